def matmul_kernel(
    a_ptr,
    b_ptr,
    c_ptr,
    M,
    N,
    K,
    stride_am,
    stride_ak,
    stride_bk,
    stride_bn,
    stride_cm,
    stride_cn,
    BLOCK_M: tl.constexpr,
    BLOCK_N: tl.constexpr,
    BLOCK_K: tl.constexpr,
    GROUP_M: tl.constexpr,
):
    pid = tl.program_id(axis=0)
    num_pid_m = tl.cdiv(M, BLOCK_M)
    num_pid_n = tl.cdiv(N, BLOCK_N)
    num_pid_in_group = GROUP_M * num_pid_n
    group_id = pid // num_pid_in_group
    first_pid_m = group_id * GROUP_M
    group_size_m = min(num_pid_m - first_pid_m, GROUP_M)
    pid_m = first_pid_m + ((pid % num_pid_in_group) % group_size_m)
    pid_n = (pid % num_pid_in_group) // group_size_m

    offs_am = (pid_m * BLOCK_M + tl.arange(0, BLOCK_M)) % M
    offs_bn = (pid_n * BLOCK_N + tl.arange(0, BLOCK_N)) % N
    offs_k = tl.arange(0, BLOCK_K)
    a_ptrs = a_ptr + offs_am[:, None] * stride_am + offs_k[None, :] * stride_ak
    b_ptrs = b_ptr + offs_k[:, None] * stride_bk + offs_bn[None, :] * stride_bn

    acc = tl.zeros((BLOCK_M, BLOCK_N), dtype=tl.float32)
    for kk in range(0, tl.cdiv(K, BLOCK_K)):
        a = tl.load(a_ptrs, mask=offs_k[None, :] < K - kk * BLOCK_K, other=0.0)
        b = tl.load(b_ptrs, mask=offs_k[:, None] < K - kk * BLOCK_K, other=0.0)
        acc = tl.dot(a, b, acc)
        a_ptrs += BLOCK_K * stride_ak
        b_ptrs += BLOCK_K * stride_bk

    c = acc.to(c_ptr.dtype.element_ty)
    offs_cm = pid_m * BLOCK_M + tl.arange(0, BLOCK_M)
    offs_cn = pid_n * BLOCK_N + tl.arange(0, BLOCK_N)
    c_ptrs = c_ptr + offs_cm[:, None] * stride_cm + offs_cn[None, :] * stride_cn
    mask = (offs_cm[:, None] < M) & (offs_cn[None, :] < N)
    tl.store(c_ptrs, c, mask=mask)

# config = {"BLOCK_K": 64, "BLOCK_M": 64, "BLOCK_N": 512, "GROUP_M": 8, "arch": "sm_100", "dtype": "fp8e5m2", "num_ctas": 1, "num_stages": 3, "num_warps": 4}
# arch = sm_100


// ===== COMPILED SASS (sm_100a) =====

	.target	sm_100a

	.elftype	@"ET_EXEC"


//--------------------- .note.nv.tkinfo           --------------------------
	.section	.note.nv.tkinfo,"",@"SHT_NOTE"
	.sectionflags	@"SHF_NOTE_NV_TKINFO"
	.tkinfo
        /*0018*/ 	.word	0x00000081
        /*0030*/ 	.string	""
        /*0030*/ 	.string	"ptxas-blackwell"
        /*0030*/ 	.string	"Cuda compilation tools, release 12.9, V12.9.86"
        /*0030*/ 	.string	"Build cuda_12.9.r12.9/compiler.36037853_0"
        /*0030*/ 	.string	"-v  -suppress-debug-info  -lineinfo  -arch sm_100a "



//--------------------- .note.nv.cuver            --------------------------
	.section	.note.nv.cuver,"",@"SHT_NOTE"
	.sectionflags	@"SHF_NOTE_NV_CUVER"
        /*0018*/ 	.short	0x0001
        /*001a*/ 	.short	0x0064
        /*001c*/ 	.short	0x0001
        /*001e*/ 	.short	0x0000
        /*0020*/ 	.short	0x0001
        /*0022*/ 	.short	0x0000


//--------------------- .nv.info                  --------------------------
	.section	.nv.info,"",@"SHT_CUDA_INFO"
	.align	4


	//----- nvinfo : EIATTR_REGCOUNT
	.align		4
        /*0000*/ 	.byte	0x04, 0x2f
        /*0002*/ 	.short	(.L_4 - .L_3)
	.align		4
.L_3:
        /*0004*/ 	.word	index@(matmul_kernel)
        /*0008*/ 	.word	0x00000060


	//----- nvinfo : EIATTR_FRAME_SIZE
	.align		4
.L_4:
        /*000c*/ 	.byte	0x04, 0x11
        /*000e*/ 	.short	(.L_6 - .L_5)
	.align		4
.L_5:
        /*0010*/ 	.word	index@($__internal_2_$__cuda_sm10x_tcgen05_guardrail_trap_unallocated_columns_being_dealloced)
        /*0014*/ 	.word	0x00001030


	//----- nvinfo : EIATTR_FRAME_SIZE
	.align		4
.L_6:
        /*0018*/ 	.byte	0x04, 0x11
        /*001a*/ 	.short	(.L_8 - .L_7)
	.align		4
.L_7:
        /*001c*/ 	.word	index@($__internal_1_$__cuda_sm10x_tcgen05_guardrail_trap_phase_invalid_during_alloc)
        /*0020*/ 	.word	0x00001030


	//----- nvinfo : EIATTR_FRAME_SIZE
	.align		4
.L_8:
        /*0024*/ 	.byte	0x04, 0x11
        /*0026*/ 	.short	(.L_10 - .L_9)
	.align		4
.L_9:
        /*0028*/ 	.word	index@($__internal_0_$__cuda_sm10x_tcgen05_guardrail_trap_col_being_dealloced_not_returned_by_alloc)
        /*002c*/ 	.word	0x00001030


	//----- nvinfo : EIATTR_FRAME_SIZE
	.align		4
.L_10:
        /*0030*/ 	.byte	0x04, 0x11
        /*0032*/ 	.short	(.L_12 - .L_11)
	.align		4
.L_11:
        /*0034*/ 	.word	index@(matmul_kernel)
        /*0038*/ 	.word	0x00001030


	//----- nvinfo : EIATTR_MIN_STACK_SIZE
	.align		4
.L_12:
        /*003c*/ 	.byte	0x04, 0x12
        /*003e*/ 	.short	(.L_14 - .L_13)
	.align		4
.L_13:
        /*0040*/ 	.word	index@(matmul_kernel)
        /*0044*/ 	.word	0x00001030
.L_14:


//--------------------- .nv.info.matmul_kernel    --------------------------
	.section	.nv.info.matmul_kernel,"",@"SHT_CUDA_INFO"
	.sectionflags	@""
	.align	4


	//----- nvinfo : EIATTR_CUDA_API_VERSION
	.align		4
        /*0000*/ 	.byte	0x04, 0x37
        /*0002*/ 	.short	(.L_16 - .L_15)
.L_15:
        /*0004*/ 	.word	0x00000081


	//----- nvinfo : EIATTR_KPARAM_INFO
	.align		4
.L_16:
        /*0008*/ 	.byte	0x04, 0x17
        /*000a*/ 	.short	(.L_18 - .L_17)
.L_17:
        /*000c*/ 	.word	0x00000000
        /*0010*/ 	.short	0x000d
        /*0012*/ 	.short	0x0048
        /*0014*/ 	.byte	0x00, 0xf4, 0x21, 0x00


	//----- nvinfo : EIATTR_KPARAM_INFO
	.align		4
.L_18:
        /*0018*/ 	.byte	0x04, 0x17
        /*001a*/ 	.short	(.L_20 - .L_19)
.L_19:
        /*001c*/ 	.word	0x00000000
        /*0020*/ 	.short	0x000c
        /*0022*/ 	.short	0x0040
        /*0024*/ 	.byte	0x00, 0xf4, 0x21, 0x00


	//----- nvinfo : EIATTR_KPARAM_INFO
	.align		4
.L_20:
        /*0028*/ 	.byte	0x04, 0x17
        /*002a*/ 	.short	(.L_22 - .L_21)
.L_21:
        /*002c*/ 	.word	0x00000000
        /*0030*/ 	.short	0x000b
        /*0032*/ 	.short	0x0038
        /*0034*/ 	.byte	0x00, 0xf0, 0x11, 0x00


	//----- nvinfo : EIATTR_KPARAM_INFO
	.align		4
.L_22:
        /*0038*/ 	.byte	0x04, 0x17
        /*003a*/ 	.short	(.L_24 - .L_23)
.L_23:
        /*003c*/ 	.word	0x00000000
        /*0040*/ 	.short	0x000a
        /*0042*/ 	.short	0x0034
        /*0044*/ 	.byte	0x00, 0xf0, 0x11, 0x00


	//----- nvinfo : EIATTR_KPARAM_INFO
	.align		4
.L_24:
        /*0048*/ 	.byte	0x04, 0x17
        /*004a*/ 	.short	(.L_26 - .L_25)
.L_25:
        /*004c*/ 	.word	0x00000000
        /*0050*/ 	.short	0x0009
        /*0052*/ 	.short	0x0030
        /*0054*/ 	.byte	0x00, 0xf0, 0x11, 0x00


	//----- nvinfo : EIATTR_KPARAM_INFO
	.align		4
.L_26:
        /*0058*/ 	.byte	0x04, 0x17
        /*005a*/ 	.short	(.L_28 - .L_27)
.L_27:
        /*005c*/ 	.word	0x00000000
        /*0060*/ 	.short	0x0008
        /*0062*/ 	.short	0x002c
        /*0064*/ 	.byte	0x00, 0xf0, 0x11, 0x00


	//----- nvinfo : EIATTR_KPARAM_INFO
	.align		4
.L_28:
        /*0068*/ 	.byte	0x04, 0x17
        /*006a*/ 	.short	(.L_30 - .L_29)
.L_29:
        /*006c*/ 	.word	0x00000000
        /*0070*/ 	.short	0x0007
        /*0072*/ 	.short	0x0028
        /*0074*/ 	.byte	0x00, 0xf0, 0x11, 0x00


	//----- nvinfo : EIATTR_KPARAM_INFO
	.align		4
.L_30:
        /*0078*/ 	.byte	0x04, 0x17
        /*007a*/ 	.short	(.L_32 - .L_31)
.L_31:
        /*007c*/ 	.word	0x00000000
        /*0080*/ 	.short	0x0006
        /*0082*/ 	.short	0x0024
        /*0084*/ 	.byte	0x00, 0xf0, 0x11, 0x00


	//----- nvinfo : EIATTR_KPARAM_INFO
	.align		4
.L_32:
        /*0088*/ 	.byte	0x04, 0x17
        /*008a*/ 	.short	(.L_34 - .L_33)
.L_33:
        /*008c*/ 	.word	0x00000000
        /*0090*/ 	.short	0x0005
        /*0092*/ 	.short	0x0020
        /*0094*/ 	.byte	0x00, 0xf0, 0x11, 0x00


	//----- nvinfo : EIATTR_KPARAM_INFO
	.align		4
.L_34:
        /*0098*/ 	.byte	0x04, 0x17
        /*009a*/ 	.short	(.L_36 - .L_35)
.L_35:
        /*009c*/ 	.word	0x00000000
        /*00a0*/ 	.short	0x0004
        /*00a2*/ 	.short	0x001c
        /*00a4*/ 	.byte	0x00, 0xf0, 0x11, 0x00


	//----- nvinfo : EIATTR_KPARAM_INFO
	.align		4
.L_36:
        /*00a8*/ 	.byte	0x04, 0x17
        /*00aa*/ 	.short	(.L_38 - .L_37)
.L_37:
        /*00ac*/ 	.word	0x00000000
        /*00b0*/ 	.short	0x0003
        /*00b2*/ 	.short	0x0018
        /*00b4*/ 	.byte	0x00, 0xf0, 0x11, 0x00


	//----- nvinfo : EIATTR_KPARAM_INFO
	.align		4
.L_38:
        /*00b8*/ 	.byte	0x04, 0x17
        /*00ba*/ 	.short	(.L_40 - .L_39)
.L_39:
        /*00bc*/ 	.word	0x00000000
        /*00c0*/ 	.short	0x0002
        /*00c2*/ 	.short	0x0010
        /*00c4*/ 	.byte	0x00, 0xf4, 0x21, 0x00


	//----- nvinfo : EIATTR_KPARAM_INFO
	.align		4
.L_40:
        /*00c8*/ 	.byte	0x04, 0x17
        /*00ca*/ 	.short	(.L_42 - .L_41)
.L_41:
        /*00cc*/ 	.word	0x00000000
        /*00d0*/ 	.short	0x0001
        /*00d2*/ 	.short	0x0008
        /*00d4*/ 	.byte	0x00, 0xf4, 0x21, 0x00


	//----- nvinfo : EIATTR_KPARAM_INFO
	.align		4
.L_42:
        /*00d8*/ 	.byte	0x04, 0x17
        /*00da*/ 	.short	(.L_44 - .L_43)
.L_43:
        /*00dc*/ 	.word	0x00000000
        /*00e0*/ 	.short	0x0000
        /*00e2*/ 	.short	0x0000
        /*00e4*/ 	.byte	0x00, 0xf4, 0x21, 0x00


	//----- nvinfo : EIATTR_AT_ENTRY_FRAGMENTS
	.align		4
.L_44:
        /*00e8*/ 	.byte	0x04, 0x4f
        /*00ea*/ 	.short	(.L_46 - .L_45)


	//   ....[0]....
.L_45:
        /*00ec*/ 	.word	0x00000004


	//----- nvinfo : EIATTR_RESERVED_SMEM_USED
	.align		4
.L_46:
        /*00f0*/ 	.byte	0x01, 0x41
	.zero		2


	//----- nvinfo : EIATTR_SPARSE_MMA_MASK
	.align		4
        /*00f4*/ 	.byte	0x03, 0x50
        /*00f6*/ 	.short	0x0000


	//----- nvinfo : EIATTR_TCGEN05_1CTA_USED
	.align		4
        /*00f8*/ 	.byte	0x01, 0x51
	.zero		2


	//----- nvinfo : EIATTR_MAXREG_COUNT
	.align		4
        /*00fc*/ 	.byte	0x03, 0x1b
        /*00fe*/ 	.short	0x00ff


	//----- nvinfo : EIATTR_NUM_BARRIERS
	.align		4
        /*0100*/ 	.byte	0x02, 0x4c
        /*0102*/ 	.byte	0x01
	.zero		1


	//----- nvinfo : EIATTR_ANNOTATIONS
	.align		4
        /*0104*/ 	.byte	0x04, 0x55
        /*0106*/ 	.short	(.L_48 - .L_47)


	//   ....[0]....
.L_47:
        /*0108*/ 	.word	0x00000001
        /*010c*/ 	.byte	0x00, 0x0b, 0x00, 0x00, 0x01, 0x00, 0x00, 0x00, 0x50, 0x0b, 0x00, 0x00, 0x01, 0x00, 0x00, 0x00
        /* <DEDUP_REMOVED lines=2144> */
        /*871c*/ 	.byte	0xd0, 0xa9, 0x03, 0x00


	//----- nvinfo : EIATTR_INT_WARP_WIDE_INSTR_OFFSETS
	.align		4
.L_48:
        /*8720*/ 	.byte	0x04, 0x31
        /*8722*/ 	.short	(.L_50 - .L_49)


	//   ....[0]....
.L_49:
        /*8724*/ 	.word	0x000094d0


	//   ....[1]....
        /*8728*/ 	.word	0x00009510


	//   ....[2]....
        /*872c*/ 	.word	0x00016780


	//   ....[3]....
        /*8730*/ 	.word	0x0003afa0


	//   ....[4]....
        /*8734*/ 	.word	0x0003aff0


	//----- nvinfo : EIATTR_COOP_GROUP_MASK_REGIDS
	.align		4
.L_50:
        /*8738*/ 	.byte	0x04, 0x29
        /*873a*/ 	.short	(.L_52 - .L_51)


	//   ....[0]....
.L_51:
        /*873c*/ 	.word	0xffffffff


	//   ....[1]....
        /*8740*/ 	.word	0xffffffff


	//   ....[2]....
        /*8744*/ 	.word	0xffffffff


	//   ....[3]....
        /*8748*/ 	.word	0xffffffff


	//----- nvinfo : EIATTR_COOP_GROUP_INSTR_OFFSETS
	.align		4
.L_52:
        /*874c*/ 	.byte	0x04, 0x28
        /*874e*/ 	.short	(.L_54 - .L_53)


	//   ....[0]....
.L_53:
        /*8750*/ 	.word	0x00000070


	//   ....[1]....
        /*8754*/ 	.word	0x00000330


	//   ....[2]....
        /*8758*/ 	.word	0x0003ae30


	//   ....[3]....
        /*875c*/ 	.word	0x0003b0a0


	//----- nvinfo : EIATTR_VRC_CTA_INIT_COUNT
	.align		4
.L_54:
        /*8760*/ 	.byte	0x02, 0x4a
        /*8762*/ 	.byte	0x80
	.zero		1


	//----- nvinfo : EIATTR_MBARRIER_INSTR_OFFSETS
	.align		4
        /*8764*/ 	.byte	0x04, 0x39
        /*8766*/ 	.short	(.L_56 - .L_55)


	//   ....[0]....
.L_55:
        /*8768*/ 	.word	0x00009bd0
        /*876c*/ 	.word	0x000000ff
        /*8770*/ 	.word	0x00000000
        /*8774*/ 	.short	0x0100
        /*8776*/ 	.byte	0x08
	.zero		1


	//   ....[1]....
        /*8778*/ 	.word	0x00016810
        /*877c*/ 	.word	0x000000ff
        /*8780*/ 	.word	0x00012008
        /*8784*/ 	.short	0x0100
        /*8786*/ 	.byte	0x0b
	.zero		1


	//   ....[2]....
        /*8788*/ 	.word	0x00025df0
        /*878c*/ 	.word	0x000000ff
        /*8790*/ 	.word	0x00000000
        /*8794*/ 	.short	0x010a
        /*8796*/ 	.byte	0x08
	.zero		1


	//   ....[3]....
        /*8798*/ 	.word	0x0002f990
        /*879c*/ 	.word	0x000000ff
        /*87a0*/ 	.word	0x00000000
        /*87a4*/ 	.short	0x010a
        /*87a6*/ 	.byte	0x08
	.zero		1


	//   ....[4]....
        /*87a8*/ 	.word	0x0002fa40
        /*87ac*/ 	.word	0x000000ff
        /*87b0*/ 	.word	0x00012000
        /*87b4*/ 	.short	0x0108
        /*87b6*/ 	.byte	0x0b
	.zero		1


	//   ....[5]....
        /*87b8*/ 	.word	0x0002fa70
        /*87bc*/ 	.word	0x000000ff
        /*87c0*/ 	.word	0x00012008
        /*87c4*/ 	.short	0x0108
        /*87c6*/ 	.byte	0x0b
	.zero		1


	//   ....[6]....
        /*87c8*/ 	.word	0x0003b0c0
        /*87cc*/ 	.word	0x000000ff
        /*87d0*/ 	.word	0x00000000
        /*87d4*/ 	.short	0x010a
        /*87d6*/ 	.byte	0x08
	.zero		1


	//   ....[7]....
        /*87d8*/ 	.word	0x0003b0f0
        /*87dc*/ 	.word	0x000000ff
        /*87e0*/ 	.word	0x00000000
        /*87e4*/ 	.short	0x010a
        /*87e6*/ 	.byte	0x08
	.zero		1


	//----- nvinfo : EIATTR_NUM_MBARRIERS
	.align		4
.L_56:
        /*87e8*/ 	.byte	0x03, 0x38
        /*87ea*/ 	.short	0x0002


	//----- nvinfo : EIATTR_EXIT_INSTR_OFFSETS
	.align		4
        /*87ec*/ 	.byte	0x04, 0x1c
        /*87ee*/ 	.short	(.L_58 - .L_57)


	//   ....[0]....
.L_57:
        /*87f0*/ 	.word	0x0003b0b0


	//----- nvinfo : EIATTR_REQNTID
	.align		4
.L_58:
        /*87f4*/ 	.byte	0x04, 0x10
        /*87f6*/ 	.short	(.L_60 - .L_59)
.L_59:
        /*87f8*/ 	.word	0x00000080
        /*87fc*/ 	.word	0x00000001
        /*8800*/ 	.word	0x00000001


	//----- nvinfo : EIATTR_CRS_STACK_SIZE
	.align		4
.L_60:
        /*8804*/ 	.byte	0x04, 0x1e
        /*8806*/ 	.short	(.L_62 - .L_61)
.L_61:
        /*8808*/ 	.word	0x00000000


	//----- nvinfo : EIATTR_CBANK_PARAM_SIZE
	.align		4
.L_62:
        /*880c*/ 	.byte	0x03, 0x19
        /*880e*/ 	.short	0x0050


	//----- nvinfo : EIATTR_PARAM_CBANK
	.align		4
        /*8810*/ 	.byte	0x04, 0x0a
        /*8812*/ 	.short	(.L_64 - .L_63)
	.align		4
.L_63:
        /*8814*/ 	.word	index@(.nv.constant0.matmul_kernel)
        /*8818*/ 	.short	0x0380
        /*881a*/ 	.short	0x0050


	//----- nvinfo : EIATTR_SW_WAR
	.align		4
.L_64:
        /*881c*/ 	.byte	0x04, 0x36
        /*881e*/ 	.short	(.L_66 - .L_65)
.L_65:
        /*8820*/ 	.word	0x00000008
.L_66:


//--------------------- .nv.compat                --------------------------
	.section	.nv.compat,"",@"SHT_CUDA_COMPAT_INFO"
	.align	4
        /*0000*/ 	.byte	0x02, 0x02, 0x02, 0x00, 0x02, 0x05, 0x05, 0x00, 0x02, 0x03, 0x00, 0x00, 0x02, 0x06, 0x01, 0x00


//--------------------- .nv.callgraph             --------------------------
	.section	.nv.callgraph,"",@"SHT_CUDA_CALLGRAPH"
	.align	4
	.sectionentsize	8
	.align		4
        /*0000*/ 	.word	0x00000000
	.align		4
        /*0004*/ 	.word	0xffffffff
	.align		4
        /*0008*/ 	.word	0x00000000
	.align		4
        /*000c*/ 	.word	0xfffffffe
	.align		4
        /*0010*/ 	.word	0x00000000
	.align		4
        /*0014*/ 	.word	0xfffffffd
	.align		4
        /*0018*/ 	.word	0x00000000
	.align		4
        /*001c*/ 	.word	0xfffffffc


//--------------------- .text.matmul_kernel       --------------------------
	.section	.text.matmul_kernel,"ax",@progbits
	.align	128
        .global         matmul_kernel
        .type           matmul_kernel,@function
        .size           matmul_kernel,(.L_x_20 - matmul_kernel)
        .other          matmul_kernel,@"STO_CUDA_ENTRY STV_DEFAULT"
matmul_kernel:
.text.matmul_kernel:
[----:B------:R-:W0:Y:S01]  /*0000*/  LDC R1, c[0x0][0x37c] ;  /* 0x0000df00ff017b82 */ /* 0x000e220000000800 */
[----:B------:R-:W1:Y:S01]  /*0010*/  S2R R0, SR_TID.X ;  /* 0x0000000000007919 */ /* 0x000e620000002100 */
[----:B0-----:R-:W-:Y:S01]  /*0020*/  VIADD R1, R1, 0xffffefd0 ;  /* 0xffffefd001017836 */ /* 0x001fe20000000000 */
[----:B-1----:R-:W-:-:S13]  /*0030*/  ISETP.GE.U32.AND P0, PT, R0, 0x20, PT ;  /* 0x000000200000780c */ /* 0x002fda0003f06070 */
[----:B------:R-:W-:Y:S02]  /*0040*/  VOTEU.ANY UP0, P0 ;  /* 0x0000000000ff7886 */ /* 0x000fe40000000100 */
[----:B------:R-:W-:Y:S05]  /*0050*/  BRA.U UP0, `(.L_x_0) ;  /* 0x0000000100b87547 */ /* 0x000fea000b800000 */
[----:B------:R-:W0:Y:S01]  /*0060*/  S2UR UR6, SR_CgaCtaId ;  /* 0x00000000000679c3 */ /* 0x000e220000008800 */
[----:B------:R-:W-:Y:S01]  /*0070*/  NOP ;  /* 0x0000000000007918 */ /* 0x000fe20000000000 */
[----:B------:R-:W-:Y:S02]  /*0080*/  UMOV UR4, 0x40 ;  /* 0x0000004000047882 */ /* 0x000fe40000000000 */
[----:B0-----:R-:W-:-:S09]  /*0090*/  ULEA UR4, UR6, UR4, 0x18 ;  /* 0x0000000406047291 */ /* 0x001fd2000f8ec0ff */
[----:B------:R-:W0:Y:S01]  /*00a0*/  LDS.U8 R0, [UR4] ;  /* 0x00000004ff007984 */ /* 0x000e220008000000 */
[----:B------:R-:W-:Y:S02]  /*00b0*/  UMOV UR4, 0x400 ;  /* 0x0000040000047882 */ /* 0x000fe40000000000 */
[----:B------:R-:W-:Y:S01]  /*00c0*/  ULEA UR4, UR6, UR4, 0x18 ;  /* 0x0000000406047291 */ /* 0x000fe2000f8ec0ff */
[----:B0-----:R-:W-:-:S13]  /*00d0*/  ISETP.NE.AND P0, PT, R0, RZ, PT ;  /* 0x000000ff0000720c */ /* 0x001fda0003f05270 */
[----:B------:R-:W-:Y:S05]  /*00e0*/  @P0 BRA `(.L_x_1) ;  /* 0x00000000007c0947 */ /* 0x000fea0003800000 */
[----:B------:R-:W-:-:S13]  /*00f0*/  ELECT P0, URZ, PT ;  /* 0x0000000000ff782f */ /* 0x000fda0003800000 */
[----:B------:R-:W-:Y:S05]  /*0100*/  @!P0 BRA `(.L_x_2) ;  /* 0x0000000000848947 */ /* 0x000fea0003800000 */
[----:B------:R-:W-:Y:S01]  /*0110*/  UMOV UR5, 0x8 ;  /* 0x0000000800057882 */ /* 0x000fe20000000000 */
[----:B------:R-:W-:Y:S02]  /*0120*/  IMAD.MOV.U32 R4, RZ, RZ, 0x1 ;  /* 0x00000001ff047424 */ /* 0x000fe400078e00ff */
[----:B------:R-:W-:Y:S02]  /*0130*/  IMAD.MOV.U32 R5, RZ, RZ, 0xff ;  /* 0x000000ffff057424 */ /* 0x000fe400078e00ff */
[----:B------:R-:W-:Y:S04]  /*0140*/  DEPBAR.LE SB0, 0x36 ;  /* 0x00008d800000791a */ /* 0x000fe80000000000 */
[----:B------:R-:W0:Y:S02]  /*0150*/  UTCATOMSWS.FIND_AND_SET.ALIGN UP1, UR5, UR5 ;  /* 0x00000005000575e3 */ /* 0x000e240008020800 */
[----:B0-----:R-:W-:-:S04]  /*0160*/  PLOP3.LUT P0, PT, PT, PT, UP1, 0x80, 0x8 ;  /* 0x000000000008781c */ /* 0x001fc80003f0f018 */
[----:B------:R-:W-:-:S04]  /*0170*/  SEL R0, RZ, 0xffffffff, !P0 ;  /* 0xffffffffff007807 */ /* 0x000fc80004000000 */
[----:B------:R-:W-:Y:S01]  /*0180*/  ISETP.NE.AND P0, PT, R0, RZ, PT ;  /* 0x000000ff0000720c */ /* 0x000fe20003f05270 */
[----:B------:R-:W-:-:S12]  /*0190*/  IMAD.U32 R0, RZ, RZ, UR5 ;  /* 0x00000005ff007e24 */ /* 0x000fd8000f8e00ff */
[----:B------:R-:W-:Y:S05]  /*01a0*/  @P0 BRA `(.L_x_3) ;  /* 0x0000000000240947 */ /* 0x000fea0003800000 */
.L_x_4:
[----:B------:R-:W-:Y:S05]  /*01b0*/  NANOSLEEP 0x64 ;  /* 0x000000640000795d */ /* 0x000fea0003800000 */
[----:B------:R-:W-:-:S05]  /*01c0*/  UMOV UR5, 0x8 ;  /* 0x0000000800057882 */ /* 0x000fca0000000000 */
[----:B------:R-:W-:Y:S04]  /*01d0*/  DEPBAR.LE SB0, 0x36 ;  /* 0x00008d800000791a */ /* 0x000fe80000000000 */
[----:B------:R-:W0:Y:S02]  /*01e0*/  UTCATOMSWS.FIND_AND_SET.ALIGN UP1, UR5, UR5 ;  /* 0x00000005000575e3 */ /* 0x000e240008020800 */
[----:B0-----:R-:W-:-:S04]  /*01f0*/  PLOP3.LUT P0, PT, PT, PT, UP1, 0x80, 0x8 ;  /* 0x000000000008781c */ /* 0x001fc80003f0f018 */
[----:B------:R-:W-:-:S04]  /*0200*/  SEL R0, RZ, 0xffffffff, !P0 ;  /* 0xffffffffff007807 */ /* 0x000fc80004000000 */
[----:B------:R-:W-:Y:S01]  /*0210*/  ISETP.NE.AND P0, PT, R0, RZ, PT ;  /* 0x000000ff0000720c */ /* 0x000fe20003f05270 */
[----:B------:R-:W-:-:S12]  /*0220*/  IMAD.U32 R0, RZ, RZ, UR5 ;  /* 0x00000005ff007e24 */ /* 0x000fd8000f8e00ff */
[----:B------:R-:W-:Y:S05]  /*0230*/  @!P0 BRA `(.L_x_4) ;  /* 0xfffffffc00dc8947 */ /* 0x000fea000383ffff */
.L_x_3:
[C---:B------:R-:W-:Y:S01]  /*0240*/  VIADD R3, R0.reuse, 0x10 ;  /* 0x0000001000037836 */ /* 0x040fe20000000000 */
[----:B------:R-:W-:Y:S01]  /*0250*/  UMOV UR5, 0x50 ;  /* 0x0000005000057882 */ /* 0x000fe20000000000 */
[----:B------:R-:W-:Y:S01]  /*0260*/  SHF.L.U32 R2, R5, R0, RZ ;  /* 0x0000000005027219 */ /* 0x000fe200000006ff */
[----:B------:R-:W-:Y:S01]  /*0270*/  ULEA UR5, UR6, UR5, 0x18 ;  /* 0x0000000506057291 */ /* 0x000fe2000f8ec0ff */
[----:B------:R-:W-:Y:S01]  /*0280*/  IMAD.SHL.U32 R0, R0, 0x20, RZ ;  /* 0x0000002000007824 */ /* 0x000fe200078e00ff */
[----:B------:R-:W-:-:S04]  /*0290*/  SHF.L.U32 R3, R4, R3, RZ ;  /* 0x0000000304037219 */ /* 0x000fc800000006ff */
[----:B------:R-:W-:-:S05]  /*02a0*/  LOP3.LUT R2, R3, R2, RZ, 0xfc, !PT ;  /* 0x0000000203027212 */ /* 0x000fca00078efcff */
[----:B------:R0:W-:Y:S04]  /*02b0*/  ATOMS.OR RZ, [UR5], R2 ;  /* 0x00000002ffff798c */ /* 0x0001e8000b000005 */
[----:B------:R0:W-:Y:S01]  /*02c0*/  STS [UR4], R0 ;  /* 0x00000000ff007988 */ /* 0x0001e20008000804 */
[----:B------:R-:W-:Y:S05]  /*02d0*/  BRA `(.L_x_2) ;  /* 0x0000000000107947 */ /* 0x000fea0003800000 */
.L_x_1:
[----:B------:R-:W-:Y:S01]  /*02e0*/  IMAD.MOV.U32 R0, RZ, RZ, -0x1 ;  /* 0xffffffffff007424 */ /* 0x000fe200078e00ff */
[----:B------:R-:W-:-:S04]  /*02f0*/  MOV R2, 0x320 ;  /* 0x0000032000027802 */ /* 0x000fc80000000f00 */
[----:B------:R0:W-:Y:S03]  /*0300*/  STS [UR4], R0 ;  /* 0x00000000ff007988 */ /* 0x0001e60008000804 */
[----:B0-----:R-:W-:Y:S05]  /*0310*/  CALL.REL.NOINC `($__internal_1_$__cuda_sm10x_tcgen05_guardrail_trap_phase_invalid_during_alloc) ;  /* 0x000003ac008c7944 */ /* 0x001fea0003c00000 */
.L_x_2:
[----:B------:R-:W-:Y:S05]  /*0320*/  WARPSYNC.ALL ;  /* 0x0000000000007948 */ /* 0x000fea0003800000 */
[----:B------:R-:W-:Y:S01]  /*0330*/  NOP ;  /* 0x0000000000007918 */ /* 0x000fe20000000000 */
.L_x_0:
[----:B0-----:R-:W0:Y:S01]  /*0340*/  LDC.64 R2, c[0x0][0x398] ;  /* 0x0000e600ff027b82 */ /* 0x001e220000000a00 */
[----:B------:R-:W1:Y:S01]  /*0350*/  S2R R7, SR_CTAID.X ;  /* 0x0000000000077919 */ /* 0x000e620000002500 */
[----:B------:R-:W2:Y:S01]  /*0360*/  LDCU UR13, c[0x0][0x3a0] ;  /* 0x00007400ff0d77ac */ /* 0x000ea20008000800 */
[----:B------:R-:W3:Y:S01]  /*0370*/  S2R R15, SR_TID.X ;  /* 0x00000000000f7919 */ /* 0x000ee20000002100 */
[----:B------:R-:W-:Y:S01]  /*0380*/  UMOV UR11, 0x400 ;  /* 0x00000400000b7882 */ /* 0x000fe20000000000 */
[----:B------:R-:W4:Y:S03]  /*0390*/  LDCU.64 UR14, c[0x0][0x3a8] ;  /* 0x00007500ff0e77ac */ /* 0x000f260008000a00 */
[----:B------:R-:W0:Y:S01]  /*03a0*/  S2UR UR5, SR_CgaCtaId ;  /* 0x00000000000579c3 */ /* 0x000e220000008800 */
[----:B------:R-:W0:Y:S01]  /*03b0*/  LDCU.128 UR16, c[0x0][0x380] ;  /* 0x00007000ff1077ac */ /* 0x000e220008000c00 */
[----:B------:R-:W0:Y:S01]  /*03c0*/  LDCU UR4, c[0x0][0x3a4] ;  /* 0x00007480ff0477ac */ /* 0x000e220008000800 */
[----:B------:R-:W0:Y:S01]  /*03d0*/  LDCU UR9, c[0x0][0x3b0] ;  /* 0x00007600ff0977ac */ /* 0x000e220008000800 */
[----:B--2---:R-:W-:Y:S01]  /*03e0*/  UIADD3 UR27, UPT, UPT, UR13, 0x3f, URZ ;  /* 0x0000003f0d1b7890 */ /* 0x004fe2000fffe0ff */
[----:B0-----:R-:W-:Y:S01]  /*03f0*/  VIADD R0, R3, 0x1ff ;  /* 0x000001ff03007836 */ /* 0x001fe20000000000 */
[----:B------:R-:W-:Y:S01]  /*0400*/  IABS R13, R3 ;  /* 0x00000003000d7213 */ /* 0x000fe20000000000 */
[----:B----4-:R-:W-:Y:S01]  /*0410*/  IMAD.U32 R87, RZ, RZ, UR14 ;  /* 0x0000000eff577e24 */ /* 0x010fe2000f8e00ff */
[----:B------:R-:W-:Y:S01]  /*0420*/  IABS R74, R2 ;  /* 0x00000002004a7213 */ /* 0x000fe20000000000 */
[----:B------:R-:W-:Y:S01]  /*0430*/  UISETP.GT.AND UP1, UPT, UR27, 0x3f, UPT ;  /* 0x0000003f1b00788c */ /* 0x000fe2000bf24270 */
[----:B------:R-:W-:Y:S01]  /*0440*/  SHF.R.S32.HI R5, RZ, 0x1f, R0 ;  /* 0x0000001fff057819 */ /* 0x000fe20000011400 */
[----:B------:R-:W-:Y:S01]  /*0450*/  IMAD.U32 R86, RZ, RZ, UR14 ;  /* 0x0000000eff567e24 */ /* 0x000fe2000f8e00ff */
[----:B------:R-:W-:-:S02]  /*0460*/  ULEA UR11, UR5, UR11, 0x18 ;  /* 0x0000000b050b7291 */ /* 0x000fc4000f8ec0ff */
[----:B------:R-:W-:Y:S02]  /*0470*/  LEA.HI R5, R5, R0, RZ, 0x9 ;  /* 0x0000000005057211 */ /* 0x000fe400078f48ff */
[----:B-1----:R-:W-:Y:S02]  /*0480*/  IABS R10, R7 ;  /* 0x00000007000a7213 */ /* 0x002fe40000000000 */
[----:B------:R-:W-:Y:S01]  /*0490*/  SHF.R.S32.HI R5, RZ, 0x9, R5 ;  /* 0x00000009ff057819 */ /* 0x000fe20000011405 */
[----:B------:R-:W-:Y:S01]  /*04a0*/  BAR.SYNC.DEFER_BLOCKING 0x0 ;  /* 0x0000000000007b1d */ /* 0x000fe20000010000 */
[----:B------:R-:W-:-:S03]  /*04b0*/  PLOP3.LUT P4, PT, PT, PT, UP1, 0x80, 0x8 ;  /* 0x000000000008781c */ /* 0x000fc60003f8f018 */
[----:B------:R-:W-:-:S05]  /*04c0*/  IMAD.SHL.U32 R6, R5, 0x8, RZ ;  /* 0x0000000805067824 */ /* 0x000fca00078e00ff */
[-C--:B------:R-:W-:Y:S02]  /*04d0*/  IABS R9, R6.reuse ;  /* 0x0000000600097213 */ /* 0x080fe40000000000 */
[----:B------:R-:W-:Y:S02]  /*04e0*/  IABS R12, R6 ;  /* 0x00000006000c7213 */ /* 0x000fe40000000000 */
[----:B------:R-:W0:Y:S08]  /*04f0*/  I2F.RP R0, R9 ;  /* 0x0000000900007306 */ /* 0x000e300000209400 */
[----:B0-----:R-:W0:Y:S02]  /*0500*/  MUFU.RCP R0, R0 ;  /* 0x0000000000007308 */ /* 0x001e240000001000 */
[----:B0-----:R-:W-:-:S02]  /*0510*/  VIADD R4, R0, 0xffffffe ;  /* 0x0ffffffe00047836 */ /* 0x001fc40000000000 */
[----:B------:R-:W-:-:S04]  /*0520*/  IMAD.MOV R0, RZ, RZ, -R12 ;  /* 0x000000ffff007224 */ /* 0x000fc800078e0a0c */
[----:B------:R0:W1:Y:S02]  /*0530*/  F2I.FTZ.U32.TRUNC.NTZ R5, R4 ;  /* 0x0000000400057305 */ /* 0x000064000021f000 */
[----:B0-----:R-:W-:Y:S02]  /*0540*/  IMAD.MOV.U32 R4, RZ, RZ, RZ ;  /* 0x000000ffff047224 */ /* 0x001fe400078e00ff */
[----:B-1----:R-:W-:-:S04]  /*0550*/  IMAD.MOV R8, RZ, RZ, -R5 ;  /* 0x000000ffff087224 */ /* 0x002fc800078e0a05 */
[----:B------:R-:W-:Y:S02]  /*0560*/  IMAD R11, R8, R9, RZ ;  /* 0x00000009080b7224 */ /* 0x000fe400078e02ff */
[----:B------:R-:W-:Y:S02]  /*0570*/  IMAD.MOV.U32 R8, RZ, RZ, R10 ;  /* 0x000000ffff087224 */ /* 0x000fe400078e000a */
[----:B------:R-:W-:-:S06]  /*0580*/  IMAD.HI.U32 R5, R5, R11, R4 ;  /* 0x0000000b05057227 */ /* 0x000fcc00078e0004 */
[----:B------:R-:W-:-:S04]  /*0590*/  IMAD.HI.U32 R5, R5, R8, RZ ;  /* 0x0000000805057227 */ /* 0x000fc800078e00ff */
[----:B------:R-:W-:-:S05]  /*05a0*/  IMAD R0, R5, R0, R8 ;  /* 0x0000000005007224 */ /* 0x000fca00078e0208 */
[----:B------:R-:W-:-:S13]  /*05b0*/  ISETP.GT.U32.AND P1, PT, R9, R0, PT ;  /* 0x000000000900720c */ /* 0x000fda0003f24070 */
[----:B------:R-:W-:Y:S02]  /*05c0*/  @!P1 IMAD.IADD R0, R0, 0x1, -R9 ;  /* 0x0000000100009824 */ /* 0x000fe400078e0a09 */
[----:B------:R-:W-:Y:S01]  /*05d0*/  @!P1 VIADD R5, R5, 0x1 ;  /* 0x0000000105059836 */ /* 0x000fe20000000000 */
[----:B------:R-:W-:Y:S02]  /*05e0*/  ISETP.NE.AND P1, PT, R6, RZ, PT ;  /* 0x000000ff0600720c */ /* 0x000fe40003f25270 */
[----:B------:R-:W-:Y:S02]  /*05f0*/  ISETP.GE.U32.AND P0, PT, R0, R9, PT ;  /* 0x000000090000720c */ /* 0x000fe40003f06070 */
[----:B------:R-:W-:-:S04]  /*0600*/  LOP3.LUT R0, R7, R6, RZ, 0x3c, !PT ;  /* 0x0000000607007212 */ /* 0x000fc800078e3cff */
[----:B------:R-:W-:Y:S01]  /*0610*/  ISETP.GE.AND P2, PT, R0, RZ, PT ;  /* 0x000000ff0000720c */ /* 0x000fe20003f46270 */
[----:B------:R-:W-:-:S06]  /*0620*/  VIADD R0, R2, 0x3f ;  /* 0x0000003f02007836 */ /* 0x000fcc0000000000 */
[----:B------:R-:W-:-:S04]  /*0630*/  @P0 VIADD R5, R5, 0x1 ;  /* 0x0000000105050836 */ /* 0x000fc80000000000 */
[----:B------:R-:W-:Y:S01]  /*0640*/  IMAD.MOV.U32 R4, RZ, RZ, R5 ;  /* 0x000000ffff047224 */ /* 0x000fe200078e0005 */
[----:B------:R-:W-:-:S03]  /*0650*/  SHF.R.S32.HI R5, RZ, 0x1f, R0 ;  /* 0x0000001fff057819 */ /* 0x000fc60000011400 */
[----:B------:R-:W-:Y:S01]  /*0660*/  @!P2 IMAD.MOV R4, RZ, RZ, -R4 ;  /* 0x000000ffff04a224 */ /* 0x000fe200078e0a04 */
[----:B------:R-:W-:Y:S02]  /*0670*/  @!P1 LOP3.LUT R4, RZ, R6, RZ, 0x33, !PT ;  /* 0x00000006ff049212 */ /* 0x000fe400078e33ff */
[----:B------:R-:W-:-:S03]  /*0680*/  LEA.HI R5, R5, R0, RZ, 0x6 ;  /* 0x0000000005057211 */ /* 0x000fc600078f30ff */
[----:B------:R-:W-:Y:S02]  /*0690*/  IMAD.SHL.U32 R10, R4, 0x8, RZ ;  /* 0x00000008040a7824 */ /* 0x000fe400078e00ff */
[----:B------:R-:W-:-:S03]  /*06a0*/  IMAD.MOV R4, RZ, RZ, -R4 ;  /* 0x000000ffff047224 */ /* 0x000fc600078e0a04 */
[----:B------:R-:W-:Y:S01]  /*06b0*/  LEA.HI.SX32 R5, R5, -R10, 0x1a ;  /* 0x8000000a05057211 */ /* 0x000fe200078fd2ff */
[----:B------:R-:W-:Y:S02]  /*06c0*/  IMAD R12, R6, R4, R7 ;  /* 0x00000004060c7224 */ /* 0x000fe400078e0207 */
[----:B------:R-:W-:Y:S01]  /*06d0*/  IMAD.MOV.U32 R4, RZ, RZ, RZ ;  /* 0x000000ffff047224 */ /* 0x000fe200078e00ff */
[----:B------:R-:W-:Y:S02]  /*06e0*/  VIMNMX R11, PT, PT, R5, 0x8, PT ;  /* 0x00000008050b7848 */ /* 0x000fe40003fe0100 */
[----:B------:R-:W-:Y:S02]  /*06f0*/  IABS R6, R12 ;  /* 0x0000000c00067213 */ /* 0x000fe40000000000 */
[-C--:B------:R-:W-:Y:S02]  /*0700*/  IABS R9, R11.reuse ;  /* 0x0000000b00097213 */ /* 0x080fe40000000000 */
[----:B------:R-:W-:-:S02]  /*0710*/  IABS R7, R11 ;  /* 0x0000000b00077213 */ /* 0x000fc40000000000 */
[----:B------:R-:W0:Y:S08]  /*0720*/  I2F.RP R0, R9 ;  /* 0x0000000900007306 */ /* 0x000e300000209400 */
[----:B0-----:R-:W0:Y:S02]  /*0730*/  MUFU.RCP R0, R0 ;  /* 0x0000000000007308 */ /* 0x001e240000001000 */
[----:B0-----:R-:W-:-:S02]  /*0740*/  VIADD R5, R0, 0xffffffe ;  /* 0x0ffffffe00057836 */ /* 0x001fc40000000000 */
[----:B------:R-:W-:-:S04]  /*0750*/  IMAD.MOV R0, RZ, RZ, -R7 ;  /* 0x000000ffff007224 */ /* 0x000fc800078e0a07 */
[----:B------:R-:W0:Y:S02]  /*0760*/  F2I.FTZ.U32.TRUNC.NTZ R5, R5 ;  /* 0x0000000500057305 */ /* 0x000e24000021f000 */
[----:B0-----:R-:W-:-:S04]  /*0770*/  IMAD.MOV R8, RZ, RZ, -R5 ;  /* 0x000000ffff087224 */ /* 0x001fc800078e0a05 */
[----:B------:R-:W-:-:S04]  /*0780*/  IMAD R3, R8, R9, RZ ;  /* 0x0000000908037224 */ /* 0x000fc800078e02ff */
[----:B------:R-:W-:-:S04]  /*0790*/  IMAD.HI.U32 R4, R5, R3, R4 ;  /* 0x0000000305047227 */ /* 0x000fc800078e0004 */
[----:B------:R-:W-:Y:S02]  /*07a0*/  IMAD.MOV.U32 R5, RZ, RZ, R6 ;  /* 0x000000ffff057224 */ /* 0x000fe400078e0006 */
[----:B------:R-:W-:Y:S02]  /*07b0*/  IMAD.MOV.U32 R3, RZ, RZ, R13 ;  /* 0x000000ffff037224 */ /* 0x000fe400078e000d */
[----:B------:R-:W-:Y:S01]  /*07c0*/  IMAD.HI.U32 R4, R4, R5, RZ ;  /* 0x0000000504047227 */ /* 0x000fe200078e00ff */
[----:B------:R-:W0:Y:S01]  /*07d0*/  LDS R13, [UR11] ;  /* 0x0000000bff0d7984 */ /* 0x000e220008000800 */
[----:B------:R-:W1:Y:S02]  /*07e0*/  I2F.RP R6, R3 ;  /* 0x0000000300067306 */ /* 0x000e640000209400 */
[----:B------:R-:W-:Y:S01]  /*07f0*/  IMAD R0, R4, R0, R5 ;  /* 0x0000000004007224 */ /* 0x000fe200078e0205 */
[----:B------:R-:W-:Y:S04]  /*0800*/  BAR.SYNC.DEFER_BLOCKING 0x0 ;  /* 0x0000000000007b1d */ /* 0x000fe80000010000 */
[----:B------:R-:W-:-:S02]  /*0810*/  ISETP.GT.U32.AND P1, PT, R9, R0, PT ;  /* 0x000000000900720c */ /* 0x000fc40003f24070 */
[----:B------:R-:W2:Y:S08]  /*0820*/  I2F.RP R5, R74 ;  /* 0x0000004a00057306 */ /* 0x000eb00000209400 */
[----:B-1----:R-:W1:Y:S03]  /*0830*/  MUFU.RCP R6, R6 ;  /* 0x0000000600067308 */ /* 0x002e660000001000 */
[----:B------:R-:W-:-:S02]  /*0840*/  @!P1 IMAD.IADD R0, R0, 0x1, -R9 ;  /* 0x0000000100009824 */ /* 0x000fc400078e0a09 */
[----:B------:R-:W-:Y:S01]  /*0850*/  @!P1 VIADD R4, R4, 0x1 ;  /* 0x0000000104049836 */ /* 0x000fe20000000000 */
[----:B------:R-:W-:Y:S02]  /*0860*/  ISETP.NE.AND P1, PT, R11, RZ, PT ;  /* 0x000000ff0b00720c */ /* 0x000fe40003f25270 */
[----:B------:R-:W-:Y:S01]  /*0870*/  ISETP.GE.U32.AND P0, PT, R0, R9, PT ;  /* 0x000000090000720c */ /* 0x000fe20003f06070 */
[----:B--2---:R-:W2:Y:S01]  /*0880*/  MUFU.RCP R5, R5 ;  /* 0x0000000500057308 */ /* 0x004ea20000001000 */
[----:B------:R-:W-:-:S04]  /*0890*/  LOP3.LUT R0, R12, R11, RZ, 0x3c, !PT ;  /* 0x0000000b0c007212 */ /* 0x000fc800078e3cff */
[----:B------:R-:W-:Y:S02]  /*08a0*/  ISETP.GE.AND P2, PT, R0, RZ, PT ;  /* 0x000000ff0000720c */ /* 0x000fe40003f46270 */
[----:B---3--:R-:W-:Y:S01]  /*08b0*/  SHF.R.U32.HI R0, RZ, 0x6, R15 ;  /* 0x00000006ff007819 */ /* 0x008fe2000001160f */
[----:B-1----:R-:W-:-:S03]  /*08c0*/  VIADD R8, R6, 0xffffffe ;  /* 0x0ffffffe06087836 */ /* 0x002fc60000000000 */
[----:B------:R-:W-:Y:S01]  /*08d0*/  SGXT.U32 R85, R0, 0x1 ;  /* 0x000000010055781a */ /* 0x000fe20000000000 */
[----:B------:R-:W1:Y:S01]  /*08e0*/  F2I.FTZ.U32.TRUNC.NTZ R9, R8 ;  /* 0x0000000800097305 */ /* 0x000e62000021f000 */
[----:B------:R-:W-:Y:S01]  /*08f0*/  @P0 VIADD R4, R4, 0x1 ;  /* 0x0000000104040836 */ /* 0x000fe20000000000 */
[----:B0-----:R-:W-:Y:S02]  /*0900*/  R2UR UR10, R13 ;  /* 0x000000000d0a72ca */ /* 0x001fe400000e0000 */
[----:B------:R-:W-:Y:S02]  /*0910*/  IMAD R89, R85, UR14, RZ ;  /* 0x0000000e55597c24 */ /* 0x000fe4000f8e02ff */
[----:B------:R-:W-:Y:S02]  /*0920*/  IMAD.MOV.U32 R92, RZ, RZ, R4 ;  /* 0x000000ffff5c7224 */ /* 0x000fe400078e0004 */
[----:B--2---:R-:W-:Y:S02]  /*0930*/  VIADD R6, R5, 0xffffffe ;  /* 0x0ffffffe05067836 */ /* 0x004fe40000000000 */
[----:B------:R-:W-:Y:S01]  /*0940*/  @!P2 IMAD.MOV R92, RZ, RZ, -R92 ;  /* 0x000000ffff5ca224 */ /* 0x000fe200078e0a5c */
[----:B------:R-:W-:Y:S01]  /*0950*/  @!P1 LOP3.LUT R92, RZ, R11, RZ, 0x33, !PT ;  /* 0x0000000bff5c9212 */ /* 0x000fe200078e33ff */
[----:B------:R0:W2:Y:S01]  /*0960*/  F2I.FTZ.U32.TRUNC.NTZ R7, R6 ;  /* 0x0000000600077305 */ /* 0x0000a2000021f000 */
[----:B------:R-:W-:-:S02]  /*0970*/  IMAD R87, R87, 0x2, R89 ;  /* 0x0000000257577824 */ /* 0x000fc400078e0259 */
[----:B-1----:R-:W-:Y:S02]  /*0980*/  IMAD.MOV R8, RZ, RZ, -R9 ;  /* 0x000000ffff087224 */ /* 0x002fe400078e0a09 */
[----:B------:R-:W-:Y:S02]  /*0990*/  IMAD.SHL.U32 R4, R92, 0x200, RZ ;  /* 0x000002005c047824 */ /* 0x000fe400078e00ff */
[----:B------:R-:W-:Y:S02]  /*09a0*/  IMAD R5, R8, R3, RZ ;  /* 0x0000000308057224 */ /* 0x000fe400078e02ff */
[----:B------:R-:W-:Y:S01]  /*09b0*/  IMAD.MOV.U32 R8, RZ, RZ, RZ ;  /* 0x000000ffff087224 */ /* 0x000fe200078e00ff */
[----:B------:R-:W-:Y:S01]  /*09c0*/  LOP3.LUT R82, R4, R85, RZ, 0xfc, !PT ;  /* 0x0000005504527212 */ /* 0x000fe200078efcff */
[----:B------:R-:W-:Y:S01]  /*09d0*/  IMAD.MOV R92, RZ, RZ, -R92 ;  /* 0x000000ffff5c7224 */ /* 0x000fe200078e0a5c */
[----:B0-----:R-:W-:Y:S01]  /*09e0*/  SHF.R.U32.HI R6, RZ, 0x6, R15 ;  /* 0x00000006ff067819 */ /* 0x001fe2000001160f */
[----:B------:R-:W-:Y:S01]  /*09f0*/  IMAD.HI.U32 R5, R9, R5, R8 ;  /* 0x0000000509057227 */ /* 0x000fe200078e0008 */
[----:B------:R-:W-:-:S02]  /*0a00*/  IABS R8, R82 ;  /* 0x0000005200087213 */ /* 0x000fc40000000000 */
[----:B------:R-:W-:Y:S01]  /*0a10*/  SGXT.U32 R6, R6, 0x1 ;  /* 0x000000010606781a */ /* 0x000fe20000000000 */
[----:B------:R-:W-:Y:S01]  /*0a20*/  IMAD R92, R11, R92, R12 ;  /* 0x0000005c0b5c7224 */ /* 0x000fe200078e020c */
[C-C-:B------:R-:W-:Y:S01]  /*0a30*/  LOP3.LUT R17, R4.reuse, 0x4, R85.reuse, 0xfe, !PT ;  /* 0x0000000404117812 */ /* 0x140fe200078efe55 */
[----:B------:R-:W-:Y:S01]  /*0a40*/  IMAD.HI.U32 R0, R5, R8, RZ ;  /* 0x0000000805007227 */ /* 0x000fe200078e00ff */
[C-C-:B------:R-:W-:Y:S02]  /*0a50*/  LOP3.LUT R16, R4.reuse, 0x6, R85.reuse, 0xfe, !PT ;  /* 0x0000000604107812 */ /* 0x140fe400078efe55 */
[----:B------:R-:W-:Y:S01]  /*0a60*/  LOP3.LUT R18, R4, 0x2, R85, 0xfe, !PT ;  /* 0x0000000204127812 */ /* 0x000fe200078efe55 */
[----:B--2---:R-:W-:Y:S01]  /*0a70*/  IMAD.MOV R93, RZ, RZ, -R7 ;  /* 0x000000ffff5d7224 */ /* 0x004fe200078e0a07 */
[----:B------:R-:W-:Y:S01]  /*0a80*/  ISETP.LT.AND P4, PT, R6, UR13, P4 ;  /* 0x0000000d06007c0c */ /* 0x000fe2000a781270 */
[----:B------:R-:W-:Y:S01]  /*0a90*/  IMAD.MOV R0, RZ, RZ, -R0 ;  /* 0x000000ffff007224 */ /* 0x000fe200078e0a00 */
[--C-:B------:R-:W-:Y:S01]  /*0aa0*/  LOP3.LUT R14, R4, 0x8, R85.reuse, 0xfe, !PT ;  /* 0x00000008040e7812 */ /* 0x100fe200078efe55 */
[----:B------:R-:W-:Y:S01]  /*0ab0*/  IMAD.IADD R92, R10, 0x1, R92 ;  /* 0x000000010a5c7824 */ /* 0x000fe200078e025c */
[----:B------:R-:W-:Y:S01]  /*0ac0*/  IABS R10, R17 ;  /* 0x00000011000a7213 */ /* 0x000fe20000000000 */
[----:B------:R-:W-:Y:S01]  /*0ad0*/  IMAD R93, R93, R74, RZ ;  /* 0x0000004a5d5d7224 */ /* 0x000fe200078e02ff */
[----:B------:R-:W-:Y:S01]  /*0ae0*/  IABS R12, R16 ;  /* 0x00000010000c7213 */ /* 0x000fe20000000000 */
[----:B------:R-:W-:Y:S01]  /*0af0*/  IMAD.MOV.U32 R6, RZ, RZ, RZ ;  /* 0x000000ffff067224 */ /* 0x000fe200078e00ff */
[----:B------:R-:W-:Y:S01]  /*0b00*/  STL [R1+0xabc], R18 ;  /* 0x000abc1201007387 */ /* 0x000fe20000100800 */
[----:B------:R-:W-:Y:S01]  /*0b10*/  IMAD R73, R3, R0, R8 ;  /* 0x0000000003497224 */ /* 0x000fe200078e0208 */
[C---:B------:R-:W-:Y:S01]  /*0b20*/  LOP3.LUT R0, R4.reuse, 0xa, R85, 0xfe, !PT ;  /* 0x0000000a04007812 */ /* 0x040fe200078efe55 */
[----:B------:R-:W-:Y:S01]  /*0b30*/  IMAD.HI.U32 R93, R7, R93, R6 ;  /* 0x0000005d075d7227 */ /* 0x000fe200078e0006 */
[----:B------:R-:W-:Y:S01]  /*0b40*/  IABS R72, R18 ;  /* 0x0000001200487213 */ /* 0x000fe20000000000 */
[----:B------:R0:W-:Y:S01]  /*0b50*/  STL [R1+0xac0], R17 ;  /* 0x000ac01101007387 */ /* 0x0001e20000100800 */
[----:B------:R-:W-:Y:S01]  /*0b60*/  IABS R70, R14 ;  /* 0x0000000e00467213 */ /* 0x000fe20000000000 */
[C---:B------:R-:W-:Y:S01]  /*0b70*/  IMAD.HI.U32 R6, R5.reuse, R10, RZ ;  /* 0x0000000a05067227 */ /* 0x040fe200078e00ff */
[----:B------:R-:W-:Y:S01]  /*0b80*/  SHF.R.U32.HI R9, RZ, 0x5, R15 ;  /* 0x00000005ff097819 */ /* 0x000fe2000001160f */
[----:B------:R1:W-:Y:S01]  /*0b90*/  STL [R1+0xac4], R16 ;  /* 0x000ac41001007387 */ /* 0x0003e20000100800 */
[C-C-:B------:R-:W-:Y:S01]  /*0ba0*/  LOP3.LUT R13, R4.reuse, 0x1a, R85.reuse, 0xfe, !PT ;  /* 0x0000001a040d7812 */ /* 0x140fe200078efe55 */
[----:B------:R-:W-:Y:S01]  /*0bb0*/  IMAD.HI.U32 R7, R5, R12, RZ ;  /* 0x0000000c05077227 */ /* 0x000fe200078e00ff */
[----:B------:R-:W-:Y:S01]  /*0bc0*/  R2UR UR7, R9 ;  /* 0x00000000090772ca */ /* 0x000fe200000e0000 */
[----:B------:R2:W-:Y:S01]  /*0bd0*/  STL [R1+0xac8], R14 ;  /* 0x000ac80e01007387 */ /* 0x0005e20000100800 */
[C-C-:B------:R-:W-:Y:S01]  /*0be0*/  LOP3.LUT R11, R4.reuse, 0x1c, R85.reuse, 0xfe, !PT ;  /* 0x0000001c040b7812 */ /* 0x140fe200078efe55 */
[----:B------:R-:W-:Y:S01]  /*0bf0*/  IMAD.MOV R6, RZ, RZ, -R6 ;  /* 0x000000ffff067224 */ /* 0x000fe200078e0a06 */
[C---:B0-----:R-:W-:Y:S01]  /*0c00*/  LOP3.LUT R17, R4.reuse, 0x16, R85, 0xfe, !PT ;  /* 0x0000001604117812 */ /* 0x041fe200078efe55 */
[----:B------:R0:W-:Y:S01]  /*0c10*/  STL [R1+0xacc], R0 ;  /* 0x000acc0001007387 */ /* 0x0001e20000100800 */
[----:B------:R-:W-:Y:S01]  /*0c20*/  IMAD.MOV R7, RZ, RZ, -R7 ;  /* 0x000000ffff077224 */ /* 0x000fe200078e0a07 */
[----:B-1----:R-:W-:Y:S01]  /*0c30*/  LOP3.LUT R16, R4, 0x18, R85, 0xfe, !PT ;  /* 0x0000001804107812 */ /* 0x002fe200078efe55 */
[----:B------:R-:W-:Y:S01]  /*0c40*/  IMAD R71, R3, R6, R10 ;  /* 0x0000000603477224 */ /* 0x000fe200078e020a */
[----:B------:R-:W-:Y:S01]  /*0c50*/  LEA.HI R6, R15, 0xe, RZ, 0x1a ;  /* 0x0000000e0f067811 */ /* 0x000fe200078fd0ff */
[----:B------:R-:W-:Y:S01]  /*0c60*/  IMAD R7, R3, R7, R12 ;  /* 0x0000000703077224 */ /* 0x000fe200078e020c */
[----:B--2---:R-:W-:Y:S01]  /*0c70*/  IABS R14, R0 ;  /* 0x00000000000e7213 */ /* 0x004fe20000000000 */
[----:B------:R-:W-:Y:S01]  /*0c80*/  IMAD R86, R86, 0x2, R87 ;  /* 0x0000000256567824 */ /* 0x000fe200078e0257 */
[----:B------:R-:W-:Y:S01]  /*0c90*/  STL [R1+0xe6c], R71 ;  /* 0x000e6c4701007387 */ /* 0x000fe20000100800 */
[----:B------:R-:W-:Y:S01]  /*0ca0*/  LOP3.LUT R10, R4, 0xc, R85, 0xfe, !PT ;  /* 0x0000000c040a7812 */ /* 0x000fe200078efe55 */
[C---:B0-----:R-:W-:Y:S01]  /*0cb0*/  IMAD.HI.U32 R0, R5.reuse, R72, RZ ;  /* 0x0000004805007227 */ /* 0x041fe200078e00ff */
[----:B------:R-:W-:Y:S01]  /*0cc0*/  IABS R62, R11 ;  /* 0x0000000b003e7213 */ /* 0x000fe20000000000 */
[----:B------:R0:W-:Y:S01]  /*0cd0*/  STL [R1+0x380], R7 ;  /* 0x0003800701007387 */ /* 0x0001e20000100800 */
[----:B------:R-:W-:Y:S01]  /*0ce0*/  IABS R68, R10 ;  /* 0x0000000a00447213 */ /* 0x000fe20000000000 */
[----:B------:R-:W-:Y:S01]  /*0cf0*/  IMAD.MOV R9, RZ, RZ, -R0 ;  /* 0x000000ffff097224 */ /* 0x000fe200078e0a00 */
[----:B------:R-:W-:Y:S01]  /*0d00*/  IABS R64, R16 ;  /* 0x0000001000407213 */ /* 0x000fe20000000000 */
[----:B------:R-:W-:Y:S01]  /*0d10*/  IMAD.HI.U32 R0, R5, R70, RZ ;  /* 0x0000004605007227 */ /* 0x000fe200078e00ff */
[----:B------:R1:W-:Y:S01]  /*0d20*/  STL [R1+0xad0], R10 ;  /* 0x000ad00a01007387 */ /* 0x0003e20000100800 */
[----:B------:R-:W-:-:S02]  /*0d30*/  ISETP.GT.U32.AND P2, PT, R3, R73, PT ;  /* 0x000000490300720c */ /* 0x000fc40003f44070 */
[----:B------:R-:W-:Y:S02]  /*0d40*/  IMAD.MOV R0, RZ, RZ, -R0 ;  /* 0x000000ffff007224 */ /* 0x000fe400078e0a00 */
[----:B------:R-:W-:Y:S01]  /*0d50*/  IMAD.HI.U32 R8, R5, R14, RZ ;  /* 0x0000000e05087227 */ /* 0x000fe200078e00ff */
[----:B0-----:R-:W-:-:S03]  /*0d60*/  LOP3.LUT R7, R4, 0x10, R85, 0xfe, !PT ;  /* 0x0000001004077812 */ /* 0x001fc600078efe55 */
[C---:B------:R-:W-:Y:S01]  /*0d70*/  IMAD R72, R3.reuse, R9, R72 ;  /* 0x0000000903487224 */ /* 0x040fe200078e0248 */
[----:B------:R-:W-:Y:S01]  /*0d80*/  IABS R12, R7 ;  /* 0x00000007000c7213 */ /* 0x000fe20000000000 */
[C---:B------:R-:W-:Y:S01]  /*0d90*/  IMAD.IADD R9, R4.reuse, 0x1, R6 ;  /* 0x0000000104097824 */ /* 0x040fe200078e0206 */
[C-C-:B------:R-:W-:Y:S01]  /*0da0*/  LOP3.LUT R6, R4.reuse, 0x12, R85.reuse, 0xfe, !PT ;  /* 0x0000001204067812 */ /* 0x140fe200078efe55 */
[C---:B------:R-:W-:Y:S01]  /*0db0*/  IMAD R70, R3.reuse, R0, R70 ;  /* 0x0000000003467224 */ /* 0x040fe200078e0246 */
[----:B------:R-:W-:Y:S01]  /*0dc0*/  LOP3.LUT R0, R4, 0x14, R85, 0xfe, !PT ;  /* 0x0000001404007812 */ /* 0x000fe200078efe55 */
[----:B------:R-:W-:Y:S01]  /*0dd0*/  IMAD.MOV R8, RZ, RZ, -R8 ;  /* 0x000000ffff087224 */ /* 0x000fe200078e0a08 */
[----:B------:R0:W-:Y:S01]  /*0de0*/  STL [R1+0xad4], R9 ;  /* 0x000ad40901007387 */ /* 0x0001e20000100800 */
[----:B-1----:R-:W-:Y:S02]  /*0df0*/  IABS R10, R9 ;  /* 0x00000009000a7213 */ /* 0x002fe40000000000 */
[----:B------:R-:W-:Y:S01]  /*0e00*/  IMAD R69, R3, R8, R14 ;  /* 0x0000000803457224 */ /* 0x000fe200078e020e */
[----:B------:R1:W-:Y:S01]  /*0e10*/  STL [R1+0xad8], R7 ;  /* 0x000ad80701007387 */ /* 0x0003e20000100800 */
[----:B------:R-:W-:-:S02]  /*0e20*/  IABS R14, R0 ;  /* 0x00000000000e7213 */ /* 0x000fc40000000000 */
[----:B------:R-:W-:Y:S01]  /*0e30*/  IABS R66, R6 ;  /* 0x0000000600427213 */ /* 0x000fe20000000000 */
[----:B------:R2:W-:Y:S01]  /*0e40*/  STL [R1+0xadc], R6 ;  /* 0x000adc0601007387 */ /* 0x0005e20000100800 */
[----:B------:R-:W-:Y:S01]  /*0e50*/  ISETP.GT.U32.AND P3, PT, R3, R72, PT ;  /* 0x000000480300720c */ /* 0x000fe20003f64070 */
[C---:B0-----:R-:W-:Y:S02]  /*0e60*/  IMAD.HI.U32 R9, R5.reuse, R14, RZ ;  /* 0x0000000e05097227 */ /* 0x041fe400078e00ff */
[----:B------:R0:W-:Y:S02]  /*0e70*/  STL [R1+0xae0], R0 ;  /* 0x000ae00001007387 */ /* 0x0001e40000100800 */
[----:B------:R-:W-:Y:S02]  /*0e80*/  IMAD.MOV R9, RZ, RZ, -R9 ;  /* 0x000000ffff097224 */ /* 0x000fe400078e0a09 */
[----:B-1----:R-:W-:-:S04]  /*0e90*/  IMAD.HI.U32 R7, R5, R12, RZ ;  /* 0x0000000c05077227 */ /* 0x002fc800078e00ff */
[----:B--2---:R-:W-:-:S04]  /*0ea0*/  IMAD.HI.U32 R6, R5, R10, RZ ;  /* 0x0000000a05067227 */ /* 0x004fc800078e00ff */
[----:B0-----:R-:W-:-:S04]  /*0eb0*/  IMAD.HI.U32 R0, R5, R68, RZ ;  /* 0x0000004405007227 */ /* 0x001fc800078e00ff */
[----:B------:R-:W-:Y:S02]  /*0ec0*/  IMAD.MOV R0, RZ, RZ, -R0 ;  /* 0x000000ffff007224 */ /* 0x000fe400078e0a00 */
[----:B------:R-:W-:Y:S02]  /*0ed0*/  IMAD.MOV R6, RZ, RZ, -R6 ;  /* 0x000000ffff067224 */ /* 0x000fe400078e0a06 */
[C---:B------:R-:W-:Y:S02]  /*0ee0*/  IMAD R68, R3.reuse, R0, R68 ;  /* 0x0000000003447224 */ /* 0x040fe400078e0244 */
[----:B------:R-:W-:Y:S01]  /*0ef0*/  IMAD R0, R3, R6, R10 ;  /* 0x0000000603007224 */ /* 0x000fe200078e020a */
[----:B------:R-:W-:Y:S01]  /*0f00*/  IABS R10, R17 ;  /* 0x00000011000a7213 */ /* 0x000fe20000000000 */
[----:B------:R-:W-:-:S03]  /*0f10*/  IMAD.HI.U32 R8, R5, R66, RZ ;  /* 0x0000004205087227 */ /* 0x000fc600078e00ff */
[----:B------:R0:W-:Y:S01]  /*0f20*/  STL [R1+0x39c], R0 ;  /* 0x00039c0001007387 */ /* 0x0001e20000100800 */
[C---:B------:R-:W-:Y:S02]  /*0f30*/  IMAD R65, R3.reuse, R9, R14 ;  /* 0x0000000903417224 */ /* 0x040fe400078e020e */
[----:B------:R-:W-:Y:S01]  /*0f40*/  IMAD.MOV R7, RZ, RZ, -R7 ;  /* 0x000000ffff077224 */ /* 0x000fe200078e0a07 */
[----:B------:R-:W-:Y:S01]  /*0f50*/  STL [R1+0xae4], R17 ;  /* 0x000ae41101007387 */ /* 0x000fe20000100800 */
[----:B------:R-:W-:Y:S02]  /*0f60*/  IMAD.MOV R8, RZ, RZ, -R8 ;  /* 0x000000ffff087224 */ /* 0x000fe400078e0a08 */
[C---:B------:R-:W-:Y:S01]  /*0f70*/  IMAD R67, R3.reuse, R7, R12 ;  /* 0x0000000703437224 */ /* 0x040fe200078e020c */
[----:B------:R-:W-:Y:S01]  /*0f80*/  STL [R1+0xae8], R16 ;  /* 0x000ae81001007387 */ /* 0x000fe20000100800 */
[----:B------:R-:W-:Y:S01]  /*0f90*/  IMAD R66, R3, R8, R66 ;  /* 0x0000000803427224 */ /* 0x000fe200078e0242 */
[----:B0-----:R-:W-:Y:S01]  /*0fa0*/  LEA.HI R0, R15, 0x1e, RZ, 0x1a ;  /* 0x0000001e0f007811 */ /* 0x001fe200078fd0ff */
[----:B------:R-:W-:Y:S01]  /*0fb0*/  IMAD.HI.U32 R6, R5, R64, RZ ;  /* 0x0000004005067227 */ /* 0x000fe200078e00ff */
[----:B------:R0:W-:Y:S01]  /*0fc0*/  STL [R1+0xaf0], R13 ;  /* 0x000af00d01007387 */ /* 0x0001e20000100800 */
[----:B------:R-:W-:-:S02]  /*0fd0*/  IABS R12, R13 ;  /* 0x0000000d000c7213 */ /* 0x000fc40000000000 */
[C---:B------:R-:W-:Y:S01]  /*0fe0*/  IMAD.IADD R0, R4.reuse, 0x1, R0 ;  /* 0x0000000104007824 */ /* 0x040fe200078e0200 */
[----:B------:R1:W-:Y:S01]  /*0ff0*/  STL [R1+0xaf4], R11 ;  /* 0x000af40b01007387 */ /* 0x0003e20000100800 */
[----:B------:R-:W-:Y:S02]  /*1000*/  IMAD.MOV R6, RZ, RZ, -R6 ;  /* 0x000000ffff067224 */ /* 0x000fe400078e0a06 */
[----:B------:R-:W-:Y:S01]  /*1010*/  IMAD.HI.U32 R7, R5, R12, RZ ;  /* 0x0000000c05077227 */ /* 0x000fe200078e00ff */
[----:B------:R2:W-:Y:S01]  /*1020*/  STL [R1+0xaf8], R0 ;  /* 0x000af80001007387 */ /* 0x0005e20000100800 */
[----:B------:R-:W-:Y:S02]  /*1030*/  IABS R14, R0 ;  /* 0x00000000000e7213 */ /* 0x000fe40000000000 */
[----:B------:R-:W-:Y:S01]  /*1040*/  IMAD.MOV R7, RZ, RZ, -R7 ;  /* 0x000000ffff077224 */ /* 0x000fe200078e0a07 */
[C-C-:B0-----:R-:W-:Y:S01]  /*1050*/  LOP3.LUT R13, R4.reuse, 0x38, R85.reuse, 0xfe, !PT ;  /* 0x00000038040d7812 */ /* 0x141fe200078efe55 */
[----:B------:R-:W-:Y:S01]  /*1060*/  IMAD R64, R3, R6, R64 ;  /* 0x0000000603407224 */ /* 0x000fe200078e0240 */
[C-C-:B-1----:R-:W-:Y:S01]  /*1070*/  LOP3.LUT R11, R4.reuse, 0x20, R85.reuse, 0xfe, !PT ;  /* 0x00000020040b7812 */ /* 0x142fe200078efe55 */
[----:B------:R-:W-:Y:S01]  /*1080*/  IMAD.HI.U32 R8, R5, R14, RZ ;  /* 0x0000000e05087227 */ /* 0x000fe200078e00ff */
[----:B------:R-:W-:-:S02]  /*1090*/  LOP3.LUT R6, R4, 0x22, R85, 0xfe, !PT ;  /* 0x0000002204067812 */ /* 0x000fc400078efe55 */
[----:B------:R-:W-:Y:S01]  /*10a0*/  IABS R52, R13 ;  /* 0x0000000d00347213 */ /* 0x000fe20000000000 */
[----:B--2---:R-:W-:Y:S01]  /*10b0*/  IMAD.HI.U32 R0, R5, R10, RZ ;  /* 0x0000000a05007227 */ /* 0x004fe200078e00ff */
[----:B------:R-:W-:-:S03]  /*10c0*/  IABS R60, R6 ;  /* 0x00000006003c7213 */ /* 0x000fc60000000000 */
[----:B------:R-:W-:Y:S02]  /*10d0*/  IMAD.MOV R9, RZ, RZ, -R0 ;  /* 0x000000ffff097224 */ /* 0x000fe400078e0a00 */
[----:B------:R-:W-:-:S04]  /*10e0*/  IMAD.HI.U32 R0, R5, R62, RZ ;  /* 0x0000003e05007227 */ /* 0x000fc800078e00ff */
[----:B------:R-:W-:Y:S02]  /*10f0*/  IMAD.MOV R0, RZ, RZ, -R0 ;  /* 0x000000ffff007224 */ /* 0x000fe400078e0a00 */
[----:B------:R-:W-:Y:S02]  /*1100*/  IMAD.MOV R8, RZ, RZ, -R8 ;  /* 0x000000ffff087224 */ /* 0x000fe400078e0a08 */
[C---:B------:R-:W-:Y:S02]  /*1110*/  IMAD R9, R3.reuse, R9, R10 ;  /* 0x0000000903097224 */ /* 0x040fe400078e020a */
[C---:B------:R-:W-:Y:S02]  /*1120*/  IMAD R62, R3.reuse, R0, R62 ;  /* 0x00000000033e7224 */ /* 0x040fe400078e023e */
[C---:B------:R-:W-:Y:S01]  /*1130*/  IMAD R0, R3.reuse, R8, R14 ;  /* 0x0000000803007224 */ /* 0x040fe200078e020e */
[----:B------:R-:W-:Y:S01]  /*1140*/  STL [R1+0x3a0], R9 ;  /* 0x0003a00901007387 */ /* 0x000fe20000100800 */
[----:B------:R-:W-:Y:S01]  /*1150*/  IMAD R63, R3, R7, R12 ;  /* 0x00000007033f7224 */ /* 0x000fe200078e020c */
[----:B------:R-:W-:-:S02]  /*1160*/  LOP3.LUT R7, R4, 0x24, R85, 0xfe, !PT ;  /* 0x0000002404077812 */ /* 0x000fc400078efe55 */
[----:B------:R0:W-:Y:S01]  /*1170*/  STL [R1+0xafc], R11 ;  /* 0x000afc0b01007387 */ /* 0x0001e20000100800 */
[----:B------:R-:W-:Y:S02]  /*1180*/  IABS R8, R11 ;  /* 0x0000000b00087213 */ /* 0x000fe40000000000 */
[----:B------:R-:W-:Y:S01]  /*1190*/  IABS R10, R7 ;  /* 0x00000007000a7213 */ /* 0x000fe20000000000 */
[----:B------:R1:W-:Y:S01]  /*11a0*/  STL [R1+0x3b4], R0 ;  /* 0x0003b40001007387 */ /* 0x0003e20000100800 */
[----:B------:R-:W-:-:S03]  /*11b0*/  LOP3.LUT R14, R82, 0x68, RZ, 0xfc, !PT ;  /* 0x00000068520e7812 */ /* 0x000fc600078efcff */
[----:B------:R2:W-:Y:S01]  /*11c0*/  STL [R1+0xb00], R6 ;  /* 0x000b000601007387 */ /* 0x0005e20000100800 */
[----:B------:R-:W-:Y:S02]  /*11d0*/  IABS R34, R14 ;  /* 0x0000000e00227213 */ /* 0x000fe40000000000 */
[C-C-:B0-----:R-:W-:Y:S01]  /*11e0*/  LOP3.LUT R11, R4.reuse, 0x2a, R85.reuse, 0xfe, !PT ;  /* 0x0000002a040b7812 */ /* 0x141fe200078efe55 */
[----:B------:R0:W-:Y:S01]  /*11f0*/  STL [R1+0xb08], R7 ;  /* 0x000b080701007387 */ /* 0x0001e20000100800 */
[----:B-1----:R-:W-:-:S04]  /*1200*/  LOP3.LUT R0, R4, 0x26, R85, 0xfe, !PT ;  /* 0x0000002604007812 */ /* 0x002fc800078efe55 */
[----:B------:R-:W-:Y:S01]  /*1210*/  IABS R12, R0 ;  /* 0x00000000000c7213 */ /* 0x000fe20000000000 */
[----:B------:R1:W-:Y:S01]  /*1220*/  STL [R1+0xb0c], R0 ;  /* 0x000b0c0001007387 */ /* 0x0003e20000100800 */
[----:B--2---:R-:W-:-:S03]  /*1230*/  LOP3.LUT R6, R4, 0x28, R85, 0xfe, !PT ;  /* 0x0000002804067812 */ /* 0x004fc600078efe55 */
[C---:B0-----:R-:W-:Y:S01]  /*1240*/  IMAD.HI.U32 R7, R5.reuse, R12, RZ ;  /* 0x0000000c05077227 */ /* 0x041fe200078e00ff */
[----:B------:R-:W-:Y:S01]  /*1250*/  IABS R58, R6 ;  /* 0x00000006003a7213 */ /* 0x000fe20000000000 */
[----:B------:R0:W-:Y:S02]  /*1260*/  STL [R1+0xb10], R6 ;  /* 0x000b100601007387 */ /* 0x0001e40000100800 */
[----:B------:R-:W-:Y:S02]  /*1270*/  IMAD.MOV R7, RZ, RZ, -R7 ;  /* 0x000000ffff077224 */ /* 0x000fe400078e0a07 */
[----:B-1----:R-:W-:Y:S01]  /*1280*/  IMAD.HI.U32 R0, R5, R8, RZ ;  /* 0x0000000805007227 */ /* 0x002fe200078e00ff */
[----:B------:R-:W-:Y:S03]  /*1290*/  STL [R1+0xb18], R11 ;  /* 0x000b180b01007387 */ /* 0x000fe60000100800 */
[----:B------:R-:W-:-:S02]  /*12a0*/  IMAD.MOV R61, RZ, RZ, -R0 ;  /* 0x000000ffff3d7224 */ /* 0x000fc400078e0a00 */
[----:B------:R-:W-:-:S04]  /*12b0*/  IMAD.HI.U32 R0, R5, R10, RZ ;  /* 0x0000000a05007227 */ /* 0x000fc800078e00ff */
[----:B0-----:R-:W-:-:S04]  /*12c0*/  IMAD.HI.U32 R6, R5, R60, RZ ;  /* 0x0000003c05067227 */ /* 0x001fc800078e00ff */
[----:B------:R-:W-:Y:S02]  /*12d0*/  IMAD.MOV R0, RZ, RZ, -R0 ;  /* 0x000000ffff007224 */ /* 0x000fe400078e0a00 */
[----:B------:R-:W-:Y:S02]  /*12e0*/  IMAD.MOV R9, RZ, RZ, -R6 ;  /* 0x000000ffff097224 */ /* 0x000fe400078e0a06 */
[----:B------:R-:W-:Y:S01]  /*12f0*/  IMAD R59, R3, R0, R10 ;  /* 0x00000000033b7224 */ /* 0x000fe200078e020a */
[----:B------:R-:W-:Y:S01]  /*1300*/  LEA.HI R0, R15, 0x2e, RZ, 0x1a ;  /* 0x0000002e0f007811 */ /* 0x000fe200078fd0ff */
[----:B------:R-:W-:-:S04]  /*1310*/  IMAD.HI.U32 R6, R5, R58, RZ ;  /* 0x0000003a05067227 */ /* 0x000fc800078e00ff */
[C---:B------:R-:W-:Y:S01]  /*1320*/  IMAD R60, R3.reuse, R9, R60 ;  /* 0x00000009033c7224 */ /* 0x040fe200078e023c */
[C---:B------:R-:W-:Y:S01]  /*1330*/  LOP3.LUT R9, R4.reuse, 0x2c, R85, 0xfe, !PT ;  /* 0x0000002c04097812 */ /* 0x040fe200078efe55 */
[C---:B------:R-:W-:Y:S02]  /*1340*/  IMAD R7, R3.reuse, R7, R12 ;  /* 0x0000000703077224 */ /* 0x040fe400078e020c */
[C---:B------:R-:W-:Y:S01]  /*1350*/  IMAD R61, R3.reuse, R61, R8 ;  /* 0x0000003d033d7224 */ /* 0x040fe200078e0208 */
[----:B------:R-:W-:Y:S01]  /*1360*/  IABS R8, R11 ;  /* 0x0000000b00087213 */ /* 0x000fe20000000000 */
[----:B------:R-:W-:Y:S01]  /*1370*/  IMAD.IADD R0, R4, 0x1, R0 ;  /* 0x0000000104007824 */ /* 0x000fe200078e0200 */
[----:B------:R0:W-:Y:S01]  /*1380*/  STL [R1+0x3b8], R7 ;  /* 0x0003b80701007387 */ /* 0x0001e20000100800 */
[----:B------:R-:W-:Y:S01]  /*1390*/  IMAD.MOV R6, RZ, RZ, -R6 ;  /* 0x000000ffff067224 */ /* 0x000fe200078e0a06 */
[----:B------:R-:W-:Y:S02]  /*13a0*/  IABS R56, R9 ;  /* 0x0000000900387213 */ /* 0x000fe40000000000 */
[----:B------:R1:W-:Y:S01]  /*13b0*/  STL [R1+0xb1c], R9 ;  /* 0x000b1c0901007387 */ /* 0x0003e20000100800 */
[----:B------:R-:W-:Y:S01]  /*13c0*/  IMAD R58, R3, R6, R58 ;  /* 0x00000006033a7224 */ /* 0x000fe200078e023a */
[----:B------:R-:W-:-:S02]  /*13d0*/  IABS R10, R0 ;  /* 0x00000000000a7213 */ /* 0x000fc40000000000 */
[----:B------:R2:W-:Y:S01]  /*13e0*/  STL [R1+0xb24], R0 ;  /* 0x000b240001007387 */ /* 0x0005e20000100800 */
[C-C-:B------:R-:W-:Y:S02]  /*13f0*/  LOP3.LUT R6, R4.reuse, 0x32, R85.reuse, 0xfe, !PT ;  /* 0x0000003204067812 */ /* 0x140fe400078efe55 */
[C-C-:B0-----:R-:W-:Y:S02]  /*1400*/  LOP3.LUT R7, R4.reuse, 0x30, R85.reuse, 0xfe, !PT ;  /* 0x0000003004077812 */ /* 0x141fe400078efe55 */
[----:B------:R-:W-:Y:S02]  /*1410*/  IABS R54, R6 ;  /* 0x0000000600367213 */ /* 0x000fe40000000000 */
[C-C-:B-1----:R-:W-:Y:S01]  /*1420*/  LOP3.LUT R9, R4.reuse, 0x34, R85.reuse, 0xfe, !PT ;  /* 0x0000003404097812 */ /* 0x142fe200078efe55 */
[----:B------:R-:W-:Y:S01]  /*1430*/  STL [R1+0xb28], R7 ;  /* 0x000b280701007387 */ /* 0x000fe20000100800 */
[----:B------:R-:W-:Y:S01]  /*1440*/  IABS R12, R7 ;  /* 0x00000007000c7213 */ /* 0x000fe20000000000 */
[----:B--2---:R-:W-:Y:S01]  /*1450*/  IMAD.HI.U32 R0, R5, R8, RZ ;  /* 0x0000000805007227 */ /* 0x004fe200078e00ff */
[----:B------:R-:W-:Y:S01]  /*1460*/  LOP3.LUT R11, R4, 0x3a, R85, 0xfe, !PT ;  /* 0x0000003a040b7812 */ /* 0x000fe200078efe55 */
[----:B------:R0:W-:Y:S02]  /*1470*/  STL [R1+0xb2c], R6 ;  /* 0x000b2c0601007387 */ /* 0x0001e40000100800 */
[----:B------:R-:W-:-:S02]  /*1480*/  IMAD.MOV R57, RZ, RZ, -R0 ;  /* 0x000000ffff397224 */ /* 0x000fc400078e0a00 */
[C---:B------:R-:W-:Y:S01]  /*1490*/  IMAD.HI.U32 R0, R5.reuse, R56, RZ ;  /* 0x0000003805007227 */ /* 0x040fe200078e00ff */
[----:B------:R1:W-:Y:S03]  /*14a0*/  STL [R1+0xb30], R9 ;  /* 0x000b300901007387 */ /* 0x0003e60000100800 */
[----:B------:R-:W-:Y:S02]  /*14b0*/  IMAD.MOV R0, RZ, RZ, -R0 ;  /* 0x000000ffff007224 */ /* 0x000fe400078e0a00 */
[----:B0-----:R-:W-:-:S04]  /*14c0*/  IMAD.HI.U32 R6, R5, R10, RZ ;  /* 0x0000000a05067227 */ /* 0x001fc800078e00ff */
[----:B------:R-:W-:Y:S02]  /*14d0*/  IMAD.MOV R6, RZ, RZ, -R6 ;  /* 0x000000ffff067224 */ /* 0x000fe400078e0a06 */
[C---:B------:R-:W-:Y:S02]  /*14e0*/  IMAD R56, R3.reuse, R0, R56 ;  /* 0x0000000003387224 */ /* 0x040fe400078e0238 */
[----:B------:R-:W-:Y:S01]  /*14f0*/  IMAD R0, R3, R6, R10 ;  /* 0x0000000603007224 */ /* 0x000fe200078e020a */
[----:B------:R-:W-:Y:S01]  /*1500*/  IABS R6, R9 ;  /* 0x0000000900067213 */ /* 0x000fe20000000000 */
[----:B------:R-:W-:Y:S01]  /*1510*/  IMAD.HI.U32 R7, R5, R12, RZ ;  /* 0x0000000c05077227 */ /* 0x000fe200078e00ff */
[----:B-1----:R-:W-:Y:S02]  /*1520*/  LOP3.LUT R9, R4, 0x3c, R85, 0xfe, !PT ;  /* 0x0000003c04097812 */ /* 0x002fe400078efe55 */
[----:B------:R0:W-:Y:S01]  /*1530*/  STL [R1+0x3cc], R0 ;  /* 0x0003cc0001007387 */ /* 0x0001e20000100800 */
[----:B------:R-:W-:Y:S01]  /*1540*/  IMAD R57, R3, R57, R8 ;  /* 0x0000003903397224 */ /* 0x000fe200078e0208 */
[----:B------:R-:W-:Y:S01]  /*1550*/  IABS R50, R9 ;  /* 0x0000000900327213 */ /* 0x000fe20000000000 */
[----:B------:R-:W-:-:S04]  /*1560*/  IMAD.HI.U32 R8, R5, R54, RZ ;  /* 0x0000003605087227 */ /* 0x000fc800078e00ff */
[----:B------:R-:W-:Y:S02]  /*1570*/  IMAD.MOV R7, RZ, RZ, -R7 ;  /* 0x000000ffff077224 */ /* 0x000fe400078e0a07 */
[----:B------:R-:W-:Y:S01]  /*1580*/  IMAD.MOV R8, RZ, RZ, -R8 ;  /* 0x000000ffff087224 */ /* 0x000fe200078e0a08 */
[----:B0-----:R-:W-:Y:S01]  /*1590*/  LOP3.LUT R0, R4, 0x36, R85, 0xfe, !PT ;  /* 0x0000003604007812 */ /* 0x001fe200078efe55 */
[C---:B------:R-:W-:Y:S01]  /*15a0*/  IMAD R55, R3.reuse, R7, R12 ;  /* 0x0000000703377224 */ /* 0x040fe200078e020c */
[----:B------:R-:W-:Y:S01]  /*15b0*/  IABS R12, R11 ;  /* 0x0000000b000c7213 */ /* 0x000fe20000000000 */
[----:B------:R-:W-:Y:S01]  /*15c0*/  IMAD R54, R3, R8, R54 ;  /* 0x0000000803367224 */ /* 0x000fe200078e0236 */
[----:B------:R-:W-:Y:S01]  /*15d0*/  IABS R10, R0 ;  /* 0x00000000000a7213 */ /* 0x000fe20000000000 */
[----:B------:R0:W-:Y:S01]  /*15e0*/  STL [R1+0xb38], R0 ;  /* 0x000b380001007387 */ /* 0x0001e20000100800 */
[----:B------:R-:W-:-:S03]  /*15f0*/  IMAD.HI.U32 R8, R5, R50, RZ ;  /* 0x0000003205087227 */ /* 0x000fc600078e00ff */
[----:B------:R1:W-:Y:S01]  /*1600*/  STL [R1+0xb40], R13 ;  /* 0x000b400d01007387 */ /* 0x0003e20000100800 */
[----:B------:R-:W-:-:S03]  /*1610*/  IMAD.HI.U32 R7, R5, R12, RZ ;  /* 0x0000000c05077227 */ /* 0x000fc600078e00ff */
[----:B------:R-:W-:Y:S01]  /*1620*/  STL [R1+0xb44], R11 ;  /* 0x000b440b01007387 */ /* 0x000fe20000100800 */
[----:B------:R-:W-:Y:S02]  /*1630*/  IMAD.MOV R8, RZ, RZ, -R8 ;  /* 0x000000ffff087224 */ /* 0x000fe400078e0a08 */
[C---:B0-----:R-:W-:Y:S01]  /*1640*/  IMAD.HI.U32 R0, R5.reuse, R6, RZ ;  /* 0x0000000605007227 */ /* 0x041fe200078e00ff */
[----:B------:R0:W-:Y:S01]  /*1650*/  STL [R1+0xb48], R9 ;  /* 0x000b480901007387 */ /* 0x0001e20000100800 */
[----:B-1----:R-:W-:Y:S02]  /*1660*/  LOP3.LUT R13, R82, 0x5c, RZ, 0xfc, !PT ;  /* 0x0000005c520d7812 */ /* 0x002fe400078efcff */
[----:B------:R-:W-:Y:S02]  /*1670*/  IMAD.MOV R53, RZ, RZ, -R0 ;  /* 0x000000ffff357224 */ /* 0x000fe400078e0a00 */
[----:B------:R-:W-:Y:S01]  /*1680*/  IMAD.HI.U32 R0, R5, R10, RZ ;  /* 0x0000000a05007227 */ /* 0x000fe200078e00ff */
[----:B------:R-:W-:-:S03]  /*1690*/  IABS R38, R13 ;  /* 0x0000000d00267213 */ /* 0x000fc60000000000 */
[----:B------:R-:W-:Y:S01]  /*16a0*/  IMAD R53, R3, R53, R6 ;  /* 0x0000003503357224 */ /* 0x000fe200078e0206 */
[----:B0-----:R-:W-:Y:S01]  /*16b0*/  LEA.HI R9, R15, 0x3e, RZ, 0x1a ;  /* 0x0000003e0f097811 */ /* 0x001fe200078fd0ff */
[----:B------:R-:W-:-:S04]  /*16c0*/  IMAD.HI.U32 R6, R5, R52, RZ ;  /* 0x0000003405067227 */ /* 0x000fc800078e00ff */
[----:B------:R-:W-:Y:S02]  /*16d0*/  IMAD.MOV R0, RZ, RZ, -R0 ;  /* 0x000000ffff007224 */ /* 0x000fe400078e0a00 */
[----:B------:R-:W-:Y:S02]  /*16e0*/  IMAD.MOV R7, RZ, RZ, -R7 ;  /* 0x000000ffff077224 */ /* 0x000fe400078e0a07 */
[----:B------:R-:W-:Y:S02]  /*16f0*/  IMAD.MOV R6, RZ, RZ, -R6 ;  /* 0x000000ffff067224 */ /* 0x000fe400078e0a06 */
[----:B------:R-:W-:Y:S02]  /*1700*/  IMAD R0, R3, R0, R10 ;  /* 0x0000000003007224 */ /* 0x000fe400078e020a */
[----:B------:R-:W-:Y:S01]  /*1710*/  IMAD.IADD R9, R4, 0x1, R9 ;  /* 0x0000000104097824 */ /* 0x000fe200078e0209 */
[----:B------:R-:W-:Y:S01]  /*1720*/  LEA.HI R4, R15, R4, RZ, 0x1a ;  /* 0x000000040f047211 */ /* 0x000fe200078fd0ff */
[C---:B------:R-:W-:Y:S01]  /*1730*/  IMAD R50, R3.reuse, R8, R50 ;  /* 0x0000000803327224 */ /* 0x040fe200078e0232 */
[C---:B------:R-:W-:Y:S01]  /*1740*/  LOP3.LUT R8, R82.reuse, 0x40, RZ, 0xfc, !PT ;  /* 0x0000004052087812 */ /* 0x040fe200078efcff */
[C---:B------:R-:W-:Y:S01]  /*1750*/  IMAD R51, R3.reuse, R7, R12 ;  /* 0x0000000703337224 */ /* 0x040fe200078e020c */
[C---:B------:R-:W-:Y:S01]  /*1760*/  LOP3.LUT R7, R82.reuse, 0x42, RZ, 0xfc, !PT ;  /* 0x0000004252077812 */ /* 0x040fe200078efcff */
[----:B------:R-:W-:Y:S01]  /*1770*/  IMAD R52, R3, R6, R52 ;  /* 0x0000000603347224 */ /* 0x000fe200078e0234 */
[----:B------:R0:W-:Y:S01]  /*1780*/  STL [R1+0x3d0], R0 ;  /* 0x0003d00001007387 */ /* 0x0001e20000100800 */
[C---:B------:R-:W-:Y:S01]  /*1790*/  LOP3.LUT R6, R82.reuse, 0x44, RZ, 0xfc, !PT ;  /* 0x0000004452067812 */ /* 0x040fe200078efcff */
[----:B------:R-:W-:Y:S01]  /*17a0*/  IMAD.U32 R85, RZ, RZ, UR14 ;  /* 0x0000000eff557e24 */ /* 0x000fe2000f8e00ff */
[----:B------:R-:W-:Y:S01]  /*17b0*/  IABS R10, R9 ;  /* 0x00000009000a7213 */ /* 0x000fe20000000000 */
[----:B------:R1:W-:Y:S01]  /*17c0*/  STL [R1+0xb4c], R9 ;  /* 0x000b4c0901007387 */ /* 0x0003e20000100800 */
[----:B------:R-:W-:Y:S01]  /*17d0*/  IABS R48, R7 ;  /* 0x0000000700307213 */ /* 0x000fe20000000000 */
[----:B------:R-:W-:Y:S01]  /*17e0*/  IMAD R85, R85, 0x2, R86 ;  /* 0x0000000255557824 */ /* 0x000fe200078e0256 */
[C---:B------:R-:W-:Y:S01]  /*17f0*/  LOP3.LUT R12, R82.reuse, 0x52, RZ, 0xfc, !PT ;  /* 0x00000052520c7812 */ /* 0x040fe200078efcff */
[----:B------:R2:W-:Y:S01]  /*1800*/  STL [R1+0xb50], R8 ;  /* 0x000b500801007387 */ /* 0x0005e20000100800 */
[----:B0-----:R-:W-:Y:S01]  /*1810*/  LOP3.LUT R0, R82, 0x46, RZ, 0xfc, !PT ;  /* 0x0000004652007812 */ /* 0x001fe200078efcff */
[----:B------:R-:W-:-:S02]  /*1820*/  IMAD.HI.U32 R11, R5, R48, RZ ;  /* 0x00000030050b7227 */ /* 0x000fc400078e00ff */
[----:B------:R-:W-:Y:S01]  /*1830*/  STL [R1+0xab8], R7 ;  /* 0x000ab80701007387 */ /* 0x000fe20000100800 */
[----:B------:R-:W-:Y:S01]  /*1840*/  IABS R42, R12 ;  /* 0x0000000c002a7213 */ /* 0x000fe20000000000 */
[C---:B-1----:R-:W-:Y:S02]  /*1850*/  IMAD.HI.U32 R9, R5.reuse, R10, RZ ;  /* 0x0000000a05097227 */ /* 0x042fe400078e00ff */
[----:B------:R0:W-:Y:S01]  /*1860*/  STL [R1+0xab4], R6 ;  /* 0x000ab40601007387 */ /* 0x0001e20000100800 */
[----:B--2---:R-:W-:Y:S01]  /*1870*/  IABS R8, R8 ;  /* 0x0000000800087213 */ /* 0x004fe20000000000 */
[----:B------:R-:W-:Y:S02]  /*1880*/  IMAD.MOV R9, RZ, RZ, -R9 ;  /* 0x000000ffff097224 */ /* 0x000fe400078e0a09 */
[----:B------:R1:W-:Y:S01]  /*1890*/  STL [R1+0xbd8], R0 ;  /* 0x000bd80001007387 */ /* 0x0003e20000100800 */
[----:B------:R-:W-:Y:S02]  /*18a0*/  IMAD.MOV R11, RZ, RZ, -R11 ;  /* 0x000000ffff0b7224 */ /* 0x000fe400078e0a0b */
[----:B------:R-:W-:Y:S01]  /*18b0*/  IMAD.HI.U32 R49, R5, R8, RZ ;  /* 0x0000000805317227 */ /* 0x000fe200078e00ff */
[----:B0-----:R-:W-:-:S03]  /*18c0*/  IABS R6, R6 ;  /* 0x0000000600067213 */ /* 0x001fc60000000000 */
[----:B------:R-:W-:Y:S02]  /*18d0*/  IMAD R9, R3, R9, R10 ;  /* 0x0000000903097224 */ /* 0x000fe400078e020a */
[----:B------:R-:W-:Y:S01]  /*18e0*/  IMAD.MOV R49, RZ, RZ, -R49 ;  /* 0x000000ffff317224 */ /* 0x000fe200078e0a31 */
[----:B-1----:R-:W-:Y:S01]  /*18f0*/  IABS R0, R0 ;  /* 0x0000000000007213 */ /* 0x002fe20000000000 */
[C---:B------:R-:W-:Y:S01]  /*1900*/  IMAD.HI.U32 R47, R5.reuse, R6, RZ ;  /* 0x00000006052f7227 */ /* 0x040fe200078e00ff */
[----:B------:R0:W-:Y:S03]  /*1910*/  STL [R1+0x3ec], R9 ;  /* 0x0003ec0901007387 */ /* 0x0001e60000100800 */
[----:B------:R-:W-:-:S04]  /*1920*/  IMAD.HI.U32 R7, R5, R0, RZ ;  /* 0x0000000005077227 */ /* 0x000fc800078e00ff */
[----:B------:R-:W-:Y:S02]  /*1930*/  IMAD.MOV R7, RZ, RZ, -R7 ;  /* 0x000000ffff077224 */ /* 0x000fe400078e0a07 */
[----:B------:R-:W-:Y:S01]  /*1940*/  IMAD.MOV R47, RZ, RZ, -R47 ;  /* 0x000000ffff2f7224 */ /* 0x000fe200078e0a2f */
[C---:B0-----:R-:W-:Y:S01]  /*1950*/  LOP3.LUT R9, R82.reuse, 0x48, RZ, 0xfc, !PT ;  /* 0x0000004852097812 */ /* 0x041fe200078efcff */
[C---:B------:R-:W-:Y:S01]  /*1960*/  IMAD R0, R3.reuse, R7, R0 ;  /* 0x0000000703007224 */ /* 0x040fe200078e0200 */
[C---:B------:R-:W-:Y:S01]  /*1970*/  LOP3.LUT R7, R82.reuse, 0x4c, RZ, 0xfc, !PT ;  /* 0x0000004c52077812 */ /* 0x040fe200078efcff */
[C---:B------:R-:W-:Y:S01]  /*1980*/  IMAD R49, R3.reuse, R49, R8 ;  /* 0x0000003103317224 */ /* 0x040fe200078e0208 */
[----:B------:R-:W-:Y:S01]  /*1990*/  LOP3.LUT R8, R82, 0x4a, RZ, 0xfc, !PT ;  /* 0x0000004a52087812 */ /* 0x000fe200078efcff */
[C---:B------:R-:W-:Y:S01]  /*19a0*/  IMAD R47, R3.reuse, R47, R6 ;  /* 0x0000002f032f7224 */ /* 0x040fe200078e0206 */
[----:B------:R0:W-:Y:S01]  /*19b0*/  STL [R1+0x3f0], R0 ;  /* 0x0003f00001007387 */ /* 0x0001e20000100800 */
[----:B------:R-:W-:Y:S01]  /*19c0*/  VIADD R6, R4, 0x4e ;  /* 0x0000004e04067836 */ /* 0x000fe20000000000 */
[----:B------:R-:W-:Y:S01]  /*19d0*/  IABS R46, R9 ;  /* 0x00000009002e7213 */ /* 0x000fe20000000000 */
[----:B------:R-:W-:Y:S01]  /*19e0*/  IMAD R48, R3, R11, R48 ;  /* 0x0000000b03307224 */ /* 0x000fe200078e0230 */
[----:B------:R1:W-:Y:S01]  /*19f0*/  STL [R1+0xbdc], R9 ;  /* 0x000bdc0901007387 */ /* 0x0003e20000100800 */
[----:B------:R-:W-:-:S02]  /*1a00*/  IABS R45, R8 ;  /* 0x00000008002d7213 */ /* 0x000fc40000000000 */
[----:B------:R-:W-:Y:S01]  /*1a10*/  IABS R44, R7 ;  /* 0x00000007002c7213 */ /* 0x000fe20000000000 */
[----:B------:R2:W-:Y:S01]  /*1a20*/  STL [R1+0xbe4], R8 ;  /* 0x000be40801007387 */ /* 0x0005e20000100800 */
[C---:B------:R-:W-:Y:S01]  /*1a30*/  IMAD.HI.U32 R10, R5.reuse, R46, RZ ;  /* 0x0000002e050a7227 */ /* 0x040fe200078e00ff */
[C---:B0-----:R-:W-:Y:S02]  /*1a40*/  LOP3.LUT R0, R82.reuse, 0x50, RZ, 0xfc, !PT ;  /* 0x0000005052007812 */ /* 0x041fe400078efcff */
[----:B------:R-:W-:Y:S01]  /*1a50*/  STL [R1+0xc44], R7 ;  /* 0x000c440701007387 */ /* 0x000fe20000100800 */
[----:B------:R-:W-:Y:S01]  /*1a60*/  IMAD.MOV R10, RZ, RZ, -R10 ;  /* 0x000000ffff0a7224 */ /* 0x000fe200078e0a0a */
[----:B------:R-:W-:Y:S01]  /*1a70*/  LOP3.LUT R11, R82, 0x54, RZ, 0xfc, !PT ;  /* 0x00000054520b7812 */ /* 0x000fe200078efcff */
[----:B-1----:R-:W-:Y:S01]  /*1a80*/  IMAD.HI.U32 R9, R5, R45, RZ ;  /* 0x0000002d05097227 */ /* 0x002fe200078e00ff */
[----:B------:R0:W-:Y:S01]  /*1a90*/  STL [R1+0xb5c], R6 ;  /* 0x000b5c0601007387 */ /* 0x0001e20000100800 */
[----:B------:R-:W-:-:S02]  /*1aa0*/  IABS R43, R0 ;  /* 0x00000000002b7213 */ /* 0x000fc40000000000 */
[----:B--2---:R-:W-:Y:S01]  /*1ab0*/  IMAD.HI.U32 R8, R5, R44, RZ ;  /* 0x0000002c05087227 */ /* 0x004fe200078e00ff */
[----:B------:R1:W-:Y:S01]  /*1ac0*/  STL [R1+0xcd4], R0 ;  /* 0x000cd40001007387 */ /* 0x0003e20000100800 */
[----:B------:R-:W-:Y:S02]  /*1ad0*/  IABS R41, R11 ;  /* 0x0000000b00297213 */ /* 0x000fe40000000000 */
[----:B------:R-:W-:Y:S02]  /*1ae0*/  IMAD.MOV R9, RZ, RZ, -R9 ;  /* 0x000000ffff097224 */ /* 0x000fe400078e0a09 */
[----:B------:R-:W-:Y:S01]  /*1af0*/  IMAD.MOV R8, RZ, RZ, -R8 ;  /* 0x000000ffff087224 */ /* 0x000fe200078e0a08 */
[----:B0-----:R-:W-:Y:S01]  /*1b00*/  IABS R6, R6 ;  /* 0x0000000600067213 */ /* 0x001fe20000000000 */
[C---:B------:R-:W-:Y:S01]  /*1b10*/  IMAD R46, R3.reuse, R10, R46 ;  /* 0x0000000a032e7224 */ /* 0x040fe200078e022e */
[C---:B------:R-:W-:Y:S01]  /*1b20*/  LOP3.LUT R10, R82.reuse, 0x56, RZ, 0xfc, !PT ;  /* 0x00000056520a7812 */ /* 0x040fe200078efcff */
[----:B------:R-:W-:Y:S01]  /*1b30*/  IMAD R45, R3, R9, R45 ;  /* 0x00000009032d7224 */ /* 0x000fe200078e022d */
[----:B------:R-:W-:Y:S01]  /*1b40*/  LOP3.LUT R9, R82, 0x58, RZ, 0xfc, !PT ;  /* 0x0000005852097812 */ /* 0x000fe200078efcff */
[----:B------:R-:W-:-:S03]  /*1b50*/  IMAD.HI.U32 R7, R5, R6, RZ ;  /* 0x0000000605077227 */ /* 0x000fc600078e00ff */
[----:B------:R-:W-:Y:S01]  /*1b60*/  IABS R40, R9 ;  /* 0x0000000900287213 */ /* 0x000fe20000000000 */
[----:B------:R-:W-:Y:S02]  /*1b70*/  IMAD.MOV R7, RZ, RZ, -R7 ;  /* 0x000000ffff077224 */ /* 0x000fe400078e0a07 */
[C---:B------:R-:W-:Y:S01]  /*1b80*/  IMAD R44, R3.reuse, R8, R44 ;  /* 0x00000008032c7224 */ /* 0x040fe200078e022c */
[----:B------:R-:W-:Y:S01]  /*1b90*/  LOP3.LUT R8, R82, 0x5a, RZ, 0xfc, !PT ;  /* 0x0000005a52087812 */ /* 0x000fe200078efcff */
[----:B------:R-:W-:Y:S01]  /*1ba0*/  IMAD R6, R3, R7, R6 ;  /* 0x0000000703067224 */ /* 0x000fe200078e0206 */
[----:B------:R-:W-:Y:S01]  /*1bb0*/  IABS R7, R10 ;  /* 0x0000000a00077213 */ /* 0x000fe20000000000 */
[----:B-1----:R-:W-:Y:S01]  /*1bc0*/  IMAD.HI.U32 R0, R5, R43, RZ ;  /* 0x0000002b05007227 */ /* 0x002fe200078e00ff */
[----:B------:R-:W-:Y:S02]  /*1bd0*/  IABS R39, R8 ;  /* 0x0000000800277213 */ /* 0x000fe40000000000 */
[----:B------:R0:W-:Y:S01]  /*1be0*/  STL [R1+0x40c], R6 ;  /* 0x00040c0601007387 */ /* 0x0001e20000100800 */
[----:B------:R-:W-:-:S03]  /*1bf0*/  IMAD.MOV R0, RZ, RZ, -R0 ;  /* 0x000000ffff007224 */ /* 0x000fc600078e0a00 */
[----:B------:R1:W-:Y:S01]  /*1c00*/  STL [R1+0xbf8], R12 ;  /* 0x000bf80c01007387 */ /* 0x0003e20000100800 */
[----:B------:R-:W-:Y:S02]  /*1c10*/  IMAD R43, R3, R0, R43 ;  /* 0x00000000032b7224 */ /* 0x000fe400078e022b */
[C---:B------:R-:W-:Y:S01]  /*1c20*/  IMAD.HI.U32 R0, R5.reuse, R39, RZ ;  /* 0x0000002705007227 */ /* 0x040fe200078e00ff */
[----:B------:R2:W-:Y:S03]  /*1c30*/  STL [R1+0xca0], R11 ;  /* 0x000ca00b01007387 */ /* 0x0005e60000100800 */
[----:B------:R-:W-:Y:S01]  /*1c40*/  IMAD.MOV R0, RZ, RZ, -R0 ;  /* 0x000000ffff007224 */ /* 0x000fe200078e0a00 */
[----:B------:R3:W-:Y:S01]  /*1c50*/  STL [R1+0xce8], R10 ;  /* 0x000ce80a01007387 */ /* 0x0007e20000100800 */
[----:B0-----:R-:W-:-:S03]  /*1c60*/  IMAD.HI.U32 R6, R5, R40, RZ ;  /* 0x0000002805067227 */ /* 0x001fc600078e00ff */
[----:B------:R0:W-:Y:S01]  /*1c70*/  STL [R1+0xd34], R9 ;  /* 0x000d340901007387 */ /* 0x0001e20000100800 */
[----:B-1----:R-:W-:Y:S01]  /*1c80*/  VIADD R12, R4, 0x5e ;  /* 0x0000005e040c7836 */ /* 0x002fe20000000000 */
[----:B--2---:R-:W-:Y:S01]  /*1c90*/  LOP3.LUT R11, R82, 0x60, RZ, 0xfc, !PT ;  /* 0x00000060520b7812 */ /* 0x004fe200078efcff */
[----:B------:R-:W-:Y:S01]  /*1ca0*/  IMAD R39, R3, R0, R39 ;  /* 0x0000000003277224 */ /* 0x000fe200078e0227 */
[----:B------:R1:W-:Y:S01]  /*1cb0*/  STL [R1+0xdb4], R8 ;  /* 0x000db40801007387 */ /* 0x0003e20000100800 */
[----:B------:R-:W-:Y:S01]  /*1cc0*/  IMAD.MOV R6, RZ, RZ, -R6 ;  /* 0x000000ffff067224 */ /* 0x000fe200078e0a06 */
[----:B------:R-:W-:Y:S01]  /*1cd0*/  IABS R37, R11 ;  /* 0x0000000b00257213 */ /* 0x000fe20000000000 */
[----:B---3--:R-:W-:-:S04]  /*1ce0*/  IMAD.HI.U32 R10, R5, R42, RZ ;  /* 0x0000002a050a7227 */ /* 0x008fc800078e00ff */
[----:B0-----:R-:W-:-:S04]  /*1cf0*/  IMAD.HI.U32 R9, R5, R41, RZ ;  /* 0x0000002905097227 */ /* 0x001fc800078e00ff */
[----:B-1----:R-:W-:-:S04]  /*1d00*/  IMAD.HI.U32 R8, R5, R7, RZ ;  /* 0x0000000705087227 */ /* 0x002fc800078e00ff */
[----:B------:R-:W-:Y:S02]  /*1d10*/  IMAD.MOV R8, RZ, RZ, -R8 ;  /* 0x000000ffff087224 */ /* 0x000fe400078e0a08 */
[----:B------:R-:W-:Y:S02]  /*1d20*/  IMAD.MOV R10, RZ, RZ, -R10 ;  /* 0x000000ffff0a7224 */ /* 0x000fe400078e0a0a */
[----:B------:R-:W-:Y:S02]  /*1d30*/  IMAD.MOV R9, RZ, RZ, -R9 ;  /* 0x000000ffff097224 */ /* 0x000fe400078e0a09 */
[C---:B------:R-:W-:Y:S01]  /*1d40*/  IMAD R7, R3.reuse, R8, R7 ;  /* 0x0000000803077224 */ /* 0x040fe200078e0207 */
[----:B------:R-:W-:Y:S01]  /*1d50*/  IABS R8, R12 ;  /* 0x0000000c00087213 */ /* 0x000fe20000000000 */
[C---:B------:R-:W-:Y:S01]  /*1d60*/  IMAD R42, R3.reuse, R10, R42 ;  /* 0x0000000a032a7224 */ /* 0x040fe200078e022a */
[C---:B------:R-:W-:Y:S01]  /*1d70*/  LOP3.LUT R10, R82.reuse, 0x62, RZ, 0xfc, !PT ;  /* 0x00000062520a7812 */ /* 0x040fe200078efcff */
[C---:B------:R-:W-:Y:S01]  /*1d80*/  IMAD R41, R3.reuse, R9, R41 ;  /* 0x0000000903297224 */ /* 0x040fe200078e0229 */
[----:B------:R-:W-:Y:S01]  /*1d90*/  STL [R1+0x410], R7 ;  /* 0x0004100701007387 */ /* 0x000fe20000100800 */
[----:B------:R-:W-:Y:S01]  /*1da0*/  LOP3.LUT R9, R82, 0x64, RZ, 0xfc, !PT ;  /* 0x0000006452097812 */ /* 0x000fe200078efcff */
[----:B------:R-:W-:Y:S01]  /*1db0*/  IMAD R40, R3, R6, R40 ;  /* 0x0000000603287224 */ /* 0x000fe200078e0228 */
[----:B------:R-:W-:Y:S01]  /*1dc0*/  IABS R36, R10 ;  /* 0x0000000a00247213 */ /* 0x000fe20000000000 */
[----:B------:R0:W-:Y:S01]  /*1dd0*/  STL [R1+0xc24], R13 ;  /* 0x000c240d01007387 */ /* 0x0001e20000100800 */
[----:B------:R-:W-:-:S03]  /*1de0*/  IABS R35, R9 ;  /* 0x0000000900237213 */ /* 0x000fc60000000000 */
[----:B------:R1:W-:Y:S01]  /*1df0*/  STL [R1+0xb68], R12 ;  /* 0x000b680c01007387 */ /* 0x0003e20000100800 */
[----:B------:R-:W-:-:S03]  /*1e00*/  IMAD.HI.U32 R6, R5, R36, RZ ;  /* 0x0000002405067227 */ /* 0x000fc600078e00ff */
[----:B------:R2:W-:Y:S01]  /*1e10*/  STL [R1+0xe04], R11 ;  /* 0x000e040b01007387 */ /* 0x0005e20000100800 */
[----:B------:R-:W-:Y:S01]  /*1e20*/  IMAD.HI.U32 R0, R5, R35, RZ ;  /* 0x0000002305007227 */ /* 0x000fe200078e00ff */
[C---:B0-----:R-:W-:Y:S02]  /*1e30*/  LOP3.LUT R13, R82.reuse, 0x6a, RZ, 0xfc, !PT ;  /* 0x0000006a520d7812 */ /* 0x041fe400078efcff */
[----:B------:R0:W-:Y:S01]  /*1e40*/  STL [R1+0xe08], R10 ;  /* 0x000e080a01007387 */ /* 0x0001e20000100800 */
[----:B------:R-:W-:Y:S01]  /*1e50*/  IMAD.MOV R0, RZ, RZ, -R0 ;  /* 0x000000ffff007224 */ /* 0x000fe200078e0a00 */
[----:B-1----:R-:W-:Y:S01]  /*1e60*/  LOP3.LUT R12, R82, 0x6c, RZ, 0xfc, !PT ;  /* 0x0000006c520c7812 */ /* 0x002fe200078efcff */
[----:B------:R-:W-:Y:S01]  /*1e70*/  IMAD.MOV R6, RZ, RZ, -R6 ;  /* 0x000000ffff067224 */ /* 0x000fe200078e0a06 */
[----:B------:R1:W-:Y:S01]  /*1e80*/  STL [R1+0xd88], R9 ;  /* 0x000d880901007387 */ /* 0x0003e20000100800 */
[C---:B------:R-:W-:Y:S01]  /*1e90*/  IMAD R35, R3.reuse, R0, R35 ;  /* 0x0000000003237224 */ /* 0x040fe200078e0223 */
[----:B------:R-:W-:Y:S01]  /*1ea0*/  IABS R32, R13 ;  /* 0x0000000d00207213 */ /* 0x000fe20000000000 */
[----:B--2---:R-:W-:Y:S01]  /*1eb0*/  VIADD R11, R4, 0x6e ;  /* 0x0000006e040b7836 */ /* 0x004fe20000000000 */
[----:B------:R-:W-:Y:S01]  /*1ec0*/  IABS R33, R12 ;  /* 0x0000000c00217213 */ /* 0x000fe20000000000 */
[----:B------:R-:W-:-:S02]  /*1ed0*/  IMAD R36, R3, R6, R36 ;  /* 0x0000000603247224 */ /* 0x000fc400078e0224 */
[----:B0-----:R-:W-:Y:S01]  /*1ee0*/  IMAD.HI.U32 R10, R5, R38, RZ ;  /* 0x00000026050a7227 */ /* 0x001fe200078e00ff */
[----:B------:R-:W-:-:S03]  /*1ef0*/  IABS R0, R11 ;  /* 0x0000000b00007213 */ /* 0x000fc60000000000 */
[----:B-1----:R-:W-:-:S04]  /*1f00*/  IMAD.HI.U32 R9, R5, R8, RZ ;  /* 0x0000000805097227 */ /* 0x002fc800078e00ff */
[----:B------:R-:W-:Y:S02]  /*1f10*/  IMAD.MOV R10, RZ, RZ, -R10 ;  /* 0x000000ffff0a7224 */ /* 0x000fe400078e0a0a */
[----:B------:R-:W-:Y:S02]  /*1f20*/  IMAD.MOV R9, RZ, RZ, -R9 ;  /* 0x000000ffff097224 */ /* 0x000fe400078e0a09 */
[C---:B------:R-:W-:Y:S01]  /*1f30*/  IMAD R38, R3.reuse, R10, R38 ;  /* 0x0000000a03267224 */ /* 0x040fe200078e0226 */
[----:B------:R-:W-:Y:S01]  /*1f40*/  LOP3.LUT R10, R82, 0x66, RZ, 0xfc, !PT ;  /* 0x00000066520a7812 */ /* 0x000fe200078efcff */
[----:B------:R-:W-:Y:S02]  /*1f50*/  IMAD R8, R3, R9, R8 ;  /* 0x0000000903087224 */ /* 0x000fe400078e0208 */
[----:B------:R-:W-:-:S03]  /*1f60*/  IMAD.HI.U32 R6, R5, R0, RZ ;  /* 0x0000000005067227 */ /* 0x000fc600078e00ff */
[----:B------:R0:W-:Y:S01]  /*1f70*/  STL [R1+0x44c], R8 ;  /* 0x00044c0801007387 */ /* 0x0001e20000100800 */
[----:B------:R-:W-:-:S03]  /*1f80*/  IMAD.HI.U32 R7, R5, R37, RZ ;  /* 0x0000002505077227 */ /* 0x000fc600078e00ff */
[----:B------:R1:W-:Y:S01]  /*1f90*/  STL [R1+0xc40], R10 ;  /* 0x000c400a01007387 */ /* 0x0003e20000100800 */
[----:B------:R-:W-:Y:S02]  /*1fa0*/  IMAD.MOV R6, RZ, RZ, -R6 ;  /* 0x000000ffff067224 */ /* 0x000fe400078e0a06 */
[----:B------:R-:W-:Y:S01]  /*1fb0*/  IMAD.MOV R7, RZ, RZ, -R7 ;  /* 0x000000ffff077224 */ /* 0x000fe200078e0a07 */
[----:B------:R-:W-:Y:S01]  /*1fc0*/  STL [R1+0xc88], R14 ;  /* 0x000c880e01007387 */ /* 0x000fe20000100800 */
[----:B------:R-:W-:-:S03]  /*1fd0*/  IMAD.HI.U32 R9, R5, R34, RZ ;  /* 0x0000002205097227 */ /* 0x000fc600078e00ff */
[----:B------:R-:W-:Y:S01]  /*1fe0*/  STL [R1+0xcd0], R13 ;  /* 0x000cd00d01007387 */ /* 0x000fe20000100800 */
[----:B0-----:R-:W-:Y:S01]  /*1ff0*/  IMAD.HI.U32 R8, R5, R32, RZ ;  /* 0x0000002005087227 */ /* 0x001fe200078e00ff */
[----:B-1----:R-:W-:Y:S02]  /*2000*/  IABS R10, R10 ;  /* 0x0000000a000a7213 */ /* 0x002fe40000000000 */
[----:B------:R-:W-:Y:S01]  /*2010*/  STL [R1+0xd64], R12 ;  /* 0x000d640c01007387 */ /* 0x000fe20000100800 */
[----:B------:R-:W-:Y:S02]  /*2020*/  IMAD.MOV R8, RZ, RZ, -R8 ;  /* 0x000000ffff087224 */ /* 0x000fe400078e0a08 */
[C---:B------:R-:W-:Y:S01]  /*2030*/  IMAD R0, R3.reuse, R6, R0 ;  /* 0x0000000603007224 */ /* 0x040fe200078e0200 */
[----:B------:R0:W-:Y:S01]  /*2040*/  STL [R1+0xb7c], R11 ;  /* 0x000b7c0b01007387 */ /* 0x0001e20000100800 */
[----:B------:R-:W-:Y:S02]  /*2050*/  IMAD R37, R3, R7, R37 ;  /* 0x0000000703257224 */ /* 0x000fe400078e0225 */
[----:B------:R-:W-:-:S04]  /*2060*/  IMAD.HI.U32 R7, R5, R33, RZ ;  /* 0x0000002105077227 */ /* 0x000fc800078e00ff */
[----:B------:R-:W-:Y:S02]  /*2070*/  IMAD.MOV R9, RZ, RZ, -R9 ;  /* 0x000000ffff097224 */ /* 0x000fe400078e0a09 */
[----:B------:R-:W-:Y:S01]  /*2080*/  IMAD R32, R3, R8, R32 ;  /* 0x0000000803207224 */ /* 0x000fe200078e0220 */
[----:B------:R-:W-:Y:S01]  /*2090*/  LOP3.LUT R8, R82, 0x74, RZ, 0xfc, !PT ;  /* 0x0000007452087812 */ /* 0x000fe200078efcff */
[----:B0-----:R-:W-:-:S04]  /*20a0*/  IMAD.HI.U32 R11, R5, R10, RZ ;  /* 0x0000000a050b7227 */ /* 0x001fc800078e00ff */
[----:B------:R-:W-:Y:S02]  /*20b0*/  IMAD.MOV R11, RZ, RZ, -R11 ;  /* 0x000000ffff0b7224 */ /* 0x000fe400078e0a0b */
[----:B------:R-:W-:Y:S02]  /*20c0*/  IMAD.MOV R7, RZ, RZ, -R7 ;  /* 0x000000ffff077224 */ /* 0x000fe400078e0a07 */
[C---:B------:R-:W-:Y:S01]  /*20d0*/  IMAD R10, R3.reuse, R11, R10 ;  /* 0x0000000b030a7224 */ /* 0x040fe200078e020a */
[C---:B------:R-:W-:Y:S01]  /*20e0*/  LOP3.LUT R11, R82.reuse, 0x70, RZ, 0xfc, !PT ;  /* 0x00000070520b7812 */ /* 0x040fe200078efcff */
[C---:B------:R-:W-:Y:S01]  /*20f0*/  IMAD R34, R3.reuse, R9, R34 ;  /* 0x0000000903227224 */ /* 0x040fe200078e0222 */
[C---:B------:R-:W-:Y:S01]  /*2100*/  LOP3.LUT R9, R82.reuse, 0x76, RZ, 0xfc, !PT ;  /* 0x0000007652097812 */ /* 0x040fe200078efcff */
[----:B------:R-:W-:Y:S01]  /*2110*/  IMAD R33, R3, R7, R33 ;  /* 0x0000000703217224 */ /* 0x000fe200078e0221 */
[----:B------:R0:W-:Y:S01]  /*2120*/  STL [R1+0x490], R10 ;  /* 0x0004900a01007387 */ /* 0x0001e20000100800 */
[----:B------:R-:W-:-:S02]  /*2130*/  LOP3.LUT R7, R82, 0x78, RZ, 0xfc, !PT ;  /* 0x0000007852077812 */ /* 0x000fc400078efcff */
[----:B------:R-:W-:Y:S01]  /*2140*/  IABS R30, R11 ;  /* 0x0000000b001e7213 */ /* 0x000fe20000000000 */
[----:B------:R1:W-:Y:S01]  /*2150*/  STL [R1+0x4cc], R0 ;  /* 0x0004cc0001007387 */ /* 0x0003e20000100800 */
[----:B------:R-:W-:Y:S02]  /*2160*/  IABS R6, R9 ;  /* 0x0000000900067213 */ /* 0x000fe40000000000 */
[----:B------:R-:W-:Y:S01]  /*2170*/  IABS R31, R7 ;  /* 0x00000007001f7213 */ /* 0x000fe20000000000 */
[----:B------:R-:W-:Y:S01]  /*2180*/  STL [R1+0xbf0], R11 ;  /* 0x000bf00b01007387 */ /* 0x000fe20000100800 */
[----:B------:R-:W-:Y:S01]  /*2190*/  IMAD.HI.U32 R12, R5, R30, RZ ;  /* 0x0000001e050c7227 */ /* 0x000fe200078e00ff */
[----:B0-----:R-:W-:-:S03]  /*21a0*/  LOP3.LUT R10, R82, 0x72, RZ, 0xfc, !PT ;  /* 0x00000072520a7812 */ /* 0x001fc600078efcff */
[----:B------:R-:W-:Y:S02]  /*21b0*/  IMAD.MOV R12, RZ, RZ, -R12 ;  /* 0x000000ffff0c7224 */ /* 0x000fe400078e0a0c */
[----:B------:R0:W-:Y:S01]  /*21c0*/  STL [R1+0xc14], R10 ;  /* 0x000c140a01007387 */ /* 0x0001e20000100800 */
[----:B-1----:R-:W-:-:S03]  /*21d0*/  IMAD.HI.U32 R0, R5, R31, RZ ;  /* 0x0000001f05007227 */ /* 0x002fc600078e00ff */
[----:B------:R1:W-:Y:S01]  /*21e0*/  STL [R1+0xce4], R8 ;  /* 0x000ce40801007387 */ /* 0x0003e20000100800 */
[C---:B------:R-:W-:Y:S01]  /*21f0*/  IMAD R30, R3.reuse, R12, R30 ;  /* 0x0000000c031e7224 */ /* 0x040fe200078e021e */
[----:B------:R-:W-:Y:S01]  /*2200*/  LOP3.LUT R12, R82, 0x7a, RZ, 0xfc, !PT ;  /* 0x0000007a520c7812 */ /* 0x000fe200078efcff */
[----:B------:R-:W-:Y:S01]  /*2210*/  IMAD.MOV R0, RZ, RZ, -R0 ;  /* 0x000000ffff007224 */ /* 0x000fe200078e0a00 */
[----:B------:R2:W-:Y:S01]  /*2220*/  STL [R1+0xd30], R9 ;  /* 0x000d300901007387 */ /* 0x0005e20000100800 */
[----:B0-----:R-:W-:Y:S02]  /*2230*/  IABS R10, R10 ;  /* 0x0000000a000a7213 */ /* 0x001fe40000000000 */
[----:B------:R-:W-:Y:S01]  /*2240*/  IMAD R31, R3, R0, R31 ;  /* 0x00000000031f7224 */ /* 0x000fe200078e021f */
[----:B------:R0:W-:Y:S01]  /*2250*/  STL [R1+0xdb0], R7 ;  /* 0x000db00701007387 */ /* 0x0001e20000100800 */
[----:B-1----:R-:W-:Y:S01]  /*2260*/  IABS R8, R8 ;  /* 0x0000000800087213 */ /* 0x002fe20000000000 */
[----:B------:R-:W-:-:S04]  /*2270*/  IMAD.HI.U32 R11, R5, R10, RZ ;  /* 0x0000000a050b7227 */ /* 0x000fc800078e00ff */
[----:B--2---:R-:W-:-:S04]  /*2280*/  IMAD.HI.U32 R9, R5, R8, RZ ;  /* 0x0000000805097227 */ /* 0x004fc800078e00ff */
[----:B0-----:R-:W-:-:S04]  /*2290*/  IMAD.HI.U32 R7, R5, R6, RZ ;  /* 0x0000000605077227 */ /* 0x001fc800078e00ff */
[----:B------:R-:W-:Y:S02]  /*22a0*/  IMAD.MOV R11, RZ, RZ, -R11 ;  /* 0x000000ffff0b7224 */ /* 0x000fe400078e0a0b */
[----:B------:R-:W-:Y:S02]  /*22b0*/  IMAD.MOV R9, RZ, RZ, -R9 ;  /* 0x000000ffff097224 */ /* 0x000fe400078e0a09 */
[----:B------:R-:W-:Y:S02]  /*22c0*/  IMAD.MOV R7, RZ, RZ, -R7 ;  /* 0x000000ffff077224 */ /* 0x000fe400078e0a07 */
[C---:B------:R-:W-:Y:S01]  /*22d0*/  IMAD R10, R3.reuse, R11, R10 ;  /* 0x0000000b030a7224 */ /* 0x040fe200078e020a */
[C---:B------:R-:W-:Y:S01]  /*22e0*/  LOP3.LUT R11, R82.reuse, 0x80, RZ, 0xfc, !PT ;  /* 0x00000080520b7812 */ /* 0x040fe200078efcff */
[C---:B------:R-:W-:Y:S01]  /*22f0*/  IMAD R8, R3.reuse, R9, R8 ;  /* 0x0000000903087224 */ /* 0x040fe200078e0208 */
[----:B------:R-:W-:Y:S01]  /*2300*/  LOP3.LUT R9, R82, 0x82, RZ, 0xfc, !PT ;  /* 0x0000008252097812 */ /* 0x000fe200078efcff */
[----:B------:R-:W-:Y:S01]  /*2310*/  IMAD R6, R3, R7, R6 ;  /* 0x0000000703067224 */ /* 0x000fe200078e0206 */
[----:B------:R0:W-:Y:S01]  /*2320*/  STL [R1+0x68], R10 ;  /* 0x0000680a01007387 */ /* 0x0001e20000100800 */
[----:B------:R-:W-:-:S02]  /*2330*/  IABS R28, R11 ;  /* 0x0000000b001c7213 */ /* 0x000fc40000000000 */
[----:B------:R-:W-:Y:S01]  /*2340*/  IABS R0, R9 ;  /* 0x0000000900007213 */ /* 0x000fe20000000000 */
[----:B------:R1:W-:Y:S02]  /*2350*/  STL [R1+0x7c], R8 ;  /* 0x00007c0801007387 */ /* 0x0003e40000100800 */
[----:B------:R-:W-:Y:S02]  /*2360*/  IMAD.HI.U32 R7, R5, R28, RZ ;  /* 0x0000001c05077227 */ /* 0x000fe400078e00ff */
[----:B------:R2:W-:Y:S01]  /*2370*/  STL [R1+0x4d0], R6 ;  /* 0x0004d00601007387 */ /* 0x0005e20000100800 */
[----:B0-----:R-:W-:Y:S01]  /*2380*/  LOP3.LUT R10, R82, 0x7c, RZ, 0xfc, !PT ;  /* 0x0000007c520a7812 */ /* 0x001fe200078efcff */
[----:B------:R-:W-:Y:S02]  /*2390*/  IMAD.MOV R7, RZ, RZ, -R7 ;  /* 0x000000ffff077224 */ /* 0x000fe400078e0a07 */
[----:B------:R0:W-:Y:S01]  /*23a0*/  STL [R1+0xc20], R12 ;  /* 0x000c200c01007387 */ /* 0x0001e20000100800 */
[----:B-1----:R-:W-:-:S03]  /*23b0*/  VIADD R8, R4, 0x7e ;  /* 0x0000007e04087836 */ /* 0x002fc60000000000 */
[----:B------:R1:W-:Y:S01]  /*23c0*/  STL [R1+0xc70], R10 ;  /* 0x000c700a01007387 */ /* 0x0003e20000100800 */
[----:B------:R-:W-:Y:S01]  /*23d0*/  IMAD R28, R3, R7, R28 ;  /* 0x00000007031c7224 */ /* 0x000fe200078e021c */
[----:B------:R-:W-:Y:S01]  /*23e0*/  LOP3.LUT R7, R82, 0x8a, RZ, 0xfc, !PT ;  /* 0x0000008a52077812 */ /* 0x000fe200078efcff */
[C---:B--2---:R-:W-:Y:S01]  /*23f0*/  IMAD.HI.U32 R6, R5.reuse, R0, RZ ;  /* 0x0000000005067227 */ /* 0x044fe200078e00ff */
[----:B------:R2:W-:Y:S01]  /*2400*/  STL [R1+0xb70], R8 ;  /* 0x000b700801007387 */ /* 0x0005e20000100800 */
[----:B0-----:R-:W-:Y:S02]  /*2410*/  IABS R12, R12 ;  /* 0x0000000c000c7213 */ /* 0x001fe40000000000 */
[----:B------:R-:W-:Y:S01]  /*2420*/  IMAD.MOV R6, RZ, RZ, -R6 ;  /* 0x000000ffff067224 */ /* 0x000fe200078e0a06 */
[----:B------:R0:W-:Y:S01]  /*2430*/  STL [R1+0xd04], R11 ;  /* 0x000d040b01007387 */ /* 0x0001e20000100800 */
[----:B-1----:R-:W-:Y:S01]  /*2440*/  IABS R10, R10 ;  /* 0x0000000a000a7213 */ /* 0x002fe20000000000 */
[----:B------:R-:W-:-:S02]  /*2450*/  IMAD.HI.U32 R13, R5, R12, RZ ;  /* 0x0000000c050d7227 */ /* 0x000fc400078e00ff */
[----:B------:R1:W-:Y:S01]  /*2460*/  STL [R1+0xd44], R9 ;  /* 0x000d440901007387 */ /* 0x0003e20000100800 */
[----:B--2---:R-:W-:Y:S01]  /*2470*/  IABS R8, R8 ;  /* 0x0000000800087213 */ /* 0x004fe20000000000 */
[----:B------:R-:W-:Y:S02]  /*2480*/  IMAD.MOV R13, RZ, RZ, -R13 ;  /* 0x000000ffff0d7224 */ /* 0x000fe400078e0a0d */
[----:B------:R-:W-:Y:S02]  /*2490*/  IMAD R0, R3, R6, R0 ;  /* 0x0000000603007224 */ /* 0x000fe400078e0200 */
[----:B0-----:R-:W-:-:S04]  /*24a0*/  IMAD.HI.U32 R11, R5, R10, RZ ;  /* 0x0000000a050b7227 */ /* 0x001fc800078e00ff */
[----:B-1----:R-:W-:-:S04]  /*24b0*/  IMAD.HI.U32 R9, R5, R8, RZ ;  /* 0x0000000805097227 */ /* 0x002fc800078e00ff */
[----:B------:R-:W-:Y:S02]  /*24c0*/  IMAD.MOV R11, RZ, RZ, -R11 ;  /* 0x000000ffff0b7224 */ /* 0x000fe400078e0a0b */
[----:B------:R-:W-:Y:S02]  /*24d0*/  IMAD.MOV R9, RZ, RZ, -R9 ;  /* 0x000000ffff097224 */ /* 0x000fe400078e0a09 */
[C---:B------:R-:W-:Y:S02]  /*24e0*/  IMAD R12, R3.reuse, R13, R12 ;  /* 0x0000000d030c7224 */ /* 0x040fe400078e020c */
[C---:B------:R-:W-:Y:S01]  /*24f0*/  IMAD R10, R3.reuse, R11, R10 ;  /* 0x0000000b030a7224 */ /* 0x040fe200078e020a */
[C---:B------:R-:W-:Y:S01]  /*2500*/  LOP3.LUT R11, R82.reuse, 0x84, RZ, 0xfc, !PT ;  /* 0x00000084520b7812 */ /* 0x040fe200078efcff */
[----:B------:R-:W-:Y:S01]  /*2510*/  IMAD R8, R3, R9, R8 ;  /* 0x0000000903087224 */ /* 0x000fe200078e0208 */
[----:B------:R0:W-:Y:S01]  /*2520*/  STL [R1+0x70], R12 ;  /* 0x0000700c01007387 */ /* 0x0001e20000100800 */
[----:B------:R-:W-:-:S03]  /*2530*/  LOP3.LUT R9, R82, 0x88, RZ, 0xfc, !PT ;  /* 0x0000008852097812 */ /* 0x000fc600078efcff */
[----:B------:R1:W-:Y:S01]  /*2540*/  STL [R1+0x24c], R10 ;  /* 0x00024c0a01007387 */ /* 0x0003e20000100800 */
[----:B------:R-:W-:-:S03]  /*2550*/  IABS R29, R9 ;  /* 0x00000009001d7213 */ /* 0x000fc60000000000 */
[----:B------:R2:W-:Y:S01]  /*2560*/  STL [R1+0x570], R8 ;  /* 0x0005700801007387 */ /* 0x0005e20000100800 */
[----:B0-----:R-:W-:-:S03]  /*2570*/  IABS R12, R11 ;  /* 0x0000000b000c7213 */ /* 0x001fc60000000000 */
[----:B------:R0:W-:Y:S01]  /*2580*/  STL [R1+0x80], R0 ;  /* 0x0000800001007387 */ /* 0x0001e20000100800 */
[C---:B-1----:R-:W-:Y:S01]  /*2590*/  LOP3.LUT R10, R82.reuse, 0x86, RZ, 0xfc, !PT ;  /* 0x00000086520a7812 */ /* 0x042fe200078efcff */
[----:B------:R-:W-:Y:S02]  /*25a0*/  IMAD.HI.U32 R13, R5, R12, RZ ;  /* 0x0000000c050d7227 */ /* 0x000fe400078e00ff */
[----:B------:R-:W-:Y:S01]  /*25b0*/  STL [R1+0xc3c], R11 ;  /* 0x000c3c0b01007387 */ /* 0x000fe20000100800 */
[----:B--2---:R-:W-:Y:S01]  /*25c0*/  LOP3.LUT R8, R82, 0x8c, RZ, 0xfc, !PT ;  /* 0x0000008c52087812 */ /* 0x004fe200078efcff */
[----:B------:R-:W-:Y:S02]  /*25d0*/  IMAD.MOV R13, RZ, RZ, -R13 ;  /* 0x000000ffff0d7224 */ /* 0x000fe400078e0a0d */
[----:B------:R1:W-:Y:S01]  /*25e0*/  STL [R1+0xc84], R10 ;  /* 0x000c840a01007387 */ /* 0x0003e20000100800 */
[----:B0-----:R-:W-:Y:S01]  /*25f0*/  IABS R0, R8 ;  /* 0x0000000800007213 */ /* 0x001fe20000000000 */
[----:B------:R-:W-:-:S02]  /*2600*/  IMAD R12, R3, R13, R12 ;  /* 0x0000000d030c7224 */ /* 0x000fc400078e020c */
[----:B------:R0:W-:Y:S02]  /*2610*/  STL [R1+0xccc], R9 ;  /* 0x000ccc0901007387 */ /* 0x0001e40000100800 */
[C---:B------:R-:W-:Y:S02]  /*2620*/  IMAD.HI.U32 R6, R5.reuse, R0, RZ ;  /* 0x0000000005067227 */ /* 0x040fe400078e00ff */
[----:B------:R2:W-:Y:S01]  /*2630*/  STL [R1+0xd60], R7 ;  /* 0x000d600701007387 */ /* 0x0005e20000100800 */
[----:B-1----:R-:W-:Y:S01]  /*2640*/  IABS R10, R10 ;  /* 0x0000000a000a7213 */ /* 0x002fe20000000000 */
[----:B------:R-:W-:Y:S02]  /*2650*/  IMAD.MOV R6, RZ, RZ, -R6 ;  /* 0x000000ffff067224 */ /* 0x000fe400078e0a06 */
[----:B------:R1:W-:Y:S01]  /*2660*/  STL [R1+0xd84], R8 ;  /* 0x000d840801007387 */ /* 0x0003e20000100800 */
[----:B0-----:R-:W-:-:S03]  /*2670*/  IMAD.HI.U32 R9, R5, R29, RZ ;  /* 0x0000001d05097227 */ /* 0x001fc600078e00ff */
[----:B------:R0:W-:Y:S01]  /*2680*/  STL [R1+0x260], R12 ;  /* 0x0002600c01007387 */ /* 0x0001e20000100800 */
[----:B--2---:R-:W-:Y:S01]  /*2690*/  IABS R7, R7 ;  /* 0x0000000700077213 */ /* 0x004fe20000000000 */
[----:B------:R-:W-:-:S04]  /*26a0*/  IMAD.HI.U32 R11, R5, R10, RZ ;  /* 0x0000000a050b7227 */ /* 0x000fc800078e00ff */
[----:B-1----:R-:W-:-:S04]  /*26b0*/  IMAD.HI.U32 R8, R5, R7, RZ ;  /* 0x0000000705087227 */ /* 0x002fc800078e00ff */
[----:B------:R-:W-:Y:S02]  /*26c0*/  IMAD.MOV R11, RZ, RZ, -R11 ;  /* 0x000000ffff0b7224 */ /* 0x000fe400078e0a0b */
[----:B------:R-:W-:Y:S02]  /*26d0*/  IMAD.MOV R8, RZ, RZ, -R8 ;  /* 0x000000ffff087224 */ /* 0x000fe400078e0a08 */
[C---:B------:R-:W-:Y:S02]  /*26e0*/  IMAD R10, R3.reuse, R11, R10 ;  /* 0x0000000b030a7224 */ /* 0x040fe400078e020a */
[----:B------:R-:W-:Y:S02]  /*26f0*/  IMAD.MOV R9, RZ, RZ, -R9 ;  /* 0x000000ffff097224 */ /* 0x000fe400078e0a09 */
[C---:B------:R-:W-:Y:S01]  /*2700*/  IMAD R7, R3.reuse, R8, R7 ;  /* 0x0000000803077224 */ /* 0x040fe200078e0207 */
[----:B------:R1:W-:Y:S01]  /*2710*/  STL [R1+0x5a8], R10 ;  /* 0x0005a80a01007387 */ /* 0x0003e20000100800 */
[C---:B------:R-:W-:Y:S01]  /*2720*/  IMAD R0, R3.reuse, R6, R0 ;  /* 0x0000000603007224 */ /* 0x040fe200078e0200 */
[----:B------:R-:W-:Y:S01]  /*2730*/  LOP3.LUT R8, R82, 0x96, RZ, 0xfc, !PT ;  /* 0x0000009652087812 */ /* 0x000fe200078efcff */
[----:B------:R-:W-:Y:S01]  /*2740*/  VIADD R11, R4, 0x8e ;  /* 0x0000008e040b7836 */ /* 0x000fe20000000000 */
[----:B------:R2:W-:Y:S01]  /*2750*/  STL [R1+0x84], R7 ;  /* 0x0000840701007387 */ /* 0x0005e20000100800 */
[----:B------:R-:W-:Y:S01]  /*2760*/  IMAD R29, R3, R9, R29 ;  /* 0x00000009031d7224 */ /* 0x000fe200078e021d */
[----:B------:R-:W-:-:S02]  /*2770*/  LOP3.LUT R9, R82, 0x92, RZ, 0xfc, !PT ;  /* 0x0000009252097812 */ /* 0x000fc400078efcff */
[----:B------:R3:W-:Y:S01]  /*2780*/  STL [R1+0x264], R0 ;  /* 0x0002640001007387 */ /* 0x0007e20000100800 */
[----:B0-----:R-:W-:Y:S02]  /*2790*/  IABS R12, R11 ;  /* 0x0000000b000c7213 */ /* 0x001fe40000000000 */
[C---:B-1----:R-:W-:Y:S01]  /*27a0*/  LOP3.LUT R10, R82.reuse, 0x90, RZ, 0xfc, !PT ;  /* 0x00000090520a7812 */ /* 0x042fe200078efcff */
[----:B------:R0:W-:Y:S01]  /*27b0*/  STL [R1+0xb64], R11 ;  /* 0x000b640b01007387 */ /* 0x0001e20000100800 */
[----:B--2---:R-:W-:Y:S01]  /*27c0*/  LOP3.LUT R7, R82, 0x94, RZ, 0xfc, !PT ;  /* 0x0000009452077812 */ /* 0x004fe200078efcff */
[----:B------:R-:W-:Y:S02]  /*27d0*/  IMAD.HI.U32 R13, R5, R12, RZ ;  /* 0x0000000c050d7227 */ /* 0x000fe400078e00ff */
[----:B------:R-:W-:Y:S01]  /*27e0*/  STL [R1+0xc10], R10 ;  /* 0x000c100a01007387 */ /* 0x000fe20000100800 */
[----:B------:R-:W-:Y:S02]  /*27f0*/  IABS R26, R10 ;  /* 0x0000000a001a7213 */ /* 0x000fe40000000000 */
[----:B---3--:R-:W-:Y:S01]  /*2800*/  IABS R0, R8 ;  /* 0x0000000800007213 */ /* 0x008fe20000000000 */
[----:B------:R1:W-:Y:S01]  /*2810*/  STL [R1+0xc80], R9 ;  /* 0x000c800901007387 */ /* 0x0003e20000100800 */
[----:B------:R-:W-:-:S02]  /*2820*/  IMAD.MOV R13, RZ, RZ, -R13 ;  /* 0x000000ffff0d7224 */ /* 0x000fc400078e0a0d */
[C---:B0-----:R-:W-:Y:S01]  /*2830*/  IMAD.HI.U32 R11, R5.reuse, R26, RZ ;  /* 0x0000001a050b7227 */ /* 0x041fe200078e00ff */
[----:B------:R0:W-:Y:S03]  /*2840*/  STL [R1+0xd4c], R7 ;  /* 0x000d4c0701007387 */ /* 0x0001e60000100800 */
[C---:B------:R-:W-:Y:S01]  /*2850*/  IMAD.HI.U32 R6, R5.reuse, R0, RZ ;  /* 0x0000000005067227 */ /* 0x040fe200078e00ff */
[----:B------:R2:W-:Y:S01]  /*2860*/  STL [R1+0xdac], R8 ;  /* 0x000dac0801007387 */ /* 0x0005e20000100800 */
[----:B-1----:R-:W-:Y:S02]  /*2870*/  IABS R9, R9 ;  /* 0x0000000900097213 */ /* 0x002fe40000000000 */
[----:B------:R-:W-:Y:S02]  /*2880*/  IMAD.MOV R11, RZ, RZ, -R11 ;  /* 0x000000ffff0b7224 */ /* 0x000fe400078e0a0b */
[----:B------:R-:W-:Y:S01]  /*2890*/  IMAD.MOV R6, RZ, RZ, -R6 ;  /* 0x000000ffff067224 */ /* 0x000fe200078e0a06 */
[----:B0-----:R-:W-:Y:S01]  /*28a0*/  IABS R7, R7 ;  /* 0x0000000700077213 */ /* 0x001fe20000000000 */
[----:B------:R-:W-:-:S04]  /*28b0*/  IMAD.HI.U32 R10, R5, R9, RZ ;  /* 0x00000009050a7227 */ /* 0x000fc800078e00ff */
[----:B--2---:R-:W-:-:S04]  /*28c0*/  IMAD.HI.U32 R8, R5, R7, RZ ;  /* 0x0000000705087227 */ /* 0x004fc800078e00ff */
[----:B------:R-:W-:Y:S02]  /*28d0*/  IMAD.MOV R10, RZ, RZ, -R10 ;  /* 0x000000ffff0a7224 */ /* 0x000fe400078e0a0a */
[----:B------:R-:W-:Y:S02]  /*28e0*/  IMAD.MOV R8, RZ, RZ, -R8 ;  /* 0x000000ffff087224 */ /* 0x000fe400078e0a08 */
[C---:B------:R-:W-:Y:S02]  /*28f0*/  IMAD R12, R3.reuse, R13, R12 ;  /* 0x0000000d030c7224 */ /* 0x040fe400078e020c */
[C---:B------:R-:W-:Y:S01]  /*2900*/  IMAD R9, R3.reuse, R10, R9 ;  /* 0x0000000a03097224 */ /* 0x040fe200078e0209 */
[C---:B------:R-:W-:Y:S01]  /*2910*/  LOP3.LUT R10, R82.reuse, 0x9a, RZ, 0xfc, !PT ;  /* 0x0000009a520a7812 */ /* 0x040fe200078efcff */
[C---:B------:R-:W-:Y:S01]  /*2920*/  IMAD R7, R3.reuse, R8, R7 ;  /* 0x0000000803077224 */ /* 0x040fe200078e0207 */
[----:B------:R0:W-:Y:S01]  /*2930*/  STL [R1+0x5b0], R12 ;  /* 0x0005b00c01007387 */ /* 0x0001e20000100800 */
[C---:B------:R-:W-:Y:S01]  /*2940*/  IMAD R26, R3.reuse, R11, R26 ;  /* 0x0000000b031a7224 */ /* 0x040fe200078e021a */
[C---:B------:R-:W-:Y:S01]  /*2950*/  LOP3.LUT R11, R82.reuse, 0x98, RZ, 0xfc, !PT ;  /* 0x00000098520b7812 */ /* 0x040fe200078efcff */
[----:B------:R-:W-:Y:S01]  /*2960*/  IMAD R0, R3, R6, R0 ;  /* 0x0000000603007224 */ /* 0x000fe200078e0200 */
[----:B------:R1:W-:Y:S01]  /*2970*/  STL [R1+0xe8], R9 ;  /* 0x0000e80901007387 */ /* 0x0003e20000100800 */
[----:B------:R-:W-:-:S02]  /*2980*/  LOP3.LUT R8, R82, 0x9c, RZ, 0xfc, !PT ;  /* 0x0000009c52087812 */ /* 0x000fc400078efcff */
[----:B------:R-:W-:Y:S01]  /*2990*/  IABS R27, R11 ;  /* 0x0000000b001b7213 */ /* 0x000fe20000000000 */
[----:B------:R2:W-:Y:S04]  /*29a0*/  STL [R1+0x26c], R7 ;  /* 0x00026c0701007387 */ /* 0x0005e80000100800 */
[----:B------:R-:W-:Y:S01]  /*29b0*/  STL [R1+0x5c8], R0 ;  /* 0x0005c80001007387 */ /* 0x000fe20000100800 */
[----:B0-----:R-:W-:-:S03]  /*29c0*/  IMAD.HI.U32 R12, R5, R27, RZ ;  /* 0x0000001b050c7227 */ /* 0x001fc600078e00ff */
[----:B------:R-:W-:Y:S01]  /*29d0*/  STL [R1+0xc0c], R11 ;  /* 0x000c0c0b01007387 */ /* 0x000fe20000100800 */
[----:B-1----:R-:W-:Y:S01]  /*29e0*/  VIADD R9, R4, 0x9e ;  /* 0x0000009e04097836 */ /* 0x002fe20000000000 */
[C---:B--2---:R-:W-:Y:S01]  /*29f0*/  LOP3.LUT R7, R82.reuse, 0xa0, RZ, 0xfc, !PT ;  /* 0x000000a052077812 */ /* 0x044fe200078efcff */
[----:B------:R-:W-:Y:S01]  /*2a00*/  IMAD.MOV R12, RZ, RZ, -R12 ;  /* 0x000000ffff0c7224 */ /* 0x000fe200078e0a0c */
[----:B------:R0:W-:Y:S02]  /*2a10*/  STL [R1+0xc6c], R10 ;  /* 0x000c6c0a01007387 */ /* 0x0001e40000100800 */
[----:B------:R-:W-:Y:S01]  /*2a20*/  IABS R6, R9 ;  /* 0x0000000900067213 */ /* 0x000fe20000000000 */
[----:B------:R-:W-:Y:S01]  /*2a30*/  IMAD R27, R3, R12, R27 ;  /* 0x0000000c031b7224 */ /* 0x000fe200078e021b */
[----:B------:R1:W-:Y:S01]  /*2a40*/  STL [R1+0xce0], R8 ;  /* 0x000ce00801007387 */ /* 0x0003e20000100800 */
[----:B------:R-:W-:Y:S02]  /*2a50*/  IABS R25, R7 ;  /* 0x0000000700197213 */ /* 0x000fe40000000000 */
[----:B------:R-:W-:Y:S01]  /*2a60*/  LOP3.LUT R12, R82, 0xa2, RZ, 0xfc, !PT ;  /* 0x000000a2520c7812 */ /* 0x000fe200078efcff */
[----:B------:R2:W-:Y:S01]  /*2a70*/  STL [R1+0xb74], R9 ;  /* 0x000b740901007387 */ /* 0x0005e20000100800 */
[----:B0-----:R-:W-:Y:S01]  /*2a80*/  IABS R10, R10 ;  /* 0x0000000a000a7213 */ /* 0x001fe20000000000 */
[----:B------:R-:W-:-:S02]  /*2a90*/  IMAD.HI.U32 R0, R5, R25, RZ ;  /* 0x0000001905007227 */ /* 0x000fc400078e00ff */
        /* <DEDUP_REMOVED lines=14> */
[----:B------:R-:W-:Y:S01]  /*2b80*/  IMAD.MOV R0, RZ, RZ, -R0 ;  /* 0x000000ffff007224 */ /* 0x000fe200078e0a00 */
[----:B------:R-:W-:-:S02]  /*2b90*/  IABS R7, R11 ;  /* 0x0000000b00077213 */ /* 0x000fc40000000000 */
[----:B------:R1:W-:Y:S01]  /*2ba0*/  STL [R1+0x280], R8 ;  /* 0x0002800801007387 */ /* 0x0003e20000100800 */
[----:B------:R-:W-:Y:S01]  /*2bb0*/  IMAD R25, R3, R0, R25 ;  /* 0x0000000003197224 */ /* 0x000fe200078e0219 */
[----:B------:R-:W-:Y:S02]  /*2bc0*/  IABS R24, R9 ;  /* 0x0000000900187213 */ /* 0x000fe40000000000 */
[----:B------:R-:W-:Y:S01]  /*2bd0*/  STL [R1+0x5ec], R6 ;  /* 0x0005ec0601007387 */ /* 0x000fe20000100800 */
[----:B0-----:R-:W-:-:S03]  /*2be0*/  LOP3.LUT R10, R82, 0xa4, RZ, 0xfc, !PT ;  /* 0x000000a4520a7812 */ /* 0x001fc600078efcff */
[----:B------:R0:W-:Y:S01]  /*2bf0*/  STL [R1+0xbf4], R12 ;  /* 0x000bf40c01007387 */ /* 0x0001e20000100800 */
[----:B-1----:R-:W-:-:S03]  /*2c00*/  LOP3.LUT R8, R82, 0xaa, RZ, 0xfc, !PT ;  /* 0x000000aa52087812 */ /* 0x002fc600078efcff */
[----:B------:R1:W-:Y:S01]  /*2c10*/  STL [R1+0xc68], R10 ;  /* 0x000c680a01007387 */ /* 0x0003e20000100800 */
[----:B------:R-:W-:-:S03]  /*2c20*/  IABS R0, R8 ;  /* 0x0000000800007213 */ /* 0x000fc60000000000 */
[----:B------:R2:W-:Y:S01]  /*2c30*/  STL [R1+0xd00], R11 ;  /* 0x000d000b01007387 */ /* 0x0005e20000100800 */
[----:B0-----:R-:W-:Y:S01]  /*2c40*/  IABS R12, R12 ;  /* 0x0000000c000c7213 */ /* 0x001fe20000000000 */
[C---:B------:R-:W-:Y:S02]  /*2c50*/  IMAD.HI.U32 R6, R5.reuse, R0, RZ ;  /* 0x0000000005067227 */ /* 0x040fe400078e00ff */
[----:B------:R0:W-:Y:S01]  /*2c60*/  STL [R1+0xd2c], R9 ;  /* 0x000d2c0901007387 */ /* 0x0001e20000100800 */
[----:B-1----:R-:W-:Y:S01]  /*2c70*/  IABS R10, R10 ;  /* 0x0000000a000a7213 */ /* 0x002fe20000000000 */
[C---:B------:R-:W-:Y:S02]  /*2c80*/  IMAD.HI.U32 R13, R5.reuse, R12, RZ ;  /* 0x0000000c050d7227 */ /* 0x040fe400078e00ff */
[----:B------:R1:W-:Y:S02]  /*2c90*/  STL [R1+0xd80], R8 ;  /* 0x000d800801007387 */ /* 0x0003e40000100800 */
[----:B--2---:R-:W-:-:S04]  /*2ca0*/  IMAD.HI.U32 R11, R5, R10, RZ ;  /* 0x0000000a050b7227 */ /* 0x004fc800078e00ff */
[----:B------:R-:W-:Y:S02]  /*2cb0*/  IMAD.MOV R13, RZ, RZ, -R13 ;  /* 0x000000ffff0d7224 */ /* 0x000fe400078e0a0d */
[----:B0-----:R-:W-:-:S04]  /*2cc0*/  IMAD.HI.U32 R9, R5, R24, RZ ;  /* 0x0000001805097227 */ /* 0x001fc800078e00ff */
[----:B-1----:R-:W-:-:S04]  /*2cd0*/  IMAD.HI.U32 R8, R5, R7, RZ ;  /* 0x0000000705087227 */ /* 0x002fc800078e00ff */
[----:B------:R-:W-:Y:S02]  /*2ce0*/  IMAD.MOV R11, RZ, RZ, -R11 ;  /* 0x000000ffff0b7224 */ /* 0x000fe400078e0a0b */
[----:B------:R-:W-:Y:S02]  /*2cf0*/  IMAD.MOV R8, RZ, RZ, -R8 ;  /* 0x000000ffff087224 */ /* 0x000fe400078e0a08 */
[----:B------:R-:W-:Y:S02]  /*2d00*/  IMAD.MOV R6, RZ, RZ, -R6 ;  /* 0x000000ffff067224 */ /* 0x000fe400078e0a06 */
[C---:B------:R-:W-:Y:S02]  /*2d10*/  IMAD R12, R3.reuse, R13, R12 ;  /* 0x0000000d030c7224 */ /* 0x040fe400078e020c */
[----:B------:R-:W-:Y:S02]  /*2d20*/  IMAD.MOV R9, RZ, RZ, -R9 ;  /* 0x000000ffff097224 */ /* 0x000fe400078e0a09 */
[C---:B------:R-:W-:Y:S01]  /*2d30*/  IMAD R10, R3.reuse, R11, R10 ;  /* 0x0000000b030a7224 */ /* 0x040fe200078e020a */
[----:B------:R0:W-:Y:S01]  /*2d40*/  STL [R1+0x12c], R12 ;  /* 0x00012c0c01007387 */ /* 0x0001e20000100800 */
[C---:B------:R-:W-:Y:S01]  /*2d50*/  IMAD R7, R3.reuse, R8, R7 ;  /* 0x0000000803077224 */ /* 0x040fe200078e0207 */
[C---:B------:R-:W-:Y:S01]  /*2d60*/  LOP3.LUT R11, R82.reuse, 0xac, RZ, 0xfc, !PT ;  /* 0x000000ac520b7812 */ /* 0x040fe200078efcff */
[C---:B------:R-:W-:Y:S01]  /*2d70*/  IMAD R0, R3.reuse, R6, R0 ;  /* 0x0000000603007224 */ /* 0x040fe200078e0200 */
[----:B------:R1:W-:Y:S01]  /*2d80*/  STL [R1+0x288], R10 ;  /* 0x0002880a01007387 */ /* 0x0003e20000100800 */
[----:B------:R-:W-:Y:S01]  /*2d90*/  IMAD R24, R3, R9, R24 ;  /* 0x0000000903187224 */ /* 0x000fe200078e0218 */
[----:B------:R-:W-:Y:S01]  /*2da0*/  LOP3.LUT R8, R82, 0xb4, RZ, 0xfc, !PT ;  /* 0x000000b452087812 */ /* 0x000fe200078efcff */
[----:B------:R-:W-:Y:S01]  /*2db0*/  VIADD R9, R4, 0xae ;  /* 0x000000ae04097836 */ /* 0x000fe20000000000 */
[----:B------:R2:W-:Y:S01]  /*2dc0*/  STL [R1+0x5f0], R7 ;  /* 0x0005f00701007387 */ /* 0x0005e20000100800 */
[----:B0-----:R-:W-:-:S03]  /*2dd0*/  IABS R12, R11 ;  /* 0x0000000b000c7213 */ /* 0x001fc60000000000 */
[----:B------:R0:W-:Y:S01]  /*2de0*/  STL [R1+0x16c], R0 ;  /* 0x00016c0001007387 */ /* 0x0001e20000100800 */
[C---:B-1----:R-:W-:Y:S01]  /*2df0*/  LOP3.LUT R10, R82.reuse, 0xb0, RZ, 0xfc, !PT ;  /* 0x000000b0520a7812 */ /* 0x042fe200078efcff */
[----:B------:R-:W-:Y:S02]  /*2e00*/  IMAD.HI.U32 R13, R5, R12, RZ ;  /* 0x0000000c050d7227 */ /* 0x000fe400078e00ff */
[----:B------:R1:W-:Y:S01]  /*2e10*/  STL [R1+0xc38], R11 ;  /* 0x000c380b01007387 */ /* 0x0003e20000100800 */
[----:B--2---:R-:W-:Y:S01]  /*2e20*/  LOP3.LUT R7, R82, 0xb2, RZ, 0xfc, !PT ;  /* 0x000000b252077812 */ /* 0x004fe200078efcff */
[----:B------:R-:W-:Y:S02]  /*2e30*/  IMAD.MOV R13, RZ, RZ, -R13 ;  /* 0x000000ffff0d7224 */ /* 0x000fe400078e0a0d */
[----:B------:R2:W-:Y:S01]  /*2e40*/  STL [R1+0xb6c], R9 ;  /* 0x000b6c0901007387 */ /* 0x0005e20000100800 */
[----:B------:R-:W-:Y:S02]  /*2e50*/  IABS R22, R10 ;  /* 0x0000000a00167213 */ /* 0x000fe40000000000 */
[----:B0-----:R-:W-:Y:S01]  /*2e60*/  IABS R0, R8 ;  /* 0x0000000800007213 */ /* 0x001fe20000000000 */
[----:B------:R0:W-:Y:S01]  /*2e70*/  STL [R1+0xc64], R10 ;  /* 0x000c640a01007387 */ /* 0x0001e20000100800 */
[----:B------:R-:W-:-:S02]  /*2e80*/  IMAD R12, R3, R13, R12 ;  /* 0x0000000d030c7224 */ /* 0x000fc400078e020c */
[C---:B-1----:R-:W-:Y:S01]  /*2e90*/  IMAD.HI.U32 R11, R5.reuse, R22, RZ ;  /* 0x00000016050b7227 */ /* 0x042fe200078e00ff */
[----:B------:R1:W-:Y:S01]  /*2ea0*/  STL [R1+0xcc8], R7 ;  /* 0x000cc80701007387 */ /* 0x0003e20000100800 */
[----:B--2---:R-:W-:Y:S02]  /*2eb0*/  IABS R9, R9 ;  /* 0x0000000900097213 */ /* 0x004fe40000000000 */
[C---:B------:R-:W-:Y:S01]  /*2ec0*/  IMAD.HI.U32 R6, R5.reuse, R0, RZ ;  /* 0x0000000005067227 */ /* 0x040fe200078e00ff */
[----:B------:R2:W-:Y:S03]  /*2ed0*/  STL [R1+0xd94], R8 ;  /* 0x000d940801007387 */ /* 0x0005e60000100800 */
[----:B0-----:R-:W-:Y:S01]  /*2ee0*/  IMAD.HI.U32 R10, R5, R9, RZ ;  /* 0x00000009050a7227 */ /* 0x001fe200078e00ff */
[----:B------:R-:W-:Y:S01]  /*2ef0*/  STL [R1+0x28c], R12 ;  /* 0x00028c0c01007387 */ /* 0x000fe20000100800 */
[----:B-1----:R-:W-:-:S02]  /*2f00*/  IABS R7, R7 ;  /* 0x0000000700077213 */ /* 0x002fc40000000000 */
[----:B------:R-:W-:Y:S02]  /*2f10*/  IMAD.MOV R10, RZ, RZ, -R10 ;  /* 0x000000ffff0a7224 */ /* 0x000fe400078e0a0a */
[----:B------:R-:W-:Y:S02]  /*2f20*/  IMAD.MOV R11, RZ, RZ, -R11 ;  /* 0x000000ffff0b7224 */ /* 0x000fe400078e0a0b */
[----:B--2---:R-:W-:-:S04]  /*2f30*/  IMAD.HI.U32 R8, R5, R7, RZ ;  /* 0x0000000705087227 */ /* 0x004fc800078e00ff */
[----:B------:R-:W-:Y:S02]  /*2f40*/  IMAD.MOV R8, RZ, RZ, -R8 ;  /* 0x000000ffff087224 */ /* 0x000fe400078e0a08 */
[----:B------:R-:W-:Y:S02]  /*2f50*/  IMAD.MOV R6, RZ, RZ, -R6 ;  /* 0x000000ffff067224 */ /* 0x000fe400078e0a06 */
[C---:B------:R-:W-:Y:S01]  /*2f60*/  IMAD R9, R3.reuse, R10, R9 ;  /* 0x0000000a03097224 */ /* 0x040fe200078e0209 */
[C---:B------:R-:W-:Y:S01]  /*2f70*/  LOP3.LUT R10, R82.reuse, 0xb8, RZ, 0xfc, !PT ;  /* 0x000000b8520a7812 */ /* 0x040fe200078efcff */
[C---:B------:R-:W-:Y:S02]  /*2f80*/  IMAD R7, R3.reuse, R8, R7 ;  /* 0x0000000803077224 */ /* 0x040fe400078e0207 */
[C---:B------:R-:W-:Y:S01]  /*2f90*/  IMAD R22, R3.reuse, R11, R22 ;  /* 0x0000000b03167224 */ /* 0x040fe200078e0216 */
[----:B------:R-:W-:Y:S01]  /*2fa0*/  LOP3.LUT R11, R82, 0xb6, RZ, 0xfc, !PT ;  /* 0x000000b6520b7812 */ /* 0x000fe200078efcff */
[----:B------:R-:W-:Y:S01]  /*2fb0*/  IMAD R0, R3, R6, R0 ;  /* 0x0000000603007224 */ /* 0x000fe200078e0200 */
[----:B------:R0:W-:Y:S01]  /*2fc0*/  STL [R1+0x5c4], R9 ;  /* 0x0005c40901007387 */ /* 0x0001e20000100800 */
[----:B------:R-:W-:Y:S01]  /*2fd0*/  VIADD R8, R4, 0xbe ;  /* 0x000000be04087836 */ /* 0x000fe20000000000 */
[----:B------:R-:W-:-:S02]  /*2fe0*/  IABS R23, R10 ;  /* 0x0000000a00177213 */ /* 0x000fc40000000000 */
[----:B------:R1:W-:Y:S03]  /*2ff0*/  STL [R1+0x188], R7 ;  /* 0x0001880701007387 */ /* 0x0003e60000100800 */
[----:B------:R-:W-:Y:S01]  /*3000*/  IMAD.HI.U32 R13, R5, R23, RZ ;  /* 0x00000017050d7227 */ /* 0x000fe200078e00ff */
[----:B------:R2:W-:Y:S01]  /*3010*/  STL [R1+0x2a8], R0 ;  /* 0x0002a80001007387 */ /* 0x0005e20000100800 */
[C---:B0-----:R-:W-:Y:S02]  /*3020*/  LOP3.LUT R9, R82.reuse, 0xba, RZ, 0xfc, !PT ;  /* 0x000000ba52097812 */ /* 0x041fe400078efcff */
[----:B------:R-:W-:Y:S01]  /*3030*/  IMAD.MOV R13, RZ, RZ, -R13 ;  /* 0x000000ffff0d7224 */ /* 0x000fe200078e0a0d */
[----:B------:R0:W-:Y:S01]  /*3040*/  STL [R1+0xc08], R11 ;  /* 0x000c080b01007387 */ /* 0x0001e20000100800 */
[----:B-1----:R-:W-:Y:S02]  /*3050*/  LOP3.LUT R7, R82, 0xbc, RZ, 0xfc, !PT ;  /* 0x000000bc52077812 */ /* 0x002fe400078efcff */
[----:B------:R-:W-:Y:S01]  /*3060*/  IMAD R23, R3, R13, R23 ;  /* 0x0000000d03177224 */ /* 0x000fe200078e0217 */
[----:B------:R-:W-:Y:S01]  /*3070*/  STL [R1+0xc9c], R10 ;  /* 0x000c9c0a01007387 */ /* 0x000fe20000100800 */
[----:B--2---:R-:W-:-:S03]  /*3080*/  IABS R0, R8 ;  /* 0x0000000800007213 */ /* 0x004fc60000000000 */
[----:B------:R1:W-:Y:S01]  /*3090*/  STL [R1+0xcc4], R9 ;  /* 0x000cc40901007387 */ /* 0x0003e20000100800 */
[----:B0-----:R-:W-:Y:S01]  /*30a0*/  IABS R11, R11 ;  /* 0x0000000b000b7213 */ /* 0x001fe20000000000 */
[C---:B------:R-:W-:Y:S02]  /*30b0*/  IMAD.HI.U32 R6, R5.reuse, R0, RZ ;  /* 0x0000000005067227 */ /* 0x040fe400078e00ff */
[----:B------:R0:W-:Y:S02]  /*30c0*/  STL [R1+0xd28], R7 ;  /* 0x000d280701007387 */ /* 0x0001e40000100800 */
[----:B------:R-:W-:Y:S02]  /*30d0*/  IMAD.HI.U32 R12, R5, R11, RZ ;  /* 0x0000000b050c7227 */ /* 0x000fe400078e00ff */
[----:B------:R2:W-:Y:S01]  /*30e0*/  STL [R1+0xb78], R8 ;  /* 0x000b780801007387 */ /* 0x0005e20000100800 */
[----:B-1----:R-:W-:Y:S01]  /*30f0*/  IABS R9, R9 ;  /* 0x0000000900097213 */ /* 0x002fe20000000000 */
[----:B------:R-:W-:-:S02]  /*3100*/  IMAD.MOV R12, RZ, RZ, -R12 ;  /* 0x000000ffff0c7224 */ /* 0x000fc400078e0a0c */
        /* <DEDUP_REMOVED lines=11> */
[----:B------:R-:W-:Y:S01]  /*31c0*/  IMAD R0, R3, R6, R0 ;  /* 0x0000000603007224 */ /* 0x000fe200078e0200 */
[----:B------:R-:W-:-:S02]  /*31d0*/  LOP3.LUT R8, R82, 0xc4, RZ, 0xfc, !PT ;  /* 0x000000c452087812 */ /* 0x000fc400078efcff */
[----:B------:R1:W-:Y:S04]  /*31e0*/  STL [R1+0x1c8], R9 ;  /* 0x0001c80901007387 */ /* 0x0003e80000100800 */
[----:B------:R2:W-:Y:S01]  /*31f0*/  STL [R1+0x2ac], R7 ;  /* 0x0002ac0701007387 */ /* 0x0005e20000100800 */
[----:B0-----:R-:W-:-:S03]  /*3200*/  LOP3.LUT R11, R82, 0xc0, RZ, 0xfc, !PT ;  /* 0x000000c0520b7812 */ /* 0x001fc600078efcff */
[----:B------:R0:W-:Y:S01]  /*3210*/  STL [R1+0x590], R0 ;  /* 0x0005900001007387 */ /* 0x0001e20000100800 */
[----:B-1----:R-:W-:-:S03]  /*3220*/  LOP3.LUT R9, R82, 0xc6, RZ, 0xfc, !PT ;  /* 0x000000c652097812 */ /* 0x002fc600078efcff */
[----:B------:R-:W-:Y:S01]  /*3230*/  STL [R1+0xc00], R11 ;  /* 0x000c000b01007387 */ /* 0x000fe20000100800 */
[----:B------:R-:W-:Y:S02]  /*3240*/  IABS R20, R11 ;  /* 0x0000000b00147213 */ /* 0x000fe40000000000 */
[----:B--2---:R-:W-:Y:S01]  /*3250*/  LOP3.LUT R7, R82, 0xc8, RZ, 0xfc, !PT ;  /* 0x000000c852077812 */ /* 0x004fe200078efcff */
[----:B------:R1:W-:Y:S01]  /*3260*/  STL [R1+0xc1c], R10 ;  /* 0x000c1c0a01007387 */ /* 0x0003e20000100800 */
[----:B0-----:R-:W-:Y:S01]  /*3270*/  IABS R0, R9 ;  /* 0x0000000900007213 */ /* 0x001fe20000000000 */
[C---:B------:R-:W-:Y:S02]  /*3280*/  IMAD.HI.U32 R12, R5.reuse, R20, RZ ;  /* 0x00000014050c7227 */ /* 0x040fe400078e00ff */
[----:B------:R0:W-:Y:S01]  /*3290*/  STL [R1+0xcfc], R8 ;  /* 0x000cfc0801007387 */ /* 0x0001e20000100800 */
[----:B------:R-:W-:Y:S01]  /*32a0*/  IABS R21, R7 ;  /* 0x0000000700157213 */ /* 0x000fe20000000000 */
[----:B------:R-:W-:-:S02]  /*32b0*/  IMAD.HI.U32 R6, R5, R0, RZ ;  /* 0x0000000005067227 */ /* 0x000fc400078e00ff */
[----:B------:R2:W-:Y:S01]  /*32c0*/  STL [R1+0xd24], R9 ;  /* 0x000d240901007387 */ /* 0x0005e20000100800 */
[----:B-1----:R-:W-:Y:S01]  /*32d0*/  IABS R10, R10 ;  /* 0x0000000a000a7213 */ /* 0x002fe20000000000 */
[----:B------:R-:W-:Y:S02]  /*32e0*/  IMAD.MOV R12, RZ, RZ, -R12 ;  /* 0x000000ffff0c7224 */ /* 0x000fe400078e0a0c */
[----:B------:R1:W-:Y:S01]  /*32f0*/  STL [R1+0xd7c], R7 ;  /* 0x000d7c0701007387 */ /* 0x0003e20000100800 */
        /* <DEDUP_REMOVED lines=12> */
[----:B------:R-:W-:Y:S01]  /*33c0*/  LOP3.LUT R12, R82, 0xca, RZ, 0xfc, !PT ;  /* 0x000000ca520c7812 */ /* 0x000fe200078efcff */
[----:B-1----:R-:W-:Y:S01]  /*33d0*/  IMAD.HI.U32 R7, R5, R21, RZ ;  /* 0x0000001505077227 */ /* 0x002fe200078e00ff */
[----:B------:R1:W-:Y:S01]  /*33e0*/  STL [R1+0x2c4], R8 ;  /* 0x0002c40801007387 */ /* 0x0003e20000100800 */
[----:B------:R-:W-:-:S02]  /*33f0*/  IABS R18, R9 ;  /* 0x0000000900127213 */ /* 0x000fc40000000000 */
[----:B------:R-:W-:Y:S01]  /*3400*/  IMAD.MOV R7, RZ, RZ, -R7 ;  /* 0x000000ffff077224 */ /* 0x000fe200078e0a07 */
[----:B------:R2:W-:Y:S01]  /*3410*/  STL [R1+0x54c], R0 ;  /* 0x00054c0001007387 */ /* 0x0005e20000100800 */
[----:B------:R-:W-:Y:S01]  /*3420*/  VIADD R11, R4, 0xce ;  /* 0x000000ce040b7836 */ /* 0x000fe20000000000 */
[C---:B0-----:R-:W-:Y:S01]  /*3430*/  LOP3.LUT R10, R82.reuse, 0xcc, RZ, 0xfc, !PT ;  /* 0x000000cc520a7812 */ /* 0x041fe200078efcff */
[----:B------:R-:W-:Y:S01]  /*3440*/  IMAD R21, R3, R7, R21 ;  /* 0x0000000703157224 */ /* 0x000fe200078e0215 */
[----:B------:R0:W-:Y:S01]  /*3450*/  STL [R1+0xc34], R12 ;  /* 0x000c340c01007387 */ /* 0x0001e20000100800 */
[----:B-1----:R-:W-:-:S03]  /*3460*/  LOP3.LUT R8, R82, 0xd2, RZ, 0xfc, !PT ;  /* 0x000000d252087812 */ /* 0x002fc600078efcff */
[----:B------:R1:W-:Y:S01]  /*3470*/  STL [R1+0xc60], R10 ;  /* 0x000c600a01007387 */ /* 0x0003e20000100800 */
[----:B------:R-:W-:Y:S02]  /*3480*/  IABS R7, R11 ;  /* 0x0000000b00077213 */ /* 0x000fe40000000000 */
[----:B--2---:R-:W-:Y:S01]  /*3490*/  IABS R0, R8 ;  /* 0x0000000800007213 */ /* 0x004fe20000000000 */
[----:B------:R2:W-:Y:S01]  /*34a0*/  STL [R1+0xb60], R11 ;  /* 0x000b600b01007387 */ /* 0x0005e20000100800 */
[----:B0-----:R-:W-:-:S03]  /*34b0*/  IABS R12, R12 ;  /* 0x0000000c000c7213 */ /* 0x001fc60000000000 */
[----:B------:R-:W-:Y:S01]  /*34c0*/  STL [R1+0xcc0], R9 ;  /* 0x000cc00901007387 */ /* 0x000fe20000100800 */
[C---:B------:R-:W-:Y:S01]  /*34d0*/  IMAD.HI.U32 R6, R5.reuse, R0, RZ ;  /* 0x0000000005067227 */ /* 0x040fe200078e00ff */
[----:B-1----:R-:W-:Y:S02]  /*34e0*/  IABS R10, R10 ;  /* 0x0000000a000a7213 */ /* 0x002fe40000000000 */
[----:B------:R0:W-:Y:S01]  /*34f0*/  STL [R1+0xd3c], R8 ;  /* 0x000d3c0801007387 */ /* 0x0001e20000100800 */
[----:B------:R-:W-:-:S04]  /*3500*/  IMAD.HI.U32 R13, R5, R12, RZ ;  /* 0x0000000c050d7227 */ /* 0x000fc800078e00ff */
[----:B--2---:R-:W-:-:S04]  /*3510*/  IMAD.HI.U32 R11, R5, R10, RZ ;  /* 0x0000000a050b7227 */ /* 0x004fc800078e00ff */
[----:B------:R-:W-:Y:S02]  /*3520*/  IMAD.MOV R13, RZ, RZ, -R13 ;  /* 0x000000ffff0d7224 */ /* 0x000fe400078e0a0d */
[----:B0-----:R-:W-:-:S04]  /*3530*/  IMAD.HI.U32 R8, R5, R7, RZ ;  /* 0x0000000705087227 */ /* 0x001fc800078e00ff */
[----:B------:R-:W-:Y:S02]  /*3540*/  IMAD.MOV R11, RZ, RZ, -R11 ;  /* 0x000000ffff0b7224 */ /* 0x000fe400078e0a0b */
[----:B------:R-:W-:-:S04]  /*3550*/  IMAD.HI.U32 R9, R5, R18, RZ ;  /* 0x0000001205097227 */ /* 0x000fc800078e00ff */
[----:B------:R-:W-:Y:S02]  /*3560*/  IMAD.MOV R8, RZ, RZ, -R8 ;  /* 0x000000ffff087224 */ /* 0x000fe400078e0a08 */
[C---:B------:R-:W-:Y:S02]  /*3570*/  IMAD R12, R3.reuse, R13, R12 ;  /* 0x0000000d030c7224 */ /* 0x040fe400078e020c */
[C---:B------:R-:W-:Y:S01]  /*3580*/  IMAD R10, R3.reuse, R11, R10 ;  /* 0x0000000b030a7224 */ /* 0x040fe200078e020a */
[C---:B------:R-:W-:Y:S01]  /*3590*/  LOP3.LUT R11, R82.reuse, 0xd8, RZ, 0xfc, !PT ;  /* 0x000000d8520b7812 */ /* 0x040fe200078efcff */
[----:B------:R-:W-:Y:S01]  /*35a0*/  IMAD.MOV R6, RZ, RZ, -R6 ;  /* 0x000000ffff067224 */ /* 0x000fe200078e0a06 */
[----:B------:R-:W-:Y:S01]  /*35b0*/  STL [R1+0x1e8], R12 ;  /* 0x0001e80c01007387 */ /* 0x000fe20000100800 */
[----:B------:R-:W-:Y:S01]  /*35c0*/  IMAD.MOV R9, RZ, RZ, -R9 ;  /* 0x000000ffff097224 */ /* 0x000fe200078e0a09 */
[----:B------:R-:W-:Y:S01]  /*35d0*/  IABS R19, R11 ;  /* 0x0000000b00137213 */ /* 0x000fe20000000000 */
[C---:B------:R-:W-:Y:S01]  /*35e0*/  IMAD R7, R3.reuse, R8, R7 ;  /* 0x0000000803077224 */ /* 0x040fe200078e0207 */
[----:B------:R0:W-:Y:S01]  /*35f0*/  STL [R1+0x2c8], R10 ;  /* 0x0002c80a01007387 */ /* 0x0001e20000100800 */
[C---:B------:R-:W-:Y:S01]  /*3600*/  IMAD R0, R3.reuse, R6, R0 ;  /* 0x0000000603007224 */ /* 0x040fe200078e0200 */
[C---:B------:R-:W-:Y:S01]  /*3610*/  LOP3.LUT R8, R82.reuse, 0xdc, RZ, 0xfc, !PT ;  /* 0x000000dc52087812 */ /* 0x040fe200078efcff */
[----:B------:R-:W-:Y:S01]  /*3620*/  IMAD R18, R3, R9, R18 ;  /* 0x0000000903127224 */ /* 0x000fe200078e0212 */
[----:B------:R-:W-:Y:S01]  /*3630*/  LOP3.LUT R9, R82, 0xd6, RZ, 0xfc, !PT ;  /* 0x000000d652097812 */ /* 0x000fe200078efcff */
[----:B------:R1:W-:Y:S01]  /*3640*/  STL [R1+0x4f0], R7 ;  /* 0x0004f00701007387 */ /* 0x0003e20000100800 */
[----:B------:R-:W-:-:S03]  /*3650*/  IMAD.HI.U32 R13, R5, R19, RZ ;  /* 0x00000013050d7227 */ /* 0x000fc600078e00ff */
[----:B------:R2:W-:Y:S01]  /*3660*/  STL [R1+0x1f0], R0 ;  /* 0x0001f00001007387 */ /* 0x0005e20000100800 */
[C---:B0-----:R-:W-:Y:S01]  /*3670*/  LOP3.LUT R10, R82.reuse, 0xd4, RZ, 0xfc, !PT ;  /* 0x000000d4520a7812 */ /* 0x041fe200078efcff */
[----:B------:R-:W-:Y:S01]  /*3680*/  IMAD.MOV R13, RZ, RZ, -R13 ;  /* 0x000000ffff0d7224 */ /* 0x000fe200078e0a0d */
[----:B-1----:R-:W-:-:S03]  /*3690*/  LOP3.LUT R7, R82, 0xda, RZ, 0xfc, !PT ;  /* 0x000000da52077812 */ /* 0x002fc600078efcff */
[----:B------:R0:W-:Y:S01]  /*36a0*/  STL [R1+0xc2c], R10 ;  /* 0x000c2c0a01007387 */ /* 0x0001e20000100800 */
[----:B------:R-:W-:Y:S01]  /*36b0*/  IMAD R19, R3, R13, R19 ;  /* 0x0000000d03137224 */ /* 0x000fe200078e0213 */
[----:B--2---:R-:W-:Y:S02]  /*36c0*/  IABS R0, R8 ;  /* 0x0000000800007213 */ /* 0x004fe40000000000 */
[----:B------:R1:W-:Y:S04]  /*36d0*/  STL [R1+0xc7c], R9 ;  /* 0x000c7c0901007387 */ /* 0x0003e80000100800 */
[----:B------:R2:W-:Y:S01]  /*36e0*/  STL [R1+0xcbc], R11 ;  /* 0x000cbc0b01007387 */ /* 0x0005e20000100800 */
[----:B------:R-:W-:Y:S01]  /*36f0*/  IMAD.HI.U32 R6, R5, R0, RZ ;  /* 0x0000000005067227 */ /* 0x000fe200078e00ff */
[----:B0-----:R-:W-:-:S02]  /*3700*/  IABS R10, R10 ;  /* 0x0000000a000a7213 */ /* 0x001fc40000000000 */
[----:B------:R0:W-:Y:S01]  /*3710*/  STL [R1+0xd20], R7 ;  /* 0x000d200701007387 */ /* 0x0001e20000100800 */
[----:B------:R-:W-:Y:S01]  /*3720*/  IMAD.MOV R6, RZ, RZ, -R6 ;  /* 0x000000ffff067224 */ /* 0x000fe200078e0a06 */
[----:B-1----:R-:W-:Y:S02]  /*3730*/  IABS R9, R9 ;  /* 0x0000000900097213 */ /* 0x002fe40000000000 */
[----:B------:R1:W-:Y:S01]  /*3740*/  STL [R1+0xd90], R8 ;  /* 0x000d900801007387 */ /* 0x0003e20000100800 */
[----:B------:R-:W-:Y:S02]  /*3750*/  IMAD R0, R3, R6, R0 ;  /* 0x0000000603007224 */ /* 0x000fe400078e0200 */
[----:B--2---:R-:W-:Y:S01]  /*3760*/  IMAD.HI.U32 R11, R5, R10, RZ ;  /* 0x0000000a050b7227 */ /* 0x004fe200078e00ff */
[----:B0-----:R-:W-:-:S03]  /*3770*/  IABS R7, R7 ;  /* 0x0000000700077213 */ /* 0x001fc60000000000 */
[----:B------:R-:W-:-:S04]  /*3780*/  IMAD.HI.U32 R12, R5, R9, RZ ;  /* 0x00000009050c7227 */ /* 0x000fc800078e00ff */
[----:B-1----:R-:W-:-:S04]  /*3790*/  IMAD.HI.U32 R8, R5, R7, RZ ;  /* 0x0000000705087227 */ /* 0x002fc800078e00ff */
[----:B------:R-:W-:Y:S02]  /*37a0*/  IMAD.MOV R11, RZ, RZ, -R11 ;  /* 0x000000ffff0b7224 */ /* 0x000fe400078e0a0b */
[----:B------:R-:W-:Y:S02]  /*37b0*/  IMAD.MOV R12, RZ, RZ, -R12 ;  /* 0x000000ffff0c7224 */ /* 0x000fe400078e0a0c */
[----:B------:R-:W-:Y:S02]  /*37c0*/  IMAD.MOV R8, RZ, RZ, -R8 ;  /* 0x000000ffff087224 */ /* 0x000fe400078e0a08 */
[C---:B------:R-:W-:Y:S02]  /*37d0*/  IMAD R10, R3.reuse, R11, R10 ;  /* 0x0000000b030a7224 */ /* 0x040fe400078e020a */
[C---:B------:R-:W-:Y:S02]  /*37e0*/  IMAD R9, R3.reuse, R12, R9 ;  /* 0x0000000c03097224 */ /* 0x040fe400078e0209 */
[----:B------:R-:W-:Y:S01]  /*37f0*/  IMAD R7, R3, R8, R7 ;  /* 0x0000000803077224 */ /* 0x000fe200078e0207 */
[----:B------:R0:W-:Y:S01]  /*3800*/  STL [R1+0x2e0], R10 ;  /* 0x0002e00a01007387 */ /* 0x0001e20000100800 */
[----:B------:R-:W-:Y:S01]  /*3810*/  VIADD R11, R4, 0xde ;  /* 0x000000de040b7836 */ /* 0x000fe20000000000 */
[----:B------:R-:W-:-:S02]  /*3820*/  LOP3.LUT R8, R82, 0xe4, RZ, 0xfc, !PT ;  /* 0x000000e452087812 */ /* 0x000fc400078efcff */
[----:B------:R1:W-:Y:S04]  /*3830*/  STL [R1+0x4ec], R9 ;  /* 0x0004ec0901007387 */ /* 0x0003e80000100800 */
[----:B------:R2:W-:Y:S01]  /*3840*/  STL [R1+0x1f4], R7 ;  /* 0x0001f40701007387 */ /* 0x0005e20000100800 */
[----:B0-----:R-:W-:-:S03]  /*3850*/  LOP3.LUT R10, R82, 0xe0, RZ, 0xfc, !PT ;  /* 0x000000e0520a7812 */ /* 0x001fc600078efcff */
[----:B------:R0:W-:Y:S01]  /*3860*/  STL [R1+0x2fc], R0 ;  /* 0x0002fc0001007387 */ /* 0x0001e20000100800 */
[----:B-1----:R-:W-:-:S03]  /*3870*/  LOP3.LUT R9, R82, 0xe2, RZ, 0xfc, !PT ;  /* 0x000000e252097812 */ /* 0x002fc600078efcff */
[----:B------:R1:W-:Y:S01]  /*3880*/  STL [R1+0xb58], R11 ;  /* 0x000b580b01007387 */ /* 0x0003e20000100800 */
[----:B------:R-:W-:Y:S02]  /*3890*/  IABS R16, R10 ;  /* 0x0000000a00107213 */ /* 0x000fe40000000000 */
[----:B--2---:R-:W-:Y:S01]  /*38a0*/  LOP3.LUT R7, R82, 0xe6, RZ, 0xfc, !PT ;  /* 0x000000e652077812 */ /* 0x004fe200078efcff */
[----:B------:R-:W-:Y:S01]  /*38b0*/  STL [R1+0xbfc], R10 ;  /* 0x000bfc0a01007387 */ /* 0x000fe20000100800 */
[----:B0-----:R-:W-:Y:S01]  /*38c0*/  IABS R0, R8 ;  /* 0x0000000800007213 */ /* 0x001fe20000000000 */
[----:B------:R-:W-:Y:S02]  /*38d0*/  IMAD.HI.U32 R13, R5, R16, RZ ;  /* 0x00000010050d7227 */ /* 0x000fe400078e00ff */
[----:B------:R0:W-:Y:S01]  /*38e0*/  STL [R1+0xcb8], R9 ;  /* 0x000cb80901007387 */ /* 0x0001e20000100800 */
[----:B------:R-:W-:Y:S02]  /*38f0*/  IABS R6, R7 ;  /* 0x0000000700067213 */ /* 0x000fe40000000000 */
[----:B-1----:R-:W-:Y:S01]  /*3900*/  IABS R11, R11 ;  /* 0x0000000b000b7213 */ /* 0x002fe20000000000 */
[----:B------:R1:W-:Y:S01]  /*3910*/  STL [R1+0xd8c], R8 ;  /* 0x000d8c0801007387 */ /* 0x0003e20000100800 */
[----:B------:R-:W-:-:S03]  /*3920*/  IMAD.MOV R13, RZ, RZ, -R13 ;  /* 0x000000ffff0d7224 */ /* 0x000fc600078e0a0d */
[C---:B------:R-:W-:Y:S01]  /*3930*/  IMAD.HI.U32 R12, R5.reuse, R11, RZ ;  /* 0x0000000b050c7227 */ /* 0x040fe200078e00ff */
[----:B------:R2:W-:Y:S01]  /*3940*/  STL [R1+0xdcc], R7 ;  /* 0x000dcc0701007387 */ /* 0x0005e20000100800 */
[----:B0-----:R-:W-:Y:S02]  /*3950*/  IABS R9, R9 ;  /* 0x0000000900097213 */ /* 0x001fe40000000000 */
[----:B------:R-:W-:Y:S02]  /*3960*/  IMAD.MOV R12, RZ, RZ, -R12 ;  /* 0x000000ffff0c7224 */ /* 0x000fe400078e0a0c */
[----:B-1----:R-:W-:-:S04]  /*3970*/  IMAD.HI.U32 R8, R5, R6, RZ ;  /* 0x0000000605087227 */ /* 0x002fc800078e00ff */
[----:B------:R-:W-:-:S04]  /*3980*/  IMAD.HI.U32 R10, R5, R9, RZ ;  /* 0x00000009050a7227 */ /* 0x000fc800078e00ff */
[----:B--2---:R-:W-:-:S04]  /*3990*/  IMAD.HI.U32 R7, R5, R0, RZ ;  /* 0x0000000005077227 */ /* 0x004fc800078e00ff */
[----:B------:R-:W-:Y:S02]  /*39a0*/  IMAD.MOV R10, RZ, RZ, -R10 ;  /* 0x000000ffff0a7224 */ /* 0x000fe400078e0a0a */
[----:B------:R-:W-:Y:S02]  /*39b0*/  IMAD.MOV R7, RZ, RZ, -R7 ;  /* 0x000000ffff077224 */ /* 0x000fe400078e0a07 */
[----:B------:R-:W-:Y:S02]  /*39c0*/  IMAD.MOV R8, RZ, RZ, -R8 ;  /* 0x000000ffff087224 */ /* 0x000fe400078e0a08 */
[C---:B------:R-:W-:Y:S02]  /*39d0*/  IMAD R11, R3.reuse, R12, R11 ;  /* 0x0000000c030b7224 */ /* 0x040fe400078e020b */
[C---:B------:R-:W-:Y:S01]  /*39e0*/  IMAD R9, R3.reuse, R10, R9 ;  /* 0x0000000a03097224 */ /* 0x040fe200078e0209 */
[----:B------:R-:W-:Y:S01]  /*39f0*/  LOP3.LUT R10, R82, 0xea, RZ, 0xfc, !PT ;  /* 0x000000ea520a7812 */ /* 0x000fe200078efcff */
[C---:B------:R-:W-:Y:S01]  /*3a00*/  IMAD R7, R3.reuse, R7, R0 ;  /* 0x0000000703077224 */ /* 0x040fe200078e0200 */
[----:B------:R0:W-:Y:S01]  /*3a10*/  STL [R1+0x450], R11 ;  /* 0x0004500b01007387 */ /* 0x0001e20000100800 */
[----:B------:R-:W-:-:S02]  /*3a20*/  IMAD R0, R3, R8, R6 ;  /* 0x0000000803007224 */ /* 0x000fc400078e0206 */
[----:B------:R-:W-:Y:S01]  /*3a30*/  IMAD R16, R3, R13, R16 ;  /* 0x0000000d03107224 */ /* 0x000fe200078e0210 */
[----:B------:R1:W-:Y:S04]  /*3a40*/  STL [R1+0x204], R9 ;  /* 0x0002040901007387 */ /* 0x0003e80000100800 */
[----:B------:R2:W-:Y:S01]  /*3a50*/  STL [R1+0x300], R7 ;  /* 0x0003000701007387 */ /* 0x0005e20000100800 */
[----:B0-----:R-:W-:-:S03]  /*3a60*/  LOP3.LUT R11, R82, 0xe8, RZ, 0xfc, !PT ;  /* 0x000000e8520b7812 */ /* 0x001fc600078efcff */
[----:B------:R0:W-:Y:S01]  /*3a70*/  STL [R1+0x48c], R0 ;  /* 0x00048c0001007387 */ /* 0x0001e20000100800 */
[----:B-1----:R-:W-:Y:S01]  /*3a80*/  VIADD R9, R4, 0xee ;  /* 0x000000ee04097836 */ /* 0x002fe20000000000 */
[----:B------:R-:W-:Y:S02]  /*3a90*/  IABS R17, R11 ;  /* 0x0000000b00117213 */ /* 0x000fe40000000000 */
[----:B------:R-:W-:Y:S01]  /*3aa0*/  STL [R1+0xc98], R11 ;  /* 0x000c980b01007387 */ /* 0x000fe20000100800 */
[----:B--2---:R-:W-:-:S03]  /*3ab0*/  LOP3.LUT R7, R82, 0xf0, RZ, 0xfc, !PT ;  /* 0x000000f052077812 */ /* 0x004fc600078efcff */
[----:B------:R1:W-:Y:S01]  /*3ac0*/  STL [R1+0xcb4], R10 ;  /* 0x000cb40a01007387 */ /* 0x0003e20000100800 */
[----:B------:R-:W-:Y:S01]  /*3ad0*/  IABS R6, R9 ;  /* 0x0000000900067213 */ /* 0x000fe20000000000 */
[C---:B------:R-:W-:Y:S01]  /*3ae0*/  IMAD.HI.U32 R12, R5.reuse, R17, RZ ;  /* 0x00000011050c7227 */ /* 0x040fe200078e00ff */
[----:B0-----:R-:W-:Y:S02]  /*3af0*/  LOP3.LUT R0, R82, 0xec, RZ, 0xfc, !PT ;  /* 0x000000ec52007812 */ /* 0x001fe400078efcff */
[----:B------:R-:W-:Y:S01]  /*3b00*/  IABS R14, R7 ;  /* 0x00000007000e7213 */ /* 0x000fe20000000000 */
[----:B------:R-:W-:Y:S02]  /*3b10*/  IMAD.HI.U32 R8, R5, R6, RZ ;  /* 0x0000000605087227 */ /* 0x000fe400078e00ff */
[----:B------:R0:W-:Y:S01]  /*3b20*/  STL [R1+0xd1c], R0 ;  /* 0x000d1c0001007387 */ /* 0x0001e20000100800 */
[----:B-1----:R-:W-:Y:S01]  /*3b30*/  IABS R10, R10 ;  /* 0x0000000a000a7213 */ /* 0x002fe20000000000 */
[----:B------:R-:W-:-:S02]  /*3b40*/  IMAD.MOV R8, RZ, RZ, -R8 ;  /* 0x000000ffff087224 */ /* 0x000fc400078e0a08 */
[----:B------:R1:W-:Y:S01]  /*3b50*/  STL [R1+0xb54], R9 ;  /* 0x000b540901007387 */ /* 0x0003e20000100800 */
[----:B------:R-:W-:Y:S02]  /*3b60*/  IMAD.MOV R12, RZ, RZ, -R12 ;  /* 0x000000ffff0c7224 */ /* 0x000fe400078e0a0c */
[----:B------:R-:W-:Y:S01]  /*3b70*/  IMAD.HI.U32 R11, R5, R10, RZ ;  /* 0x0000000a050b7227 */ /* 0x000fe200078e00ff */
[----:B------:R2:W-:Y:S01]  /*3b80*/  STL [R1+0xda8], R7 ;  /* 0x000da80701007387 */ /* 0x0005e20000100800 */
[----:B0-----:R-:W-:Y:S02]  /*3b90*/  IABS R0, R0 ;  /* 0x0000000000007213 */ /* 0x001fe40000000000 */
[----:B------:R-:W-:Y:S02]  /*3ba0*/  IMAD.MOV R11, RZ, RZ, -R11 ;  /* 0x000000ffff0b7224 */ /* 0x000fe400078e0a0b */
[C---:B------:R-:W-:Y:S01]  /*3bb0*/  IMAD R17, R3.reuse, R12, R17 ;  /* 0x0000000c03117224 */ /* 0x040fe200078e0211 */
[C---:B------:R-:W-:Y:S01]  /*3bc0*/  LOP3.LUT R12, R82.reuse, 0xf2, RZ, 0xfc, !PT ;  /* 0x000000f2520c7812 */ /* 0x040fe200078efcff */
[----:B------:R-:W-:Y:S01]  /*3bd0*/  IMAD R10, R3, R11, R10 ;  /* 0x0000000b030a7224 */ /* 0x000fe200078e020a */
[----:B------:R-:W-:Y:S01]  /*3be0*/  LOP3.LUT R11, R82, 0xf6, RZ, 0xfc, !PT ;  /* 0x000000f6520b7812 */ /* 0x000fe200078efcff */
[----:B-1----:R-:W-:-:S03]  /*3bf0*/  IMAD.HI.U32 R9, R5, R14, RZ ;  /* 0x0000000e05097227 */ /* 0x002fc600078e00ff */
[----:B------:R0:W-:Y:S01]  /*3c00*/  STL [R1+0x224], R10 ;  /* 0x0002240a01007387 */ /* 0x0001e20000100800 */
[----:B--2---:R-:W-:-:S04]  /*3c10*/  IMAD.HI.U32 R7, R5, R0, RZ ;  /* 0x0000000005077227 */ /* 0x004fc800078e00ff */
[----:B------:R-:W-:Y:S02]  /*3c20*/  IMAD.MOV R7, RZ, RZ, -R7 ;  /* 0x000000ffff077224 */ /* 0x000fe400078e0a07 */
[----:B------:R-:W-:Y:S02]  /*3c30*/  IMAD.MOV R9, RZ, RZ, -R9 ;  /* 0x000000ffff097224 */ /* 0x000fe400078e0a09 */
[C---:B------:R-:W-:Y:S01]  /*3c40*/  IMAD R7, R3.reuse, R7, R0 ;  /* 0x0000000703077224 */ /* 0x040fe200078e0200 */
[----:B0-----:R-:W-:Y:S01]  /*3c50*/  LOP3.LUT R10, R82, 0xf8, RZ, 0xfc, !PT ;  /* 0x000000f8520a7812 */ /* 0x001fe200078efcff */
[C---:B------:R-:W-:Y:S01]  /*3c60*/  IMAD R0, R3.reuse, R8, R6 ;  /* 0x0000000803007224 */ /* 0x040fe200078e0206 */
[----:B------:R-:W-:Y:S01]  /*3c70*/  IABS R8, R11 ;  /* 0x0000000b00087213 */ /* 0x000fe20000000000 */
[----:B------:R-:W-:Y:S01]  /*3c80*/  IMAD R14, R3, R9, R14 ;  /* 0x00000009030e7224 */ /* 0x000fe200078e020e */
[----:B------:R0:W-:Y:S01]  /*3c90*/  STL [R1+0x32c], R7 ;  /* 0x00032c0701007387 */ /* 0x0001e20000100800 */
[----:B------:R-:W-:-:S03]  /*3ca0*/  IABS R15, R10 ;  /* 0x0000000a000f7213 */ /* 0x000fc60000000000 */
[----:B------:R1:W-:Y:S04]  /*3cb0*/  STL [R1+0x430], R0 ;  /* 0x0004300001007387 */ /* 0x0003e80000100800 */
[----:B------:R2:W-:Y:S01]  /*3cc0*/  STL [R1+0xc18], R12 ;  /* 0x000c180c01007387 */ /* 0x0005e20000100800 */
[C---:B0-----:R-:W-:Y:S02]  /*3cd0*/  LOP3.LUT R7, R82.reuse, 0xf4, RZ, 0xfc, !PT ;  /* 0x000000f452077812 */ /* 0x041fe400078efcff */
[----:B-1----:R-:W-:-:S03]  /*3ce0*/  LOP3.LUT R0, R82, 0xfa, RZ, 0xfc, !PT ;  /* 0x000000fa52007812 */ /* 0x002fc600078efcff */
[----:B------:R0:W-:Y:S01]  /*3cf0*/  STL [R1+0xcec], R7 ;  /* 0x000cec0701007387 */ /* 0x0001e20000100800 */
[----:B--2---:R-:W-:-:S03]  /*3d00*/  IABS R12, R12 ;  /* 0x0000000c000c7213 */ /* 0x004fc60000000000 */
[----:B------:R-:W-:Y:S04]  /*3d10*/  STL [R1+0xd5c], R11 ;  /* 0x000d5c0b01007387 */ /* 0x000fe80000100800 */
[----:B------:R1:W-:Y:S01]  /*3d20*/  STL [R1+0xd78], R10 ;  /* 0x000d780a01007387 */ /* 0x0003e20000100800 */
[C---:B------:R-:W-:Y:S01]  /*3d30*/  IMAD.HI.U32 R13, R5.reuse, R12, RZ ;  /* 0x0000000c050d7227 */ /* 0x040fe200078e00ff */
[----:B0-----:R-:W-:Y:S02]  /*3d40*/  IABS R7, R7 ;  /* 0x0000000700077213 */ /* 0x001fe40000000000 */
[----:B------:R0:W-:Y:S01]  /*3d50*/  STL [R1+0xdc8], R0 ;  /* 0x000dc80001007387 */ /* 0x0001e20000100800 */
[----:B------:R-:W-:Y:S02]  /*3d60*/  IMAD.MOV R13, RZ, RZ, -R13 ;  /* 0x000000ffff0d7224 */ /* 0x000fe400078e0a0d */
[----:B------:R-:W-:-:S04]  /*3d70*/  IMAD.HI.U32 R9, R5, R7, RZ ;  /* 0x0000000705097227 */ /* 0x000fc800078e00ff */
[----:B-1----:R-:W-:Y:S01]  /*3d80*/  IMAD.HI.U32 R10, R5, R8, RZ ;  /* 0x00000008050a7227 */ /* 0x002fe200078e00ff */
[----:B0-----:R-:W-:-:S03]  /*3d90*/  IABS R0, R0 ;  /* 0x0000000000007213 */ /* 0x001fc60000000000 */
[----:B------:R-:W-:Y:S02]  /*3da0*/  IMAD.MOV R9, RZ, RZ, -R9 ;  /* 0x000000ffff097224 */ /* 0x000fe400078e0a09 */
[----:B------:R-:W-:-:S04]  /*3db0*/  IMAD.HI.U32 R11, R5, R15, RZ ;  /* 0x0000000f050b7227 */ /* 0x000fc800078e00ff */
[----:B------:R-:W-:-:S04]  /*3dc0*/  IMAD.HI.U32 R6, R5, R0, RZ ;  /* 0x0000000005067227 */ /* 0x000fc800078e00ff */
[----:B------:R-:W-:Y:S02]  /*3dd0*/  IMAD.MOV R10, RZ, RZ, -R10 ;  /* 0x000000ffff0a7224 */ /* 0x000fe400078e0a0a */
[----:B------:R-:W-:Y:S02]  /*3de0*/  IMAD.MOV R6, RZ, RZ, -R6 ;  /* 0x000000ffff067224 */ /* 0x000fe400078e0a06 */
[C---:B------:R-:W-:Y:S02]  /*3df0*/  IMAD R12, R3.reuse, R13, R12 ;  /* 0x0000000d030c7224 */ /* 0x040fe400078e020c */
[C---:B------:R-:W-:Y:S02]  /*3e00*/  IMAD R9, R3.reuse, R9, R7 ;  /* 0x0000000903097224 */ /* 0x040fe400078e0207 */
[----:B------:R-:W-:Y:S01]  /*3e10*/  IMAD.MOV R11, RZ, RZ, -R11 ;  /* 0x000000ffff0b7224 */ /* 0x000fe200078e0a0b */
[----:B------:R-:W-:Y:S01]  /*3e20*/  STL [R1+0x244], R12 ;  /* 0x0002440c01007387 */ /* 0x000fe20000100800 */
[C---:B------:R-:W-:Y:S01]  /*3e30*/  IMAD R7, R3.reuse, R10, R8 ;  /* 0x0000000a03077224 */ /* 0x040fe200078e0208 */
[C---:B------:R-:W-:Y:S01]  /*3e40*/  LOP3.LUT R10, R82.reuse, 0xfc, RZ, 0xfc, !PT ;  /* 0x000000fc520a7812 */ /* 0x040fe200078efcff */
[C---:B------:R-:W-:Y:S01]  /*3e50*/  IMAD R0, R3.reuse, R6, R0 ;  /* 0x0000000603007224 */ /* 0x040fe200078e0200 */
[----:B------:R0:W-:Y:S01]  /*3e60*/  STL [R1+0x330], R9 ;  /* 0x0003300901007387 */ /* 0x0001e20000100800 */
[----:B------:R-:W-:Y:S01]  /*3e70*/  IMAD R15, R3, R11, R15 ;  /* 0x0000000b030f7224 */ /* 0x000fe200078e020f */
[----:B------:R-:W-:-:S02]  /*3e80*/  LOP3.LUT R11, R82, 0x100, RZ, 0xfc, !PT ;  /* 0x00000100520b7812 */ /* 0x000fc400078efcff */
[----:B------:R1:W-:Y:S01]  /*3e90*/  STL [R1+0x42c], R7 ;  /* 0x00042c0701007387 */ /* 0x0003e20000100800 */
[----:B------:R-:W-:Y:S02]  /*3ea0*/  LOP3.LUT R8, R82, 0x104, RZ, 0xfc, !PT ;  /* 0x0000010452087812 */ /* 0x000fe400078efcff */
[----:B------:R-:W-:Y:S01]  /*3eb0*/  IABS R13, R11 ;  /* 0x0000000b000d7213 */ /* 0x000fe20000000000 */
[----:B------:R2:W-:Y:S01]  /*3ec0*/  STL [R1+0x248], R0 ;  /* 0x0002480001007387 */ /* 0x0005e20000100800 */
[----:B0-----:R-:W-:-:S03]  /*3ed0*/  VIADD R9, R4, 0xfe ;  /* 0x000000fe04097836 */ /* 0x001fc60000000000 */
[----:B------:R0:W-:Y:S01]  /*3ee0*/  STL [R1+0xc94], R10 ;  /* 0x000c940a01007387 */ /* 0x0001e20000100800 */
[----:B------:R-:W-:Y:S01]  /*3ef0*/  IMAD.HI.U32 R75, R5, R13, RZ ;  /* 0x0000000d054b7227 */ /* 0x000fe200078e00ff */
[----:B-1----:R-:W-:Y:S02]  /*3f00*/  LOP3.LUT R7, R82, 0x102, RZ, 0xfc, !PT ;  /* 0x0000010252077812 */ /* 0x002fe400078efcff */
[----:B------:R1:W-:Y:S01]  /*3f10*/  STL [R1+0xb3c], R9 ;  /* 0x000b3c0901007387 */ /* 0x0003e20000100800 */
[----:B------:R-:W-:Y:S01]  /*3f20*/  IMAD.MOV R75, RZ, RZ, -R75 ;  /* 0x000000ffff4b7224 */ /* 0x000fe200078e0a4b */
[----:B--2---:R-:W-:Y:S02]  /*3f30*/  IABS R0, R8 ;  /* 0x0000000800007213 */ /* 0x004fe40000000000 */
[----:B------:R2:W-:Y:S01]  /*3f40*/  STL [R1+0xcb0], R11 ;  /* 0x000cb00b01007387 */ /* 0x0005e20000100800 */
[----:B------:R-:W-:Y:S01]  /*3f50*/  IMAD R13, R3, R75, R13 ;  /* 0x0000004b030d7224 */ /* 0x000fe200078e020d */
[----:B0-----:R-:W-:Y:S01]  /*3f60*/  IABS R10, R10 ;  /* 0x0000000a000a7213 */ /* 0x001fe20000000000 */
[----:B------:R-:W-:Y:S01]  /*3f70*/  IMAD.HI.U32 R6, R5, R0, RZ ;  /* 0x0000000005067227 */ /* 0x000fe200078e00ff */
[----:B------:R0:W-:Y:S01]  /*3f80*/  STL [R1+0xd18], R7 ;  /* 0x000d180701007387 */ /* 0x0001e20000100800 */
[----:B-1----:R-:W-:-:S02]  /*3f90*/  IABS R9, R9 ;  /* 0x0000000900097213 */ /* 0x002fc40000000000 */
[----:B------:R-:W-:Y:S01]  /*3fa0*/  IMAD.MOV R6, RZ, RZ, -R6 ;  /* 0x000000ffff067224 */ /* 0x000fe200078e0a06 */
[----:B------:R1:W-:Y:S01]  /*3fb0*/  STL [R1+0xdd4], R8 ;  /* 0x000dd40801007387 */ /* 0x0003e20000100800 */
[----:B--2---:R-:W-:Y:S01]  /*3fc0*/  IMAD.HI.U32 R11, R5, R10, RZ ;  /* 0x0000000a050b7227 */ /* 0x004fe200078e00ff */
[----:B0-----:R-:W-:-:S03]  /*3fd0*/  IABS R7, R7 ;  /* 0x0000000700077213 */ /* 0x001fc60000000000 */
[----:B------:R-:W-:-:S04]  /*3fe0*/  IMAD.HI.U32 R12, R5, R9, RZ ;  /* 0x00000009050c7227 */ /* 0x000fc800078e00ff */
[----:B-1----:R-:W-:-:S04]  /*3ff0*/  IMAD.HI.U32 R8, R5, R7, RZ ;  /* 0x0000000705087227 */ /* 0x002fc800078e00ff */
[----:B------:R-:W-:Y:S02]  /*4000*/  IMAD.MOV R11, RZ, RZ, -R11 ;  /* 0x000000ffff0b7224 */ /* 0x000fe400078e0a0b */
[----:B------:R-:W-:Y:S02]  /*4010*/  IMAD.MOV R12, RZ, RZ, -R12 ;  /* 0x000000ffff0c7224 */ /* 0x000fe400078e0a0c */
[----:B------:R-:W-:Y:S02]  /*4020*/  IMAD.MOV R8, RZ, RZ, -R8 ;  /* 0x000000ffff087224 */ /* 0x000fe400078e0a08 */
[C---:B------:R-:W-:Y:S01]  /*4030*/  IMAD R10, R3.reuse, R11, R10 ;  /* 0x0000000b030a7224 */ /* 0x040fe200078e020a */
[C---:B------:R-:W-:Y:S01]  /*4040*/  LOP3.LUT R11, R82.reuse, 0x106, RZ, 0xfc, !PT ;  /* 0x00000106520b7812 */ /* 0x040fe200078efcff */
[C---:B------:R-:W-:Y:S02]  /*4050*/  IMAD R9, R3.reuse, R12, R9 ;  /* 0x0000000c03097224 */ /* 0x040fe400078e0209 */
[C---:B------:R-:W-:Y:S01]  /*4060*/  IMAD R7, R3.reuse, R8, R7 ;  /* 0x0000000803077224 */ /* 0x040fe200078e0207 */
[----:B------:R0:W-:Y:S01]  /*4070*/  STL [R1+0x350], R10 ;  /* 0x0003500a01007387 */ /* 0x0001e20000100800 */
[----:B------:R-:W-:Y:S01]  /*4080*/  IMAD R0, R3, R6, R0 ;  /* 0x0000000603007224 */ /* 0x000fe200078e0200 */
[----:B------:R-:W-:-:S02]  /*4090*/  LOP3.LUT R8, R82, 0x10c, RZ, 0xfc, !PT ;  /* 0x0000010c52087812 */ /* 0x000fc400078efcff */
[----:B------:R-:W-:Y:S02]  /*40a0*/  STL [R1+0xe0c], R13 ;  /* 0x000e0c0d01007387 */ /* 0x000fe40000100800 */
[----:B------:R-:W-:Y:S02]  /*40b0*/  IABS R6, R8 ;  /* 0x0000000800067213 */ /* 0x000fe40000000000 */
[----:B------:R1:W-:Y:S01]  /*40c0*/  STL [R1+0x470], R9 ;  /* 0x0004700901007387 */ /* 0x0003e20000100800 */
[----:B0-----:R-:W-:-:S03]  /*40d0*/  LOP3.LUT R10, R82, 0x108, RZ, 0xfc, !PT ;  /* 0x00000108520a7812 */ /* 0x001fc600078efcff */
[----:B------:R0:W-:Y:S01]  /*40e0*/  STL [R1+0x240], R7 ;  /* 0x0002400701007387 */ /* 0x0001e20000100800 */
[----:B------:R-:W-:-:S03]  /*40f0*/  IABS R12, R10 ;  /* 0x0000000a000c7213 */ /* 0x000fc60000000000 */
[----:B------:R2:W-:Y:S01]  /*4100*/  STL [R1+0x368], R0 ;  /* 0x0003680001007387 */ /* 0x0005e20000100800 */
[----:B-1----:R-:W-:Y:S01]  /*4110*/  LOP3.LUT R9, R82, 0x10a, RZ, 0xfc, !PT ;  /* 0x0000010a52097812 */ /* 0x002fe200078efcff */
[----:B------:R-:W-:Y:S02]  /*4120*/  IMAD.HI.U32 R76, R5, R12, RZ ;  /* 0x0000000c054c7227 */ /* 0x000fe400078e00ff */
[----:B------:R1:W-:Y:S02]  /*4130*/  STL [R1+0xc5c], R11 ;  /* 0x000c5c0b01007387 */ /* 0x0003e40000100800 */
[----:B0-----:R-:W-:Y:S02]  /*4140*/  VIADD R7, R4, 0x10e ;  /* 0x0000010e04077836 */ /* 0x001fe40000000000 */
[----:B------:R-:W-:Y:S01]  /*4150*/  STL [R1+0xcf8], R10 ;  /* 0x000cf80a01007387 */ /* 0x000fe20000100800 */
[----:B------:R-:W-:Y:S01]  /*4160*/  IMAD.MOV R76, RZ, RZ, -R76 ;  /* 0x000000ffff4c7224 */ /* 0x000fe200078e0a4c */
[----:B--2---:R-:W-:-:S02]  /*4170*/  IABS R0, R9 ;  /* 0x0000000900007213 */ /* 0x004fc40000000000 */
[----:B------:R0:W-:Y:S01]  /*4180*/  STL [R1+0xd14], R9 ;  /* 0x000d140901007387 */ /* 0x0001e20000100800 */
[----:B------:R-:W-:Y:S01]  /*4190*/  IMAD R12, R3, R76, R12 ;  /* 0x0000004c030c7224 */ /* 0x000fe200078e020c */
[----:B-1----:R-:W-:Y:S02]  /*41a0*/  IABS R11, R11 ;  /* 0x0000000b000b7213 */ /* 0x002fe40000000000 */
[----:B------:R1:W-:Y:S03]  /*41b0*/  STL [R1+0xd74], R8 ;  /* 0x000d740801007387 */ /* 0x0003e60000100800 */
[C---:B------:R-:W-:Y:S01]  /*41c0*/  IMAD.HI.U32 R75, R5.reuse, R11, RZ ;  /* 0x0000000b054b7227 */ /* 0x040fe200078e00ff */
[----:B------:R2:W-:Y:S03]  /*41d0*/  STL [R1+0xb34], R7 ;  /* 0x000b340701007387 */ /* 0x0005e60000100800 */
[C---:B0-----:R-:W-:Y:S01]  /*41e0*/  IMAD.HI.U32 R9, R5.reuse, R6, RZ ;  /* 0x0000000605097227 */ /* 0x041fe200078e00ff */
[----:B------:R-:W-:Y:S03]  /*41f0*/  STL [R1+0xe10], R12 ;  /* 0x000e100c01007387 */ /* 0x000fe60000100800 */
[----:B-1----:R-:W-:Y:S01]  /*4200*/  IMAD.HI.U32 R8, R5, R0, RZ ;  /* 0x0000000005087227 */ /* 0x002fe200078e00ff */
[----:B------:R-:W0:Y:S01]  /*4210*/  S2R R13, SR_TID.X ;  /* 0x00000000000d7919 */ /* 0x000e220000002100 */
[----:B--2---:R-:W-:-:S02]  /*4220*/  IABS R7, R7 ;  /* 0x0000000700077213 */ /* 0x004fc40000000000 */
[----:B------:R-:W-:Y:S02]  /*4230*/  IMAD.MOV R75, RZ, RZ, -R75 ;  /* 0x000000ffff4b7224 */ /* 0x000fe400078e0a4b */
[----:B------:R-:W-:Y:S02]  /*4240*/  IMAD.MOV R8, RZ, RZ, -R8 ;  /* 0x000000ffff087224 */ /* 0x000fe400078e0a08 */
[----:B------:R-:W-:-:S04]  /*4250*/  IMAD.HI.U32 R10, R5, R7, RZ ;  /* 0x00000007050a7227 */ /* 0x000fc800078e00ff */
[----:B------:R-:W-:Y:S02]  /*4260*/  IMAD.MOV R9, RZ, RZ, -R9 ;  /* 0x000000ffff097224 */ /* 0x000fe400078e0a09 */
[----:B------:R-:W-:Y:S02]  /*4270*/  IMAD.MOV R10, RZ, RZ, -R10 ;  /* 0x000000ffff0a7224 */ /* 0x000fe400078e0a0a */
[C---:B------:R-:W-:Y:S02]  /*4280*/  IMAD R11, R3.reuse, R75, R11 ;  /* 0x0000004b030b7224 */ /* 0x040fe400078e020b */
[C---:B------:R-:W-:Y:S02]  /*4290*/  IMAD R8, R3.reuse, R8, R0 ;  /* 0x0000000803087224 */ /* 0x040fe400078e0200 */
[C---:B------:R-:W-:Y:S01]  /*42a0*/  IMAD R0, R3.reuse, R9, R6 ;  /* 0x0000000903007224 */ /* 0x040fe200078e0206 */
[----:B------:R1:W-:Y:S01]  /*42b0*/  STL [R1+0x46c], R11 ;  /* 0x00046c0b01007387 */ /* 0x0003e20000100800 */
[----:B------:R-:W-:Y:S01]  /*42c0*/  IMAD R6, R3, R10, R7 ;  /* 0x0000000a03067224 */ /* 0x000fe200078e0207 */
[----:B------:R-:W-:-:S02]  /*42d0*/  LOP3.LUT R9, R82, 0x116, RZ, 0xfc, !PT ;  /* 0x0000011652097812 */ /* 0x000fc400078efcff */
[----:B------:R2:W-:Y:S02]  /*42e0*/  STL [R1+0x22c], R8 ;  /* 0x00022c0801007387 */ /* 0x0005e40000100800 */
[----:B------:R-:W-:Y:S02]  /*42f0*/  IABS R7, R9 ;  /* 0x0000000900077213 */ /* 0x000fe40000000000 */
[----:B------:R3:W-:Y:S01]  /*4300*/  STL [R1+0x37c], R0 ;  /* 0x00037c0001007387 */ /* 0x0007e20000100800 */
[C---:B-1----:R-:W-:Y:S02]  /*4310*/  LOP3.LUT R11, R82.reuse, 0x110, RZ, 0xfc, !PT ;  /* 0x00000110520b7812 */ /* 0x042fe400078efcff */
[----:B------:R-:W-:Y:S01]  /*4320*/  IMAD.HI.U32 R75, R5, R7, RZ ;  /* 0x00000007054b7227 */ /* 0x000fe200078e00ff */
[----:B------:R1:W-:Y:S01]  /*4330*/  STL [R1+0x4b0], R6 ;  /* 0x0004b00601007387 */ /* 0x0003e20000100800 */
[C---:B--2---:R-:W-:Y:S02]  /*4340*/  LOP3.LUT R8, R82.reuse, 0x118, RZ, 0xfc, !PT ;  /* 0x0000011852087812 */ /* 0x044fe400078efcff */
[----:B------:R-:W-:Y:S01]  /*4350*/  IMAD.MOV R75, RZ, RZ, -R75 ;  /* 0x000000ffff4b7224 */ /* 0x000fe200078e0a4b */
[----:B------:R2:W-:Y:S01]  /*4360*/  STL [R1+0xc30], R11 ;  /* 0x000c300b01007387 */ /* 0x0005e20000100800 */
[----:B---3--:R-:W-:-:S02]  /*4370*/  LOP3.LUT R0, R82, 0x112, RZ, 0xfc, !PT ;  /* 0x0000011252007812 */ /* 0x008fc400078efcff */
[----:B------:R-:W-:Y:S02]  /*4380*/  IABS R10, R8 ;  /* 0x00000008000a7213 */ /* 0x000fe40000000000 */
[----:B-1----:R-:W-:Y:S01]  /*4390*/  LOP3.LUT R6, R82, 0x114, RZ, 0xfc, !PT ;  /* 0x0000011452067812 */ /* 0x002fe200078efcff */
[----:B------:R1:W-:Y:S02]  /*43a0*/  STL [R1+0xc78], R0 ;  /* 0x000c780001007387 */ /* 0x0003e40000100800 */
[C---:B------:R-:W-:Y:S01]  /*43b0*/  IMAD.HI.U32 R76, R5.reuse, R10, RZ ;  /* 0x0000000a054c7227 */ /* 0x040fe200078e00ff */
[----:B--2---:R-:W-:Y:S01]  /*43c0*/  IABS R11, R11 ;  /* 0x0000000b000b7213 */ /* 0x004fe20000000000 */
[----:B------:R2:W-:Y:S02]  /*43d0*/  STL [R1+0xd48], R6 ;  /* 0x000d480601007387 */ /* 0x0005e40000100800 */
[----:B------:R-:W-:Y:S02]  /*43e0*/  IMAD.MOV R76, RZ, RZ, -R76 ;  /* 0x000000ffff4c7224 */ /* 0x000fe400078e0a4c */
[----:B------:R3:W-:Y:S01]  /*43f0*/  STL [R1+0xda4], R9 ;  /* 0x000da40901007387 */ /* 0x0007e20000100800 */
[----:B------:R-:W-:Y:S01]  /*4400*/  IMAD.HI.U32 R77, R5, R11, RZ ;  /* 0x0000000b054d7227 */ /* 0x000fe200078e00ff */
[----:B-1----:R-:W-:-:S02]  /*4410*/  IABS R0, R0 ;  /* 0x0000000000007213 */ /* 0x002fc40000000000 */
[----:B------:R1:W-:Y:S01]  /*4420*/  STL [R1+0xdc4], R8 ;  /* 0x000dc40801007387 */ /* 0x0003e20000100800 */
[----:B------:R-:W-:Y:S01]  /*4430*/  IMAD.MOV R77, RZ, RZ, -R77 ;  /* 0x000000ffff4d7224 */ /* 0x000fe200078e0a4d */
[----:B--2---:R-:W-:Y:S01]  /*4440*/  IABS R6, R6 ;  /* 0x0000000600067213 */ /* 0x004fe20000000000 */
[C---:B------:R-:W-:Y:S02]  /*4450*/  IMAD R10, R3.reuse, R76, R10 ;  /* 0x0000004c030a7224 */ /* 0x040fe400078e020a */
[----:B------:R-:W-:Y:S02]  /*4460*/  IMAD R11, R3, R77, R11 ;  /* 0x0000004d030b7224 */ /* 0x000fe400078e020b */
[----:B---3--:R-:W-:-:S03]  /*4470*/  IMAD.HI.U32 R9, R5, R6, RZ ;  /* 0x0000000605097227 */ /* 0x008fc600078e00ff */
[----:B------:R2:W-:Y:S01]  /*4480*/  STL [R1+0xe14], R11 ;  /* 0x000e140b01007387 */ /* 0x0005e20000100800 */
[----:B-1----:R-:W-:-:S04]  /*4490*/  IMAD.HI.U32 R8, R5, R0, RZ ;  /* 0x0000000005087227 */ /* 0x002fc800078e00ff */
[----:B------:R-:W-:Y:S02]  /*44a0*/  IMAD.MOV R8, RZ, RZ, -R8 ;  /* 0x000000ffff087224 */ /* 0x000fe400078e0a08 */
[----:B------:R-:W-:Y:S02]  /*44b0*/  IMAD.MOV R9, RZ, RZ, -R9 ;  /* 0x000000ffff097224 */ /* 0x000fe400078e0a09 */
[C---:B------:R-:W-:Y:S01]  /*44c0*/  IMAD R8, R3.reuse, R8, R0 ;  /* 0x0000000803087224 */ /* 0x040fe200078e0200 */
[C---:B--2---:R-:W-:Y:S01]  /*44d0*/  LOP3.LUT R11, R82.reuse, 0x11a, RZ, 0xfc, !PT ;  /* 0x0000011a520b7812 */ /* 0x044fe200078efcff */
[C---:B------:R-:W-:Y:S01]  /*44e0*/  IMAD R6, R3.reuse, R9, R6 ;  /* 0x0000000903067224 */ /* 0x040fe200078e0206 */
[----:B------:R-:W-:Y:S01]  /*44f0*/  LOP3.LUT R9, R82, 0x11c, RZ, 0xfc, !PT ;  /* 0x0000011c52097812 */ /* 0x000fe200078efcff */
[----:B------:R-:W-:Y:S01]  /*4500*/  IMAD R0, R3, R75, R7 ;  /* 0x0000004b03007224 */ /* 0x000fe200078e0207 */
[----:B------:R1:W-:Y:S01]  /*4510*/  STL [R1+0x228], R8 ;  /* 0x0002280801007387 */ /* 0x0003e20000100800 */
[----:B------:R-:W-:-:S02]  /*4520*/  IABS R75, R11 ;  /* 0x0000000b004b7213 */ /* 0x000fc40000000000 */
[----:B------:R-:W-:Y:S01]  /*4530*/  IABS R7, R9 ;  /* 0x0000000900077213 */ /* 0x000fe20000000000 */
[----:B------:R2:W-:Y:S02]  /*4540*/  STL [R1+0x364], R6 ;  /* 0x0003640601007387 */ /* 0x0005e40000100800 */
[C---:B------:R-:W-:Y:S02]  /*4550*/  IMAD.HI.U32 R76, R5.reuse, R75, RZ ;  /* 0x0000004b054c7227 */ /* 0x040fe400078e00ff */
[----:B------:R-:W-:Y:S02]  /*4560*/  STL [R1+0xe18], R10 ;  /* 0x000e180a01007387 */ /* 0x000fe40000100800 */
[----:B-1----:R-:W-:Y:S02]  /*4570*/  VIADD R8, R4, 0x11e ;  /* 0x0000011e04087836 */ /* 0x002fe40000000000 */
[----:B------:R1:W-:Y:S01]  /*4580*/  STL [R1+0x4ac], R0 ;  /* 0x0004ac0001007387 */ /* 0x0003e20000100800 */
[----:B------:R-:W-:Y:S01]  /*4590*/  IMAD.HI.U32 R77, R5, R7, RZ ;  /* 0x00000007054d7227 */ /* 0x000fe200078e00ff */
[----:B--2---:R-:W-:-:S02]  /*45a0*/  LOP3.LUT R6, R82, 0x120, RZ, 0xfc, !PT ;  /* 0x0000012052067812 */ /* 0x004fc400078efcff */
[----:B------:R2:W-:Y:S01]  /*45b0*/  STL [R1+0xc58], R11 ;  /* 0x000c580b01007387 */ /* 0x0005e20000100800 */
[----:B------:R-:W-:Y:S02]  /*45c0*/  IMAD.MOV R76, RZ, RZ, -R76 ;  /* 0x000000ffff4c7224 */ /* 0x000fe400078e0a4c */
[----:B------:R-:W-:Y:S01]  /*45d0*/  IMAD.MOV R77, RZ, RZ, -R77 ;  /* 0x000000ffff4d7224 */ /* 0x000fe200078e0a4d */
[----:B------:R3:W-:Y:S01]  /*45e0*/  STL [R1+0xcf4], R9 ;  /* 0x000cf40901007387 */ /* 0x0007e20000100800 */
[----:B-1----:R-:W-:Y:S02]  /*45f0*/  LOP3.LUT R0, R82, 0x122, RZ, 0xfc, !PT ;  /* 0x0000012252007812 */ /* 0x002fe400078efcff */
[C---:B------:R-:W-:Y:S01]  /*4600*/  IMAD R10, R3.reuse, R77, R7 ;  /* 0x0000004d030a7224 */ /* 0x040fe200078e0207 */
[----:B------:R1:W-:Y:S01]  /*4610*/  STL [R1+0xb20], R8 ;  /* 0x000b200801007387 */ /* 0x0003e20000100800 */
[----:B--2---:R-:W-:-:S03]  /*4620*/  IMAD R11, R3, R76, R75 ;  /* 0x0000004c030b7224 */ /* 0x004fc600078e024b */
[----:B------:R-:W-:Y:S01]  /*4630*/  STL [R1+0xd10], R6 ;  /* 0x000d100601007387 */ /* 0x000fe20000100800 */
[----:B---3--:R-:W-:-:S03]  /*4640*/  IABS R9, R6 ;  /* 0x0000000600097213 */ /* 0x008fc60000000000 */
[----:B------:R2:W-:Y:S01]  /*4650*/  STL [R1+0xd70], R0 ;  /* 0x000d700001007387 */ /* 0x0005e20000100800 */
[----:B-1----:R-:W-:Y:S01]  /*4660*/  IABS R8, R8 ;  /* 0x0000000800087213 */ /* 0x002fe20000000000 */
[C---:B------:R-:W-:Y:S02]  /*4670*/  IMAD.HI.U32 R79, R5.reuse, R9, RZ ;  /* 0x00000009054f7227 */ /* 0x040fe400078e00ff */
[----:B------:R1:W-:Y:S02]  /*4680*/  STL [R1+0x220], R11 ;  /* 0x0002200b01007387 */ /* 0x0003e40000100800 */
[----:B------:R-:W-:Y:S02]  /*4690*/  IMAD.HI.U32 R78, R5, R8, RZ ;  /* 0x00000008054e7227 */ /* 0x000fe400078e00ff */
[----:B------:R3:W-:Y:S01]  /*46a0*/  STL [R1+0x34c], R10 ;  /* 0x00034c0a01007387 */ /* 0x0007e20000100800 */
[----:B--2---:R-:W-:Y:S01]  /*46b0*/  IABS R0, R0 ;  /* 0x0000000000007213 */ /* 0x004fe20000000000 */
[----:B------:R-:W-:-:S02]  /*46c0*/  IMAD.MOV R79, RZ, RZ, -R79 ;  /* 0x000000ffff4f7224 */ /* 0x000fc400078e0a4f */
[----:B------:R-:W-:Y:S01]  /*46d0*/  IMAD.MOV R78, RZ, RZ, -R78 ;  /* 0x000000ffff4e7224 */ /* 0x000fe200078e0a4e */
[C---:B-1----:R-:W-:Y:S01]  /*46e0*/  LOP3.LUT R11, R82.reuse, 0x124, RZ, 0xfc, !PT ;  /* 0x00000124520b7812 */ /* 0x042fe200078efcff */
[----:B------:R-:W-:Y:S01]  /*46f0*/  IMAD.HI.U32 R6, R5, R0, RZ ;  /* 0x0000000005067227 */ /* 0x000fe200078e00ff */
[----:B---3--:R-:W-:-:S03]  /*4700*/  LOP3.LUT R10, R82, 0x128, RZ, 0xfc, !PT ;  /* 0x00000128520a7812 */ /* 0x008fc600078efcff */
[----:B------:R-:W-:Y:S01]  /*4710*/  IMAD.MOV R6, RZ, RZ, -R6 ;  /* 0x000000ffff067224 */ /* 0x000fe200078e0a06 */
[----:B------:R-:W-:Y:S01]  /*4720*/  IABS R77, R11 ;  /* 0x0000000b004d7213 */ /* 0x000fe20000000000 */
[C---:B------:R-:W-:Y:S01]  /*4730*/  IMAD R9, R3.reuse, R79, R9 ;  /* 0x0000004f03097224 */ /* 0x040fe200078e0209 */
[----:B------:R-:W-:Y:S01]  /*4740*/  IABS R76, R10 ;  /* 0x0000000a004c7213 */ /* 0x000fe20000000000 */
[C---:B------:R-:W-:Y:S01]  /*4750*/  IMAD R7, R3.reuse, R78, R8 ;  /* 0x0000004e03077224 */ /* 0x040fe200078e0208 */
[----:B------:R-:W-:Y:S01]  /*4760*/  LOP3.LUT R8, R82, 0x126, RZ, 0xfc, !PT ;  /* 0x0000012652087812 */ /* 0x000fe200078efcff */
[----:B------:R-:W-:Y:S01]  /*4770*/  IMAD R0, R3, R6, R0 ;  /* 0x0000000603007224 */ /* 0x000fe200078e0200 */
[----:B------:R1:W-:Y:S01]  /*4780*/  STL [R1+0xe1c], R9 ;  /* 0x000e1c0901007387 */ /* 0x0003e20000100800 */
[----:B------:R-:W-:-:S03]  /*4790*/  IMAD.HI.U32 R78, R5, R77, RZ ;  /* 0x0000004d054e7227 */ /* 0x000fc600078e00ff */
[----:B------:R2:W-:Y:S01]  /*47a0*/  STL [R1+0x510], R7 ;  /* 0x0005100701007387 */ /* 0x0005e20000100800 */
[----:B------:R-:W-:-:S03]  /*47b0*/  IMAD.HI.U32 R80, R5, R76, RZ ;  /* 0x0000004c05507227 */ /* 0x000fc600078e00ff */
[----:B------:R3:W-:Y:S01]  /*47c0*/  STL [R1+0x20c], R0 ;  /* 0x00020c0001007387 */ /* 0x0007e20000100800 */
[----:B------:R-:W-:Y:S01]  /*47d0*/  IMAD.MOV R78, RZ, RZ, -R78 ;  /* 0x000000ffff4e7224 */ /* 0x000fe200078e0a4e */
[C---:B-1----:R-:W-:Y:S01]  /*47e0*/  LOP3.LUT R9, R82.reuse, 0x12a, RZ, 0xfc, !PT ;  /* 0x0000012a52097812 */ /* 0x042fe200078efcff */
[----:B------:R-:W-:Y:S01]  /*47f0*/  IMAD.MOV R80, RZ, RZ, -R80 ;  /* 0x000000ffff507224 */ /* 0x000fe200078e0a50 */
[----:B------:R0:W-:Y:S01]  /*4800*/  STL [R1+0xc74], R11 ;  /* 0x000c740b01007387 */ /* 0x0001e20000100800 */
[----:B--2---:R-:W-:-:S03]  /*4810*/  LOP3.LUT R7, R82, 0x12c, RZ, 0xfc, !PT ;  /* 0x0000012c52077812 */ /* 0x004fc600078efcff */
[----:B------:R1:W-:Y:S01]  /*4820*/  STL [R1+0xcac], R8 ;  /* 0x000cac0801007387 */ /* 0x0003e20000100800 */
[----:B---3--:R-:W-:-:S03]  /*4830*/  IABS R0, R9 ;  /* 0x0000000900007213 */ /* 0x008fc60000000000 */
[----:B------:R2:W-:Y:S01]  /*4840*/  STL [R1+0xd58], R10 ;  /* 0x000d580a01007387 */ /* 0x0005e20000100800 */
[----:B------:R-:W-:Y:S02]  /*4850*/  IABS R6, R7 ;  /* 0x0000000700067213 */ /* 0x000fe40000000000 */
[----:B0-----:R-:W-:Y:S01]  /*4860*/  LOP3.LUT R11, R13, 0x3f, RZ, 0xc0, !PT ;  /* 0x0000003f0d0b7812 */ /* 0x001fe200078ec0ff */
[----:B------:R-:W-:Y:S01]  /*4870*/  STL [R1+0xd6c], R9 ;  /* 0x000d6c0901007387 */ /* 0x000fe20000100800 */
[----:B-1----:R-:W-:Y:S01]  /*4880*/  IABS R8, R8 ;  /* 0x0000000800087213 */ /* 0x002fe20000000000 */
[C---:B------:R-:W-:Y:S02]  /*4890*/  IMAD.HI.U32 R75, R5.reuse, R6, RZ ;  /* 0x00000006054b7227 */ /* 0x040fe400078e00ff */
[----:B------:R0:W-:Y:S02]  /*48a0*/  STL [R1+0xdc0], R7 ;  /* 0x000dc00701007387 */ /* 0x0001e40000100800 */
[----:B------:R-:W-:-:S04]  /*48b0*/  IMAD.HI.U32 R79, R5, R8, RZ ;  /* 0x00000008054f7227 */ /* 0x000fc800078e00ff */
[----:B------:R-:W-:Y:S02]  /*48c0*/  IMAD.MOV R79, RZ, RZ, -R79 ;  /* 0x000000ffff4f7224 */ /* 0x000fe400078e0a4f */
[----:B--2---:R-:W-:Y:S02]  /*48d0*/  IMAD R10, R3, R78, R77 ;  /* 0x0000004e030a7224 */ /* 0x004fe400078e024d */
[----:B0-----:R-:W-:-:S03]  /*48e0*/  IMAD.HI.U32 R7, R5, R0, RZ ;  /* 0x0000000005077227 */ /* 0x001fc600078e00ff */
[----:B------:R0:W-:Y:S01]  /*48f0*/  STL [R1+0x318], R10 ;  /* 0x0003180a01007387 */ /* 0x0001e20000100800 */
[----:B------:R-:W-:Y:S02]  /*4900*/  IMAD.MOV R7, RZ, RZ, -R7 ;  /* 0x000000ffff077224 */ /* 0x000fe400078e0a07 */
[C---:B------:R-:W-:Y:S02]  /*4910*/  IMAD R9, R3.reuse, R79, R8 ;  /* 0x0000004f03097224 */ /* 0x040fe400078e0208 */
[C---:B------:R-:W-:Y:S02]  /*4920*/  IMAD R8, R3.reuse, R80, R76 ;  /* 0x0000005003087224 */ /* 0x040fe400078e024c */
[----:B------:R-:W-:Y:S02]  /*4930*/  IMAD.MOV R75, RZ, RZ, -R75 ;  /* 0x000000ffff4b7224 */ /* 0x000fe400078e0a4b */
[C---:B------:R-:W-:Y:S01]  /*4940*/  IMAD R7, R3.reuse, R7, R0 ;  /* 0x0000000703077224 */ /* 0x040fe200078e0200 */
[----:B------:R1:W-:Y:S01]  /*4950*/  STL [R1+0xe20], R8 ;  /* 0x000e200801007387 */ /* 0x0003e20000100800 */
[----:B------:R-:W-:-:S02]  /*4960*/  IMAD R0, R3, R75, R6 ;  /* 0x0000004b03007224 */ /* 0x000fc400078e0206 */
[----:B0-----:R-:W-:Y:S01]  /*4970*/  VIADD R10, R4, 0x12e ;  /* 0x0000012e040a7836 */ /* 0x001fe20000000000 */
[----:B------:R0:W-:Y:S04]  /*4980*/  STL [R1+0x530], R9 ;  /* 0x0005300901007387 */ /* 0x0001e80000100800 */
[----:B------:R2:W-:Y:S01]  /*4990*/  STL [R1+0x208], R7 ;  /* 0x0002080701007387 */ /* 0x0005e20000100800 */
[----:B------:R-:W-:Y:S02]  /*49a0*/  IABS R79, R10 ;  /* 0x0000000a004f7213 */ /* 0x000fe40000000000 */
[C---:B-1----:R-:W-:Y:S01]  /*49b0*/  LOP3.LUT R8, R82.reuse, 0x136, RZ, 0xfc, !PT ;  /* 0x0000013652087812 */ /* 0x042fe200078efcff */
[----:B------:R1:W-:Y:S01]  /*49c0*/  STL [R1+0x314], R0 ;  /* 0x0003140001007387 */ /* 0x0003e20000100800 */
[----:B0-----:R-:W-:Y:S01]  /*49d0*/  LOP3.LUT R9, R82, 0x134, RZ, 0xfc, !PT ;  /* 0x0000013452097812 */ /* 0x001fe200078efcff */
[----:B------:R-:W-:-:S02]  /*49e0*/  IMAD.HI.U32 R80, R5, R79, RZ ;  /* 0x0000004f05507227 */ /* 0x000fc400078e00ff */
[----:B------:R0:W-:Y:S01]  /*49f0*/  STL [R1+0xb14], R10 ;  /* 0x000b140a01007387 */ /* 0x0001e20000100800 */
[----:B------:R-:W-:Y:S02]  /*4a00*/  IABS R75, R8 ;  /* 0x00000008004b7213 */ /* 0x000fe40000000000 */
[C---:B--2---:R-:W-:Y:S01]  /*4a10*/  LOP3.LUT R7, R82.reuse, 0x130, RZ, 0xfc, !PT ;  /* 0x0000013052077812 */ /* 0x044fe200078efcff */
[----:B------:R-:W-:Y:S01]  /*4a20*/  IMAD.MOV R80, RZ, RZ, -R80 ;  /* 0x000000ffff507224 */ /* 0x000fe200078e0a50 */
[----:B------:R-:W-:Y:S01]  /*4a30*/  IABS R6, R9 ;  /* 0x0000000900067213 */ /* 0x000fe20000000000 */
[C---:B------:R-:W-:Y:S01]  /*4a40*/  IMAD.HI.U32 R78, R5.reuse, R75, RZ ;  /* 0x0000004b054e7227 */ /* 0x040fe200078e00ff */
[C---:B-1----:R-:W-:Y:S01]  /*4a50*/  LOP3.LUT R0, R82.reuse, 0x132, RZ, 0xfc, !PT ;  /* 0x0000013252007812 */ /* 0x042fe200078efcff */
[----:B------:R1:W-:Y:S02]  /*4a60*/  STL [R1+0xc90], R7 ;  /* 0x000c900701007387 */ /* 0x0003e40000100800 */
[----:B------:R-:W-:Y:S01]  /*4a70*/  IMAD.HI.U32 R77, R5, R6, RZ ;  /* 0x00000006054d7227 */ /* 0x000fe200078e00ff */
[----:B0-----:R-:W-:Y:S01]  /*4a80*/  LOP3.LUT R10, R82, 0x14c, RZ, 0xfc, !PT ;  /* 0x0000014c520a7812 */ /* 0x001fe200078efcff */
[----:B------:R0:W-:Y:S02]  /*4a90*/  STL [R1+0xcdc], R0 ;  /* 0x000cdc0001007387 */ /* 0x0001e40000100800 */
[----:B------:R-:W-:-:S02]  /*4aa0*/  IMAD.MOV R77, RZ, RZ, -R77 ;  /* 0x000000ffff4d7224 */ /* 0x000fc400078e0a4d */
[----:B------:R2:W-:Y:S01]  /*4ab0*/  STL [R1+0xd98], R9 ;  /* 0x000d980901007387 */ /* 0x0005e20000100800 */
[----:B------:R-:W-:Y:S01]  /*4ac0*/  IMAD.MOV R78, RZ, RZ, -R78 ;  /* 0x000000ffff4e7224 */ /* 0x000fe200078e0a4e */
[----:B-1----:R-:W-:Y:S02]  /*4ad0*/  IABS R7, R7 ;  /* 0x0000000700077213 */ /* 0x002fe40000000000 */
[----:B------:R1:W-:Y:S01]  /*4ae0*/  STL [R1+0xde4], R8 ;  /* 0x000de40801007387 */ /* 0x0003e20000100800 */
[----:B0-----:R-:W-:Y:S02]  /*4af0*/  IABS R0, R0 ;  /* 0x0000000000007213 */ /* 0x001fe40000000000 */
[----:B------:R-:W-:Y:S01]  /*4b00*/  IMAD.HI.U32 R81, R5, R7, RZ ;  /* 0x0000000705517227 */ /* 0x000fe200078e00ff */
[----:B--2---:R-:W-:-:S03]  /*4b10*/  LOP3.LUT R9, R82, 0x13c, RZ, 0xfc, !PT ;  /* 0x0000013c52097812 */ /* 0x004fc600078efcff */
[----:B------:R-:W-:Y:S02]  /*4b20*/  IMAD.MOV R81, RZ, RZ, -R81 ;  /* 0x000000ffff517224 */ /* 0x000fe400078e0a51 */
[----:B------:R-:W-:-:S04]  /*4b30*/  IMAD.HI.U32 R76, R5, R0, RZ ;  /* 0x00000000054c7227 */ /* 0x000fc800078e00ff */
[C---:B------:R-:W-:Y:S02]  /*4b40*/  IMAD R7, R3.reuse, R81, R7 ;  /* 0x0000005103077224 */ /* 0x040fe400078e0207 */
[C---:B-1----:R-:W-:Y:S02]  /*4b50*/  IMAD R8, R3.reuse, R80, R79 ;  /* 0x0000005003087224 */ /* 0x042fe400078e024f */
[----:B------:R-:W-:Y:S01]  /*4b60*/  IMAD.MOV R76, RZ, RZ, -R76 ;  /* 0x000000ffff4c7224 */ /* 0x000fe200078e0a4c */
[----:B------:R0:W-:Y:S04]  /*4b70*/  STL [R1+0xe24], R7 ;  /* 0x000e240701007387 */ /* 0x0001e80000100800 */
[----:B------:R1:W-:Y:S01]  /*4b80*/  STL [R1+0x50c], R8 ;  /* 0x00050c0801007387 */ /* 0x0003e20000100800 */
[C---:B0-----:R-:W-:Y:S01]  /*4b90*/  IMAD R7, R3.reuse, R78, R75 ;  /* 0x0000004e03077224 */ /* 0x041fe200078e024b */
[----:B------:R-:W-:Y:S01]  /*4ba0*/  IABS R75, R9 ;  /* 0x00000009004b7213 */ /* 0x000fe20000000000 */
[----:B-1----:R-:W-:-:S02]  /*4bb0*/  IMAD R8, R3, R76, R0 ;  /* 0x0000004c03087224 */ /* 0x002fc400078e0200 */
[----:B------:R-:W-:Y:S01]  /*4bc0*/  IMAD R0, R3, R77, R6 ;  /* 0x0000004d03007224 */ /* 0x000fe200078e0206 */
[----:B------:R-:W-:Y:S01]  /*4bd0*/  LOP3.LUT R6, R82, 0x138, RZ, 0xfc, !PT ;  /* 0x0000013852067812 */ /* 0x000fe200078efcff */
[----:B------:R-:W-:Y:S01]  /*4be0*/  IMAD.HI.U32 R78, R5, R75, RZ ;  /* 0x0000004b054e7227 */ /* 0x000fe200078e00ff */
[----:B------:R0:W-:Y:S03]  /*4bf0*/  STL [R1+0x200], R8 ;  /* 0x0002000801007387 */ /* 0x0001e60000100800 */
[----:B------:R-:W-:Y:S01]  /*4c00*/  IMAD.MOV R78, RZ, RZ, -R78 ;  /* 0x000000ffff4e7224 */ /* 0x000fe200078e0a4e */
[----:B------:R1:W-:Y:S04]  /*4c10*/  STL [R1+0x2dc], R0 ;  /* 0x0002dc0001007387 */ /* 0x0003e80000100800 */
[----:B------:R2:W-:Y:S01]  /*4c20*/  STL [R1+0x52c], R7 ;  /* 0x00052c0701007387 */ /* 0x0005e20000100800 */
[----:B0-----:R-:W-:-:S03]  /*4c30*/  VIADD R8, R4, 0x13e ;  /* 0x0000013e04087836 */ /* 0x001fc60000000000 */
[----:B------:R0:W-:Y:S01]  /*4c40*/  STL [R1+0xc54], R6 ;  /* 0x000c540601007387 */ /* 0x0001e20000100800 */
[C---:B-1----:R-:W-:Y:S02]  /*4c50*/  LOP3.LUT R0, R82.reuse, 0x13a, RZ, 0xfc, !PT ;  /* 0x0000013a52007812 */ /* 0x042fe400078efcff */
[----:B------:R-:W-:Y:S02]  /*4c60*/  IABS R76, R8 ;  /* 0x00000008004c7213 */ /* 0x000fe40000000000 */
[----:B--2---:R-:W-:Y:S01]  /*4c70*/  LOP3.LUT R7, R82, 0x140, RZ, 0xfc, !PT ;  /* 0x0000014052077812 */ /* 0x004fe200078efcff */
[----:B------:R1:W-:Y:S02]  /*4c80*/  STL [R1+0xca8], R0 ;  /* 0x000ca80001007387 */ /* 0x0003e40000100800 */
[----:B------:R-:W-:Y:S01]  /*4c90*/  IMAD.HI.U32 R79, R5, R76, RZ ;  /* 0x0000004c054f7227 */ /* 0x000fe200078e00ff */
[----:B0-----:R-:W-:Y:S01]  /*4ca0*/  IABS R6, R6 ;  /* 0x0000000600067213 */ /* 0x001fe20000000000 */
[----:B------:R0:W-:Y:S01]  /*4cb0*/  STL [R1+0xd54], R9 ;  /* 0x000d540901007387 */ /* 0x0001e20000100800 */
[----:B------:R-:W-:Y:S01]  /*4cc0*/  IABS R90, R7 ;  /* 0x00000007005a7213 */ /* 0x000fe20000000000 */
[----:B------:R-:W-:-:S02]  /*4cd0*/  IMAD.MOV R79, RZ, RZ, -R79 ;  /* 0x000000ffff4f7224 */ /* 0x000fc400078e0a4f */
[C---:B------:R-:W-:Y:S01]  /*4ce0*/  IMAD.HI.U32 R81, R5.reuse, R6, RZ ;  /* 0x0000000605517227 */ /* 0x040fe200078e00ff */
[----:B------:R2:W-:Y:S01]  /*4cf0*/  STL [R1+0xb04], R8 ;  /* 0x000b040801007387 */ /* 0x0005e20000100800 */
[----:B-1----:R-:W-:Y:S02]  /*4d00*/  IABS R0, R0 ;  /* 0x0000000000007213 */ /* 0x002fe40000000000 */
[----:B------:R-:W-:Y:S01]  /*4d10*/  IMAD.MOV R81, RZ, RZ, -R81 ;  /* 0x000000ffff517224 */ /* 0x000fe200078e0a51 */
[----:B------:R1:W-:Y:S01]  /*4d20*/  STL [R1+0xd68], R7 ;  /* 0x000d680701007387 */ /* 0x0003e20000100800 */
[----:B------:R-:W-:Y:S01]  /*4d30*/  IMAD.HI.U32 R80, R5, R90, RZ ;  /* 0x0000005a05507227 */ /* 0x000fe200078e00ff */
[----:B0-----:R-:W-:-:S03]  /*4d40*/  LOP3.LUT R9, R82, 0x142, RZ, 0xfc, !PT ;  /* 0x0000014252097812 */ /* 0x001fc600078efcff */
[----:B------:R-:W-:Y:S01]  /*4d50*/  IMAD.HI.U32 R77, R5, R0, RZ ;  /* 0x00000000054d7227 */ /* 0x000fe200078e00ff */
[----:B--2---:R-:W-:-:S03]  /*4d60*/  LOP3.LUT R8, R82, 0x144, RZ, 0xfc, !PT ;  /* 0x0000014452087812 */ /* 0x004fc600078efcff */
[C---:B------:R-:W-:Y:S02]  /*4d70*/  IMAD R6, R3.reuse, R81, R6 ;  /* 0x0000005103067224 */ /* 0x040fe400078e0206 */
[----:B------:R-:W-:Y:S02]  /*4d80*/  IMAD.MOV R77, RZ, RZ, -R77 ;  /* 0x000000ffff4d7224 */ /* 0x000fe400078e0a4d */
[----:B------:R-:W-:Y:S01]  /*4d90*/  IMAD.MOV R80, RZ, RZ, -R80 ;  /* 0x000000ffff507224 */ /* 0x000fe200078e0a50 */
[----:B------:R0:W-:Y:S01]  /*4da0*/  STL [R1+0xe28], R6 ;  /* 0x000e280601007387 */ /* 0x0001e20000100800 */
[C---:B-1----:R-:W-:Y:S02]  /*4db0*/  IMAD R7, R3.reuse, R77, R0 ;  /* 0x0000004d03077224 */ /* 0x042fe400078e0200 */
[C---:B------:R-:W-:Y:S02]  /*4dc0*/  IMAD R90, R3.reuse, R80, R90 ;  /* 0x00000050035a7224 */ /* 0x040fe400078e025a */
[C---:B------:R-:W-:Y:S01]  /*4dd0*/  IMAD R0, R3.reuse, R79, R76 ;  /* 0x0000004f03007224 */ /* 0x040fe200078e024c */
[----:B------:R1:W-:Y:S01]  /*4de0*/  STL [R1+0x1ec], R7 ;  /* 0x0001ec0701007387 */ /* 0x0003e20000100800 */
[----:B------:R-:W-:Y:S01]  /*4df0*/  IABS R76, R8 ;  /* 0x00000008004c7213 */ /* 0x000fe20000000000 */
[----:B0-----:R-:W-:Y:S01]  /*4e00*/  IMAD R6, R3, R78, R75 ;  /* 0x0000004e03067224 */ /* 0x001fe200078e024b */
[----:B------:R-:W-:-:S03]  /*4e10*/  IABS R78, R9 ;  /* 0x00000009004e7213 */ /* 0x000fc60000000000 */
[C---:B------:R-:W-:Y:S01]  /*4e20*/  IMAD.HI.U32 R80, R5.reuse, R76, RZ ;  /* 0x0000004c05507227 */ /* 0x040fe200078e00ff */
[----:B------:R0:W-:Y:S01]  /*4e30*/  STL [R1+0x56c], R6 ;  /* 0x00056c0601007387 */ /* 0x0001e20000100800 */
[C---:B-1----:R-:W-:Y:S02]  /*4e40*/  LOP3.LUT R7, R82.reuse, 0x146, RZ, 0xfc, !PT ;  /* 0x0000014652077812 */ /* 0x042fe400078efcff */
[C---:B------:R-:W-:Y:S01]  /*4e50*/  IMAD.HI.U32 R79, R5.reuse, R78, RZ ;  /* 0x0000004e054f7227 */ /* 0x040fe200078e00ff */
[----:B------:R-:W-:Y:S01]  /*4e60*/  STL [R1+0xe2c], R90 ;  /* 0x000e2c5a01007387 */ /* 0x000fe20000100800 */
[----:B------:R-:W-:Y:S02]  /*4e70*/  IABS R77, R7 ;  /* 0x00000007004d7213 */ /* 0x000fe40000000000 */
[----:B------:R-:W-:Y:S01]  /*4e80*/  IMAD.MOV R79, RZ, RZ, -R79 ;  /* 0x000000ffff4f7224 */ /* 0x000fe200078e0a4f */
[----:B------:R1:W-:Y:S01]  /*4e90*/  STL [R1+0x58c], R0 ;  /* 0x00058c0001007387 */ /* 0x0003e20000100800 */
[----:B------:R-:W-:Y:S01]  /*4ea0*/  IMAD.MOV R80, RZ, RZ, -R80 ;  /* 0x000000ffff507224 */ /* 0x000fe200078e0a50 */
[C---:B0-----:R-:W-:Y:S01]  /*4eb0*/  LOP3.LUT R6, R82.reuse, 0x148, RZ, 0xfc, !PT ;  /* 0x0000014852067812 */ /* 0x041fe200078efcff */
[----:B------:R-:W-:Y:S01]  /*4ec0*/  IMAD.HI.U32 R81, R5, R77, RZ ;  /* 0x0000004d05517227 */ /* 0x000fe200078e00ff */
[----:B------:R0:W-:Y:S02]  /*4ed0*/  STL [R1+0xc04], R9 ;  /* 0x000c040901007387 */ /* 0x0001e40000100800 */
[----:B------:R-:W-:Y:S01]  /*4ee0*/  IABS R88, R6 ;  /* 0x0000000600587213 */ /* 0x000fe20000000000 */
[----:B------:R-:W-:Y:S01]  /*4ef0*/  IMAD.MOV R81, RZ, RZ, -R81 ;  /* 0x000000ffff517224 */ /* 0x000fe200078e0a51 */
[----:B------:R2:W-:Y:S01]  /*4f00*/  STL [R1+0xcd8], R8 ;  /* 0x000cd80801007387 */ /* 0x0005e20000100800 */
[----:B-1----:R-:W-:-:S02]  /*4f10*/  LOP3.LUT R0, R82, 0x14a, RZ, 0xfc, !PT ;  /* 0x0000014a52007812 */ /* 0x002fc400078efcff */
[----:B------:R-:W-:Y:S01]  /*4f20*/  IMAD.HI.U32 R83, R5, R88, RZ ;  /* 0x0000005805537227 */ /* 0x000fe200078e00ff */
[----:B------:R1:W-:Y:S03]  /*4f30*/  STL [R1+0xd0c], R7 ;  /* 0x000d0c0701007387 */ /* 0x0003e60000100800 */
[----:B------:R-:W-:Y:S01]  /*4f40*/  IMAD.MOV R83, RZ, RZ, -R83 ;  /* 0x000000ffff537224 */ /* 0x000fe200078e0a53 */
[----:B------:R3:W-:Y:S01]  /*4f50*/  STL [R1+0xda0], R6 ;  /* 0x000da00601007387 */ /* 0x0007e20000100800 */
[----:B0-----:R-:W-:Y:S02]  /*4f60*/  VIADD R9, R4, 0x14e ;  /* 0x0000014e04097836 */ /* 0x001fe40000000000 */
[C---:B--2---:R-:W-:Y:S01]  /*4f70*/  IMAD R8, R3.reuse, R79, R78 ;  /* 0x0000004f03087224 */ /* 0x044fe200078e024e */
[----:B------:R0:W-:Y:S01]  /*4f80*/  STL [R1+0xdbc], R0 ;  /* 0x000dbc0001007387 */ /* 0x0001e20000100800 */
[C---:B------:R-:W-:Y:S01]  /*4f90*/  IMAD R88, R3.reuse, R83, R88 ;  /* 0x0000005303587224 */ /* 0x040fe200078e0258 */
[----:B------:R-:W-:Y:S01]  /*4fa0*/  IABS R78, R9 ;  /* 0x00000009004e7213 */ /* 0x000fe20000000000 */
[C---:B-1----:R-:W-:Y:S01]  /*4fb0*/  IMAD R7, R3.reuse, R80, R76 ;  /* 0x0000005003077224 */ /* 0x042fe200078e024c */
[----:B------:R1:W-:Y:S01]  /*4fc0*/  STL [R1+0x1e4], R8 ;  /* 0x0001e40801007387 */ /* 0x0003e20000100800 */
[----:B------:R-:W-:Y:S01]  /*4fd0*/  IABS R80, R10 ;  /* 0x0000000a00507213 */ /* 0x000fe20000000000 */
[----:B---3--:R-:W-:-:S02]  /*4fe0*/  IMAD R6, R3, R81, R77 ;  /* 0x0000005103067224 */ /* 0x008fc400078e024d */
[----:B------:R2:W-:Y:S01]  /*4ff0*/  STL [R1+0x5a4], R7 ;  /* 0x0005a40701007387 */ /* 0x0005e20000100800 */
[C---:B------:R-:W-:Y:S01]  /*5000*/  IMAD.HI.U32 R83, R5.reuse, R78, RZ ;  /* 0x0000004e05537227 */ /* 0x040fe200078e00ff */
[----:B0-----:R-:W-:Y:S02]  /*5010*/  IABS R0, R0 ;  /* 0x0000000000007213 */ /* 0x001fe40000000000 */
[----:B------:R-:W-:Y:S01]  /*5020*/  STL [R1+0xe30], R88 ;  /* 0x000e305801007387 */ /* 0x000fe20000100800 */
[C---:B------:R-:W-:Y:S01]  /*5030*/  IMAD.HI.U32 R81, R5.reuse, R80, RZ ;  /* 0x0000005005517227 */ /* 0x040fe200078e00ff */
[C---:B-1----:R-:W-:Y:S02]  /*5040*/  LOP3.LUT R8, R82.reuse, 0x150, RZ, 0xfc, !PT ;  /* 0x0000015052087812 */ /* 0x042fe400078efcff */
[----:B------:R0:W-:Y:S01]  /*5050*/  STL [R1+0x5ac], R6 ;  /* 0x0005ac0601007387 */ /* 0x0001e20000100800 */
[----:B------:R-:W-:Y:S01]  /*5060*/  IMAD.HI.U32 R75, R5, R0, RZ ;  /* 0x00000000054b7227 */ /* 0x000fe200078e00ff */
[----:B--2---:R-:W-:-:S02]  /*5070*/  LOP3.LUT R7, R82, 0x152, RZ, 0xfc, !PT ;  /* 0x0000015252077812 */ /* 0x004fc400078efcff */
[----:B------:R-:W-:Y:S01]  /*5080*/  IABS R79, R8 ;  /* 0x00000008004f7213 */ /* 0x000fe20000000000 */
[----:B------:R-:W-:Y:S02]  /*5090*/  IMAD.MOV R75, RZ, RZ, -R75 ;  /* 0x000000ffff4b7224 */ /* 0x000fe400078e0a4b */
[----:B------:R-:W-:Y:S02]  /*50a0*/  IMAD.MOV R81, RZ, RZ, -R81 ;  /* 0x000000ffff517224 */ /* 0x000fe400078e0a51 */
[----:B------:R-:W-:Y:S01]  /*50b0*/  IMAD R0, R3, R75, R0 ;  /* 0x0000004b03007224 */ /* 0x000fe200078e0200 */
[----:B0-----:R-:W-:Y:S01]  /*50c0*/  LOP3.LUT R6, R82, 0x154, RZ, 0xfc, !PT ;  /* 0x0000015452067812 */ /* 0x001fe200078efcff */
[----:B------:R-:W-:-:S03]  /*50d0*/  IMAD.HI.U32 R84, R5, R79, RZ ;  /* 0x0000004f05547227 */ /* 0x000fc600078e00ff */
[----:B------:R0:W-:Y:S01]  /*50e0*/  STL [R1+0x1e0], R0 ;  /* 0x0001e00001007387 */ /* 0x0001e20000100800 */
[----:B------:R-:W-:Y:S01]  /*50f0*/  IABS R75, R6 ;  /* 0x00000006004b7213 */ /* 0x000fe20000000000 */
[----:B------:R-:W-:Y:S02]  /*5100*/  IMAD.MOV R83, RZ, RZ, -R83 ;  /* 0x000000ffff537224 */ /* 0x000fe400078e0a53 */
[----:B------:R1:W-:Y:S01]  /*5110*/  STL [R1+0xe34], R4 ;  /* 0x000e340401007387 */ /* 0x0003e20000100800 */
[----:B------:R-:W-:Y:S02]  /*5120*/  IMAD.MOV R84, RZ, RZ, -R84 ;  /* 0x000000ffff547224 */ /* 0x000fe400078e0a54 */
[----:B------:R-:W-:Y:S01]  /*5130*/  IMAD.HI.U32 R77, R5, R75, RZ ;  /* 0x0000004b054d7227 */ /* 0x000fe200078e00ff */
[----:B------:R2:W-:Y:S01]  /*5140*/  STL [R1+0xc50], R10 ;  /* 0x000c500a01007387 */ /* 0x0005e20000100800 */
[----:B0-----:R-:W-:Y:S02]  /*5150*/  IABS R0, R7 ;  /* 0x0000000700007213 */ /* 0x001fe40000000000 */
[----:B------:R-:W-:Y:S01]  /*5160*/  IMAD.MOV R77, RZ, RZ, -R77 ;  /* 0x000000ffff4d7224 */ /* 0x000fe200078e0a4d */
[----:B------:R0:W-:Y:S01]  /*5170*/  STL [R1+0xaec], R9 ;  /* 0x000aec0901007387 */ /* 0x0001e20000100800 */
[----:B-1----:R-:W-:-:S02]  /*5180*/  IMAD R4, R3, R81, R80 ;  /* 0x0000005103047224 */ /* 0x002fc400078e0250 */
[----:B------:R-:W-:Y:S01]  /*5190*/  IMAD.HI.U32 R76, R5, R0, RZ ;  /* 0x00000000054c7227 */ /* 0x000fe200078e00ff */
[----:B------:R1:W-:Y:S01]  /*51a0*/  STL [R1+0xcf0], R8 ;  /* 0x000cf00801007387 */ /* 0x0003e20000100800 */
[C---:B--2---:R-:W-:Y:S02]  /*51b0*/  LOP3.LUT R10, R82.reuse, 0x192, RZ, 0xfc, !PT ;  /* 0x00000192520a7812 */ /* 0x044fe400078efcff */
[----:B------:R-:W-:Y:S01]  /*51c0*/  IMAD.MOV R76, RZ, RZ, -R76 ;  /* 0x000000ffff4c7224 */ /* 0x000fe200078e0a4c */
[----:B------:R2:W-:Y:S01]  /*51d0*/  STL [R1+0xd38], R7 ;  /* 0x000d380701007387 */ /* 0x0005e20000100800 */
[----:B0-----:R-:W-:-:S03]  /*51e0*/  LOP3.LUT R9, R82, 0x178, RZ, 0xfc, !PT ;  /* 0x0000017852097812 */ /* 0x001fc600078efcff */
[----:B------:R0:W-:Y:S01]  /*51f0*/  STL [R1+0xdd8], R6 ;  /* 0x000dd80601007387 */ /* 0x0001e20000100800 */
[----:B-1----:R-:W-:-:S03]  /*5200*/  LOP3.LUT R8, R82, 0x156, RZ, 0xfc, !PT ;  /* 0x0000015652087812 */ /* 0x002fc600078efcff */
[----:B------:R1:W-:Y:S01]  /*5210*/  STL [R1+0x5e8], R4 ;  /* 0x0005e80401007387 */ /* 0x0003e20000100800 */
[C---:B--2---:R-:W-:Y:S01]  /*5220*/  IMAD R7, R3.reuse, R83, R78 ;  /* 0x0000005303077224 */ /* 0x044fe200078e024e */
[----:B------:R-:W-:Y:S01]  /*5230*/  IABS R80, R8 ;  /* 0x0000000800507213 */ /* 0x000fe20000000000 */
[----:B0-----:R-:W-:-:S03]  /*5240*/  IMAD R6, R3, R84, R79 ;  /* 0x0000005403067224 */ /* 0x001fc600078e024f */
[----:B------:R0:W-:Y:S01]  /*5250*/  STL [R1+0x5e4], R7 ;  /* 0x0005e40701007387 */ /* 0x0001e20000100800 */
[----:B------:R-:W-:-:S03]  /*5260*/  IMAD.HI.U32 R81, R5, R80, RZ ;  /* 0x0000005005517227 */ /* 0x000fc600078e00ff */
[----:B------:R2:W-:Y:S01]  /*5270*/  STL [R1], R6 ;  /* 0x0000000601007387 */ /* 0x0005e20000100800 */
[C---:B-1----:R-:W-:Y:S02]  /*5280*/  IMAD R4, R3.reuse, R76, R0 ;  /* 0x0000004c03047224 */ /* 0x042fe400078e0200 */
[----:B------:R-:W-:Y:S02]  /*5290*/  IMAD R0, R3, R77, R75 ;  /* 0x0000004d03007224 */ /* 0x000fe400078e024b */
[----:B------:R-:W-:Y:S01]  /*52a0*/  IMAD.MOV R81, RZ, RZ, -R81 ;  /* 0x000000ffff517224 */ /* 0x000fe200078e0a51 */
[C---:B0-----:R-:W-:Y:S01]  /*52b0*/  LOP3.LUT R7, R82.reuse, 0x158, RZ, 0xfc, !PT ;  /* 0x0000015852077812 */ /* 0x041fe200078efcff */
[----:B------:R0:W-:Y:S03]  /*52c0*/  STL [R1+0x1d8], R4 ;  /* 0x0001d80401007387 */ /* 0x0001e60000100800 */
[----:B------:R-:W-:Y:S01]  /*52d0*/  IABS R91, R7 ;  /* 0x00000007005b7213 */ /* 0x000fe20000000000 */
[----:B------:R1:W-:Y:S01]  /*52e0*/  STL [R1+0x5d0], R0 ;  /* 0x0005d00001007387 */ /* 0x0003e20000100800 */
[----:B--2---:R-:W-:-:S03]  /*52f0*/  LOP3.LUT R6, R82, 0x15c, RZ, 0xfc, !PT ;  /* 0x0000015c52067812 */ /* 0x004fc600078efcff */
[----:B------:R2:W-:Y:S01]  /*5300*/  STL [R1+0xc8c], R8 ;  /* 0x000c8c0801007387 */ /* 0x0005e20000100800 */
[C---:B------:R-:W-:Y:S01]  /*5310*/  IMAD.HI.U32 R83, R5.reuse, R91, RZ ;  /* 0x0000005b05537227 */ /* 0x040fe200078e00ff */
[C---:B0-----:R-:W-:Y:S02]  /*5320*/  LOP3.LUT R4, R82.reuse, 0x160, RZ, 0xfc, !PT ;  /* 0x0000016052047812 */ /* 0x041fe400078efcff */
[----:B------:R0:W-:Y:S01]  /*5330*/  STL [R1+0xca4], R7 ;  /* 0x000ca40701007387 */ /* 0x0001e20000100800 */
[----:B------:R-:W-:Y:S01]  /*5340*/  IABS R75, R6 ;  /* 0x00000006004b7213 */ /* 0x000fe20000000000 */
[----:B------:R-:W-:Y:S01]  /*5350*/  IMAD.MOV R83, RZ, RZ, -R83 ;  /* 0x000000ffff537224 */ /* 0x000fe200078e0a53 */
[C---:B-1----:R-:W-:Y:S02]  /*5360*/  LOP3.LUT R0, R82.reuse, 0x15a, RZ, 0xfc, !PT ;  /* 0x0000015a52007812 */ /* 0x042fe400078efcff */
[----:B------:R-:W-:Y:S01]  /*5370*/  IABS R76, R4 ;  /* 0x00000004004c7213 */ /* 0x000fe20000000000 */
[C---:B------:R-:W-:Y:S01]  /*5380*/  IMAD.HI.U32 R78, R5.reuse, R75, RZ ;  /* 0x0000004b054e7227 */ /* 0x040fe200078e00ff */
[C---:B--2---:R-:W-:Y:S01]  /*5390*/  LOP3.LUT R8, R82.reuse, 0x162, RZ, 0xfc, !PT ;  /* 0x0000016252087812 */ /* 0x044fe200078efcff */
[----:B------:R1:W-:Y:S02]  /*53a0*/  STL [R1+0xd08], R0 ;  /* 0x000d080001007387 */ /* 0x0003e40000100800 */
[----:B------:R-:W-:Y:S01]  /*53b0*/  IMAD.HI.U32 R79, R5, R76, RZ ;  /* 0x0000004c054f7227 */ /* 0x000fe200078e00ff */
[----:B0-----:R-:W-:Y:S01]  /*53c0*/  LOP3.LUT R7, R82, 0x168, RZ, 0xfc, !PT ;  /* 0x0000016852077812 */ /* 0x001fe200078efcff */
[----:B------:R-:W-:Y:S02]  /*53d0*/  STL [R1+0xd9c], R6 ;  /* 0x000d9c0601007387 */ /* 0x000fe40000100800 */
[----:B------:R-:W-:-:S02]  /*53e0*/  IMAD R91, R3, R83, R91 ;  /* 0x00000053035b7224 */ /* 0x000fc400078e025b */
[----:B------:R0:W-:Y:S01]  /*53f0*/  STL [R1+0xdb8], R4 ;  /* 0x000db80401007387 */ /* 0x0001e20000100800 */
[----:B------:R-:W-:Y:S01]  /*5400*/  IMAD.MOV R78, RZ, RZ, -R78 ;  /* 0x000000ffff4e7224 */ /* 0x000fe200078e0a4e */
[----:B-1----:R-:W-:Y:S01]  /*5410*/  IABS R0, R0 ;  /* 0x0000000000007213 */ /* 0x002fe20000000000 */
[----:B------:R-:W-:Y:S01]  /*5420*/  IMAD.MOV R79, RZ, RZ, -R79 ;  /* 0x000000ffff4f7224 */ /* 0x000fe200078e0a4f */
[----:B------:R-:W-:Y:S03]  /*5430*/  STL [R1+0xe38], R91 ;  /* 0x000e385b01007387 */ /* 0x000fe60000100800 */
[----:B------:R-:W-:-:S04]  /*5440*/  IMAD.HI.U32 R77, R5, R0, RZ ;  /* 0x00000000054d7227 */ /* 0x000fc800078e00ff */
[C---:B0-----:R-:W-:Y:S01]  /*5450*/  IMAD R4, R3.reuse, R81, R80 ;  /* 0x0000005103047224 */ /* 0x041fe200078e0250 */
[----:B------:R-:W-:Y:S01]  /*5460*/  IABS R81, R8 ;  /* 0x0000000800517213 */ /* 0x000fe20000000000 */
[----:B------:R-:W-:Y:S01]  /*5470*/  IMAD.MOV R77, RZ, RZ, -R77 ;  /* 0x000000ffff4d7224 */ /* 0x000fe200078e0a4d */
[----:B------:R-:W-:Y:S02]  /*5480*/  IABS R80, R7 ;  /* 0x0000000700507213 */ /* 0x000fe40000000000 */
[----:B------:R0:W-:Y:S01]  /*5490*/  STL [R1+0x5cc], R4 ;  /* 0x0005cc0401007387 */ /* 0x0001e20000100800 */
[C---:B------:R-:W-:Y:S02]  /*54a0*/  IMAD R6, R3.reuse, R77, R0 ;  /* 0x0000004d03067224 */ /* 0x040fe400078e0200 */
[----:B------:R-:W-:Y:S02]  /*54b0*/  IMAD R0, R3, R79, R76 ;  /* 0x0000004f03007224 */ /* 0x000fe400078e024c */
[C---:B------:R-:W-:Y:S01]  /*54c0*/  IMAD.HI.U32 R83, R5.reuse, R81, RZ ;  /* 0x0000005105537227 */ /* 0x040fe200078e00ff */
[----:B------:R1:W-:Y:S03]  /*54d0*/  STL [R1+0x1cc], R6 ;  /* 0x0001cc0601007387 */ /* 0x0003e60000100800 */
[----:B------:R-:W-:-:S04]  /*54e0*/  IMAD.HI.U32 R84, R5, R80, RZ ;  /* 0x0000005005547227 */ /* 0x000fc800078e00ff */
[----:B0-----:R-:W-:Y:S02]  /*54f0*/  IMAD R4, R3, R78, R75 ;  /* 0x0000004e03047224 */ /* 0x001fe400078e024b */
[----:B------:R-:W-:Y:S01]  /*5500*/  IMAD.MOV R83, RZ, RZ, -R83 ;  /* 0x000000ffff537224 */ /* 0x000fe200078e0a53 */
[C---:B-1----:R-:W-:Y:S01]  /*5510*/  LOP3.LUT R6, R82.reuse, 0x16a, RZ, 0xfc, !PT ;  /* 0x0000016a52067812 */ /* 0x042fe200078efcff */
[----:B------:R-:W-:Y:S01]  /*5520*/  IMAD.MOV R84, RZ, RZ, -R84 ;  /* 0x000000ffff547224 */ /* 0x000fe200078e0a54 */
[----:B------:R0:W-:Y:S02]  /*5530*/  STL [R1+0x604], R4 ;  /* 0x0006040401007387 */ /* 0x0001e40000100800 */
[----:B------:R-:W-:Y:S02]  /*5540*/  IABS R76, R6 ;  /* 0x00000006004c7213 */ /* 0x000fe40000000000 */
[----:B------:R1:W-:Y:S03]  /*5550*/  STL [R1+0xc], R0 ;  /* 0x00000c0001007387 */ /* 0x0003e60000100800 */
[----:B------:R-:W-:Y:S01]  /*5560*/  IMAD.HI.U32 R78, R5, R76, RZ ;  /* 0x0000004c054e7227 */ /* 0x000fe200078e00ff */
[----:B------:R2:W-:Y:S01]  /*5570*/  STL [R1+0xc4c], R8 ;  /* 0x000c4c0801007387 */ /* 0x0005e20000100800 */
[----:B0-----:R-:W-:-:S02]  /*5580*/  LOP3.LUT R4, R82, 0x170, RZ, 0xfc, !PT ;  /* 0x0000017052047812 */ /* 0x001fc400078efcff */
[----:B------:R-:W-:Y:S01]  /*5590*/  IMAD.MOV R78, RZ, RZ, -R78 ;  /* 0x000000ffff4e7224 */ /* 0x000fe200078e0a4e */
[----:B------:R0:W-:Y:S01]  /*55a0*/  STL [R1+0xde0], R7 ;  /* 0x000de00701007387 */ /* 0x0001e20000100800 */
[----:B-1----:R-:W-:-:S03]  /*55b0*/  LOP3.LUT R0, R82, 0x172, RZ, 0xfc, !PT ;  /* 0x0000017252007812 */ /* 0x002fc600078efcff */
[----:B------:R-:W-:Y:S01]  /*55c0*/  STL [R1+0xddc], R6 ;  /* 0x000ddc0601007387 */ /* 0x000fe20000100800 */
[----:B------:R-:W-:Y:S02]  /*55d0*/  IABS R77, R4 ;  /* 0x00000004004d7213 */ /* 0x000fe40000000000 */
[----:B--2---:R-:W-:Y:S01]  /*55e0*/  LOP3.LUT R8, R82, 0x17a, RZ, 0xfc, !PT ;  /* 0x0000017a52087812 */ /* 0x004fe200078efcff */
[----:B------:R1:W-:Y:S02]  /*55f0*/  STL [R1+0xdf0], R4 ;  /* 0x000df00401007387 */ /* 0x0003e40000100800 */
[----:B------:R-:W-:Y:S02]  /*5600*/  IMAD.HI.U32 R79, R5, R77, RZ ;  /* 0x0000004d054f7227 */ /* 0x000fe400078e00ff */
[----:B------:R2:W-:Y:S02]  /*5610*/  STL [R1+0xdf8], R0 ;  /* 0x000df80001007387 */ /* 0x0005e40000100800 */
[----:B------:R-:W-:-:S02]  /*5620*/  IMAD.MOV R79, RZ, RZ, -R79 ;  /* 0x000000ffff4f7224 */ /* 0x000fc400078e0a4f */
[C---:B0-----:R-:W-:Y:S02]  /*5630*/  IMAD R7, R3.reuse, R84, R80 ;  /* 0x0000005403077224 */ /* 0x041fe400078e0250 */
[C---:B-1----:R-:W-:Y:S01]  /*5640*/  IMAD R4, R3.reuse, R83, R81 ;  /* 0x0000005303047224 */ /* 0x042fe200078e0251 */
[----:B------:R-:W-:Y:S01]  /*5650*/  IABS R83, R9 ;  /* 0x0000000900537213 */ /* 0x000fe20000000000 */
[----:B------:R-:W-:Y:S01]  /*5660*/  IMAD R6, R3, R78, R76 ;  /* 0x0000004e03067224 */ /* 0x000fe200078e024c */
[----:B------:R-:W-:Y:S02]  /*5670*/  IABS R78, R8 ;  /* 0x00000008004e7213 */ /* 0x000fe40000000000 */
[----:B--2---:R-:W-:Y:S01]  /*5680*/  IABS R0, R0 ;  /* 0x0000000000007213 */ /* 0x004fe20000000000 */
[----:B------:R0:W-:Y:S01]  /*5690*/  STL [R1+0x1ac], R4 ;  /* 0x0001ac0401007387 */ /* 0x0001e20000100800 */
[----:B------:R-:W-:-:S03]  /*56a0*/  IMAD.HI.U32 R84, R5, R83, RZ ;  /* 0x0000005305547227 */ /* 0x000fc600078e00ff */
[----:B------:R1:W-:Y:S01]  /*56b0*/  STL [R1+0x8], R7 ;  /* 0x0000080701007387 */ /* 0x0003e20000100800 */
[----:B------:R-:W-:-:S03]  /*56c0*/  IMAD.HI.U32 R75, R5, R0, RZ ;  /* 0x00000000054b7227 */ /* 0x000fc600078e00ff */
[----:B------:R2:W-:Y:S01]  /*56d0*/  STL [R1+0x1a8], R6 ;  /* 0x0001a80601007387 */ /* 0x0005e20000100800 */
[----:B------:R-:W-:Y:S02]  /*56e0*/  IMAD.MOV R75, RZ, RZ, -R75 ;  /* 0x000000ffff4b7224 */ /* 0x000fe400078e0a4b */
[C---:B0-----:R-:W-:Y:S02]  /*56f0*/  IMAD R4, R3.reuse, R79, R77 ;  /* 0x0000004f03047224 */ /* 0x041fe400078e024d */
[----:B------:R-:W-:Y:S01]  /*5700*/  IMAD R0, R3, R75, R0 ;  /* 0x0000004b03007224 */ /* 0x000fe200078e0200 */
[C---:B-1----:R-:W-:Y:S01]  /*5710*/  LOP3.LUT R7, R82.reuse, 0x180, RZ, 0xfc, !PT ;  /* 0x0000018052077812 */ /* 0x042fe200078efcff */
[----:B------:R-:W-:Y:S01]  /*5720*/  IMAD.HI.U32 R80, R5, R78, RZ ;  /* 0x0000004e05507227 */ /* 0x000fe200078e00ff */
[----:B------:R0:W-:Y:S01]  /*5730*/  STL [R1+0x18], R4 ;  /* 0x0000180401007387 */ /* 0x0001e20000100800 */
[----:B--2---:R-:W-:Y:S02]  /*5740*/  LOP3.LUT R6, R82, 0x182, RZ, 0xfc, !PT ;  /* 0x0000018252067812 */ /* 0x004fe400078efcff */
[----:B------:R-:W-:Y:S01]  /*5750*/  IMAD.MOV R84, RZ, RZ, -R84 ;  /* 0x000000ffff547224 */ /* 0x000fe200078e0a54 */
[----:B------:R1:W-:Y:S01]  /*5760*/  STL [R1+0x18c], R0 ;  /* 0x00018c0001007387 */ /* 0x0003e20000100800 */
[----:B------:R-:W-:Y:S01]  /*5770*/  IABS R79, R7 ;  /* 0x00000007004f7213 */ /* 0x000fe20000000000 */
[----:B------:R-:W-:-:S02]  /*5780*/  IMAD.MOV R80, RZ, RZ, -R80 ;  /* 0x000000ffff507224 */ /* 0x000fc400078e0a50 */
[----:B------:R2:W-:Y:S01]  /*5790*/  STL [R1+0xdd0], R9 ;  /* 0x000dd00901007387 */ /* 0x0005e20000100800 */
[C---:B0-----:R-:W-:Y:S01]  /*57a0*/  LOP3.LUT R4, R82.reuse, 0x188, RZ, 0xfc, !PT ;  /* 0x0000018852047812 */ /* 0x041fe200078efcff */
[C---:B------:R-:W-:Y:S02]  /*57b0*/  IMAD.HI.U32 R81, R5.reuse, R79, RZ ;  /* 0x0000004f05517227 */ /* 0x040fe400078e00ff */
[----:B------:R-:W-:Y:S01]  /*57c0*/  STL [R1+0xde8], R8 ;  /* 0x000de80801007387 */ /* 0x000fe20000100800 */
[----:B-1----:R-:W-:Y:S01]  /*57d0*/  IABS R0, R6 ;  /* 0x0000000600007213 */ /* 0x002fe20000000000 */
[----:B------:R-:W-:Y:S01]  /*57e0*/  IMAD.MOV R81, RZ, RZ, -R81 ;  /* 0x000000ffff517224 */ /* 0x000fe200078e0a51 */
[----:B------:R-:W-:Y:S01]  /*57f0*/  IABS R75, R4 ;  /* 0x00000004004b7213 */ /* 0x000fe20000000000 */
[----:B------:R-:W-:Y:S01]  /*5800*/  STL [R1+0xdf4], R7 ;  /* 0x000df40701007387 */ /* 0x000fe20000100800 */
[----:B--2---:R-:W-:Y:S01]  /*5810*/  LOP3.LUT R9, R82, 0x198, RZ, 0xfc, !PT ;  /* 0x0000019852097812 */ /* 0x004fe200078efcff */
[----:B------:R-:W-:-:S02]  /*5820*/  IMAD.HI.U32 R76, R5, R0, RZ ;  /* 0x00000000054c7227 */ /* 0x000fc400078e00ff */
[----:B------:R0:W-:Y:S02]  /*5830*/  STL [R1+0xdfc], R6 ;  /* 0x000dfc0601007387 */ /* 0x0001e40000100800 */
[----:B------:R-:W-:Y:S02]  /*5840*/  IMAD.HI.U32 R77, R5, R75, RZ ;  /* 0x0000004b054d7227 */ /* 0x000fe400078e00ff */
[----:B------:R1:W-:Y:S02]  /*5850*/  STL [R1+0xe00], R4 ;  /* 0x000e000401007387 */ /* 0x0003e40000100800 */
[----:B------:R-:W-:Y:S02]  /*5860*/  IMAD.MOV R76, RZ, RZ, -R76 ;  /* 0x000000ffff4c7224 */ /* 0x000fe400078e0a4c */
[----:B------:R-:W-:Y:S02]  /*5870*/  IMAD.MOV R77, RZ, RZ, -R77 ;  /* 0x000000ffff4d7224 */ /* 0x000fe400078e0a4d */
[----:B0-----:R-:W-:-:S02]  /*5880*/  IMAD R6, R3, R84, R83 ;  /* 0x0000005403067224 */ /* 0x001fc400078e0253 */
[----:B------:R-:W-:Y:S01]  /*5890*/  IMAD R7, R92, 0x40, R11 ;  /* 0x000000405c077824 */ /* 0x000fe200078e020b */
[----:B------:R-:W-:Y:S01]  /*58a0*/  IABS R92, R9 ;  /* 0x00000009005c7213 */ /* 0x000fe20000000000 */
[----:B-1----:R-:W-:Y:S01]  /*58b0*/  IMAD R4, R3, R80, R78 ;  /* 0x0000005003047224 */ /* 0x002fe200078e024e */
[----:B------:R0:W-:Y:S01]  /*58c0*/  STL [R1+0x14], R6 ;  /* 0x0000140601007387 */ /* 0x0001e20000100800 */
[----:B------:R-:W-:Y:S01]  /*58d0*/  IMAD.U32 R84, RZ, RZ, UR14 ;  /* 0x0000000eff547e24 */ /* 0x000fe2000f8e00ff */
[----:B------:R-:W-:Y:S01]  /*58e0*/  ISETP.GE.AND P1, PT, R7, RZ, PT ;  /* 0x000000ff0700720c */ /* 0x000fe20003f26270 */
[----:B------:R-:W-:Y:S01]  /*58f0*/  IMAD.U32 R83, RZ, RZ, UR14 ;  /* 0x0000000eff537e24 */ /* 0x000fe2000f8e00ff */
[----:B------:R1:W-:Y:S01]  /*5900*/  STL [R1+0x168], R4 ;  /* 0x0001680401007387 */ /* 0x0003e20000100800 */
[----:B------:R-:W-:Y:S02]  /*5910*/  IMAD R84, R84, 0x2, R85 ;  /* 0x0000000254547824 */ /* 0x000fe400078e0255 */
[----:B------:R-:W-:-:S02]  /*5920*/  IMAD.U32 R80, RZ, RZ, UR14 ;  /* 0x0000000eff507e24 */ /* 0x000fc4000f8e00ff */
[----:B------:R-:W-:Y:S02]  /*5930*/  IMAD R83, R83, 0x2, R84 ;  /* 0x0000000253537824 */ /* 0x000fe400078e0254 */
[C---:B0-----:R-:W-:Y:S02]  /*5940*/  IMAD R6, R3.reuse, R81, R79 ;  /* 0x0000005103067224 */ /* 0x041fe400078e024f */
[----:B------:R-:W-:Y:S02]  /*5950*/  IMAD.U32 R81, RZ, RZ, UR14 ;  /* 0x0000000eff517e24 */ /* 0x000fe4000f8e00ff */
[C---:B-1----:R-:W-:Y:S01]  /*5960*/  IMAD R4, R3.reuse, R76, R0 ;  /* 0x0000004c03047224 */ /* 0x042fe200078e0200 */
[----:B------:R-:W-:Y:S01]  /*5970*/  STL [R1+0x28], R6 ;  /* 0x0000280601007387 */ /* 0x000fe20000100800 */
[----:B------:R-:W-:Y:S02]  /*5980*/  IMAD R0, R3, R77, R75 ;  /* 0x0000004d03007224 */ /* 0x000fe400078e024b */
[----:B------:R-:W-:Y:S01]  /*5990*/  IMAD R81, R81, 0x2, R83 ;  /* 0x0000000251517824 */ /* 0x000fe200078e0253 */
[----:B------:R0:W-:Y:S01]  /*59a0*/  STL [R1+0x14c], R4 ;  /* 0x00014c0401007387 */ /* 0x0001e20000100800 */
[----:B------:R-:W-:-:S02]  /*59b0*/  IMAD.U32 R8, RZ, RZ, UR14 ;  /* 0x0000000eff087e24 */ /* 0x000fc4000f8e00ff */
[----:B------:R-:W-:Y:S01]  /*59c0*/  IMAD R80, R80, 0x4, R81 ;  /* 0x0000000450507824 */ /* 0x000fe200078e0251 */
[----:B------:R-:W-:Y:S04]  /*59d0*/  STL [R1+0xe3c], R13 ;  /* 0x000e3c0d01007387 */ /* 0x000fe80000100800 */
[----:B------:R1:W-:Y:S01]  /*59e0*/  STL [R1+0x24], R0 ;  /* 0x0000240001007387 */ /* 0x0003e20000100800 */
[----:B0-----:R-:W-:-:S04]  /*59f0*/  LOP3.LUT R4, R82, 0x18a, RZ, 0xfc, !PT ;  /* 0x0000018a52047812 */ /* 0x001fc800078efcff */
[----:B------:R-:W-:Y:S01]  /*5a00*/  IABS R76, R4 ;  /* 0x00000004004c7213 */ /* 0x000fe20000000000 */
[----:B------:R-:W-:Y:S01]  /*5a10*/  STL [R1+0xd50], R4 ;  /* 0x000d500401007387 */ /* 0x000fe20000100800 */
[----:B-1----:R-:W-:-:S03]  /*5a20*/  LOP3.LUT R0, R82, 0x190, RZ, 0xfc, !PT ;  /* 0x0000019052007812 */ /* 0x002fc600078efcff */
[C---:B------:R-:W-:Y:S01]  /*5a30*/  IMAD.HI.U32 R78, R5.reuse, R76, RZ ;  /* 0x0000004c054e7227 */ /* 0x040fe200078e00ff */
[----:B------:R-:W-:Y:S01]  /*5a40*/  IABS R75, R0 ;  /* 0x00000000004b7213 */ /* 0x000fe20000000000 */
[----:B------:R0:W-:Y:S02]  /*5a50*/  STL [R1+0xdec], R0 ;  /* 0x000dec0001007387 */ /* 0x0001e40000100800 */
[----:B------:R-:W-:Y:S02]  /*5a60*/  IMAD.MOV R78, RZ, RZ, -R78 ;  /* 0x000000ffff4e7224 */ /* 0x000fe400078e0a4e */
[----:B------:R-:W-:Y:S01]  /*5a70*/  IMAD.HI.U32 R77, R5, R75, RZ ;  /* 0x0000004b054d7227 */ /* 0x000fe200078e00ff */
[----:B------:R-:W-:Y:S03]  /*5a80*/  STL [R1+0xa70], R7 ;  /* 0x000a700701007387 */ /* 0x000fe60000100800 */
[----:B------:R-:W-:Y:S01]  /*5a90*/  IMAD.MOV R77, RZ, RZ, -R77 ;  /* 0x000000ffff4d7224 */ /* 0x000fe200078e0a4d */
[----:B0-----:R-:W-:Y:S01]  /*5aa0*/  IABS R0, R7 ;  /* 0x0000000700007213 */ /* 0x001fe20000000000 */
[----:B------:R-:W-:-:S02]  /*5ab0*/  IMAD R6, R3, R78, R76 ;  /* 0x0000004e03067224 */ /* 0x000fc400078e024c */
[----:B------:R-:W-:Y:S02]  /*5ac0*/  IMAD.U32 R78, RZ, RZ, UR14 ;  /* 0x0000000eff4e7e24 */ /* 0x000fe4000f8e00ff */
[----:B------:R-:W-:Y:S01]  /*5ad0*/  IMAD.HI.U32 R79, R93, R0, RZ ;  /* 0x000000005d4f7227 */ /* 0x000fe200078e00ff */
[----:B------:R0:W-:Y:S03]  /*5ae0*/  STL [R1+0x148], R6 ;  /* 0x0001480601007387 */ /* 0x0001e60000100800 */
[----:B------:R-:W-:Y:S02]  /*5af0*/  IMAD.MOV R79, RZ, RZ, -R79 ;  /* 0x000000ffff4f7224 */ /* 0x000fe400078e0a4f */
[----:B------:R-:W-:Y:S01]  /*5b00*/  IMAD R4, R3, R77, R75 ;  /* 0x0000004d03047224 */ /* 0x000fe200078e024b */
[----:B------:R-:W-:Y:S01]  /*5b10*/  IABS R75, R10 ;  /* 0x0000000a004b7213 */ /* 0x000fe20000000000 */
[----:B------:R-:W-:-:S02]  /*5b20*/  IMAD R0, R74, R79, R0 ;  /* 0x0000004f4a007224 */ /* 0x000fc400078e0200 */
[----:B------:R-:W-:Y:S01]  /*5b30*/  IMAD.U32 R79, RZ, RZ, UR14 ;  /* 0x0000000eff4f7e24 */ /* 0x000fe2000f8e00ff */
[----:B0-----:R-:W-:Y:S01]  /*5b40*/  LOP3.LUT R6, R82, 0x19a, RZ, 0xfc, !PT ;  /* 0x0000019a52067812 */ /* 0x001fe200078efcff */
[----:B------:R-:W-:Y:S01]  /*5b50*/  IMAD.U32 R77, RZ, RZ, UR14 ;  /* 0x0000000eff4d7e24 */ /* 0x000fe2000f8e00ff */
[----:B------:R-:W-:Y:S01]  /*5b60*/  ISETP.GT.U32.AND P0, PT, R74, R0, PT ;  /* 0x000000004a00720c */ /* 0x000fe20003f04070 */
[----:B------:R-:W-:Y:S01]  /*5b70*/  IMAD R79, R79, 0x2, R80 ;  /* 0x000000024f4f7824 */ /* 0x000fe200078e0250 */
[----:B------:R0:W-:Y:S01]  /*5b80*/  STL [R1+0x34], R4 ;  /* 0x0000340401007387 */ /* 0x0001e20000100800 */
[----:B------:R-:W-:Y:S01]  /*5b90*/  IMAD.U32 R76, RZ, RZ, UR14 ;  /* 0x0000000eff4c7e24 */ /* 0x000fe2000f8e00ff */
[----:B------:R-:W-:Y:S01]  /*5ba0*/  IABS R93, R6 ;  /* 0x00000006005d7213 */ /* 0x000fe20000000000 */
[----:B------:R-:W-:Y:S01]  /*5bb0*/  IMAD R78, R78, 0x2, R79 ;  /* 0x000000024e4e7824 */ /* 0x000fe200078e024f */
[----:B------:R-:W-:Y:S01]  /*5bc0*/  STL [R1+0xbec], R10 ;  /* 0x000bec0a01007387 */ /* 0x000fe20000100800 */
[----:B------:R-:W-:-:S02]  /*5bd0*/  IMAD.U32 R7, RZ, RZ, UR14 ;  /* 0x0000000eff077e24 */ /* 0x000fc4000f8e00ff */
[----:B------:R-:W-:Y:S01]  /*5be0*/  IMAD R77, R77, 0x2, R78 ;  /* 0x000000024d4d7824 */ /* 0x000fe200078e024e */
[----:B------:R1:W-:Y:S01]  /*5bf0*/  STL [R1+0xc28], R9 ;  /* 0x000c280901007387 */ /* 0x0003e20000100800 */
[----:B0-----:R-:W-:Y:S02]  /*5c00*/  IMAD.U32 R4, RZ, RZ, UR14 ;  /* 0x0000000eff047e24 */ /* 0x001fe4000f8e00ff */
[----:B------:R-:W-:Y:S01]  /*5c10*/  @!P0 IMAD.IADD R0, R0, 0x1, -R74 ;  /* 0x0000000100008824 */ /* 0x000fe200078e0a4a */
[----:B------:R0:W-:Y:S01]  /*5c20*/  STL [R1+0xc48], R6 ;  /* 0x000c480601007387 */ /* 0x0001e20000100800 */
[----:B------:R-:W-:-:S03]  /*5c30*/  IMAD R76, R76, 0x2, R77 ;  /* 0x000000024c4c7824 */ /* 0x000fc600078e024d */
[----:B------:R-:W-:Y:S01]  /*5c40*/  ISETP.GT.U32.AND P0, PT, R74, R0, PT ;  /* 0x000000004a00720c */ /* 0x000fe20003f04070 */
[----:B-1----:R-:W-:-:S04]  /*5c50*/  IMAD.HI.U32 R9, R5, R75, RZ ;  /* 0x0000004b05097227 */ /* 0x002fc800078e00ff */
[----:B------:R-:W-:Y:S02]  /*5c60*/  IMAD R12, R4, 0x2, R76 ;  /* 0x00000002040c7824 */ /* 0x000fe400078e024c */
[----:B0-----:R-:W-:-:S04]  /*5c70*/  IMAD.HI.U32 R6, R5, R92, RZ ;  /* 0x0000005c05067227 */ /* 0x001fc800078e00ff */
[----:B------:R-:W-:-:S04]  /*5c80*/  IMAD.HI.U32 R4, R5, R93, RZ ;  /* 0x0000005d05047227 */ /* 0x000fc800078e00ff */
[----:B------:R-:W-:Y:S02]  /*5c90*/  IMAD.MOV R10, RZ, RZ, -R9 ;  /* 0x000000ffff0a7224 */ /* 0x000fe400078e0a09 */
[----:B------:R-:W-:Y:S02]  /*5ca0*/  IMAD.MOV R9, RZ, RZ, -R6 ;  /* 0x000000ffff097224 */ /* 0x000fe400078e0a06 */
[----:B------:R-:W-:Y:S02]  /*5cb0*/  IMAD.U32 R6, RZ, RZ, UR14 ;  /* 0x0000000eff067e24 */ /* 0x000fe4000f8e00ff */
[----:B------:R-:W-:Y:S02]  /*5cc0*/  IMAD R8, R8, 0x2, R12 ;  /* 0x0000000208087824 */ /* 0x000fe400078e020c */
[----:B------:R-:W-:Y:S02]  /*5cd0*/  IMAD.MOV R4, RZ, RZ, -R4 ;  /* 0x000000ffff047224 */ /* 0x000fe400078e0a04 */
[----:B------:R-:W-:Y:S01]  /*5ce0*/  IMAD R10, R3, R10, R75 ;  /* 0x0000000a030a7224 */ /* 0x000fe200078e024b */
[----:B------:R-:W-:Y:S01]  /*5cf0*/  STL [R1+0x10], R8 ;  /* 0x0000100801007387 */ /* 0x000fe20000100800 */
[----:B------:R-:W-:-:S02]  /*5d00*/  IMAD.U32 R75, RZ, RZ, UR14 ;  /* 0x0000000eff4b7e24 */ /* 0x000fc4000f8e00ff */
[----:B------:R-:W-:Y:S01]  /*5d10*/  IMAD R71, R6, 0x4, R8 ;  /* 0x0000000406477824 */ /* 0x000fe200078e0208 */
[----:B------:R-:W-:Y:S01]  /*5d20*/  STL [R1+0x128], R10 ;  /* 0x0001280a01007387 */ /* 0x000fe20000100800 */
[C---:B------:R-:W-:Y:S01]  /*5d30*/  IMAD R9, R3.reuse, R9, R92 ;  /* 0x0000000903097224 */ /* 0x040fe200078e025c */
[----:B------:R-:W-:Y:S01]  /*5d40*/  LOP3.LUT R6, R82, 0x1a0, RZ, 0xfc, !PT ;  /* 0x000001a052067812 */ /* 0x000fe200078efcff */
[----:B------:R-:W-:Y:S02]  /*5d50*/  IMAD R4, R3, R4, R93 ;  /* 0x0000000403047224 */ /* 0x000fe400078e025d */
[----:B------:R-:W-:Y:S01]  /*5d60*/  @!P0 IMAD.IADD R0, R0, 0x1, -R74 ;  /* 0x0000000100008824 */ /* 0x000fe200078e0a4a */
[----:B------:R-:W-:Y:S01]  /*5d70*/  STL [R1+0x30], R9 ;  /* 0x0000300901007387 */ /* 0x000fe20000100800 */
[----:B------:R-:W-:Y:S01]  /*5d80*/  IMAD.U32 R74, RZ, RZ, UR14 ;  /* 0x0000000eff4a7e24 */ /* 0x000fe2000f8e00ff */
[----:B------:R-:W-:Y:S01]  /*5d90*/  IABS R92, R6 ;  /* 0x00000006005c7213 */ /* 0x000fe20000000000 */
[----:B------:R-:W-:Y:S01]  /*5da0*/  IMAD R93, R75, 0x2, R71 ;  /* 0x000000024b5d7824 */ /* 0x000fe200078e0247 */
[----:B------:R0:W-:Y:S01]  /*5db0*/  STL [R1+0x10c], R4 ;  /* 0x00010c0401007387 */ /* 0x0001e20000100800 */
[----:B------:R-:W-:-:S03]  /*5dc0*/  ISETP.NE.AND P0, PT, R2, RZ, PT ;  /* 0x000000ff0200720c */ /* 0x000fc60003f05270 */
[----:B------:R1:W-:Y:S01]  /*5dd0*/  STL [R1+0xbe8], R6 ;  /* 0x000be80601007387 */ /* 0x0003e20000100800 */
[----:B0-----:R-:W-:-:S04]  /*5de0*/  IMAD R4, R74, 0x2, R93 ;  /* 0x000000024a047824 */ /* 0x001fc800078e025d */
[----:B-1----:R-:W-:Y:S01]  /*5df0*/  IMAD R6, R75, 0x2, R4 ;  /* 0x000000024b067824 */ /* 0x002fe200078e0204 */
[----:B------:R-:W-:-:S03]  /*5e00*/  LOP3.LUT R4, R82, 0x1a2, RZ, 0xfc, !PT ;  /* 0x000001a252047812 */ /* 0x000fc600078efcff */
[----:B------:R-:W-:Y:S01]  /*5e10*/  IMAD R91, R74, 0x2, R6 ;  /* 0x000000024a5b7824 */ /* 0x000fe200078e0206 */
[----:B------:R0:W-:Y:S01]  /*5e20*/  STL [R1+0x2c], R6 ;  /* 0x00002c0601007387 */ /* 0x0001e20000100800 */
[----:B------:R-:W-:Y:S01]  /*5e30*/  IABS R75, R4 ;  /* 0x00000004004b7213 */ /* 0x000fe20000000000 */
[----:B------:R-:W-:Y:S02]  /*5e40*/  IMAD.MOV.U32 R74, RZ, RZ, R0 ;  /* 0x000000ffff4a7224 */ /* 0x000fe400078e0000 */
[----:B------:R1:W-:Y:S01]  /*5e50*/  STL [R1+0xbe0], R4 ;  /* 0x000be00401007387 */ /* 0x0003e20000100800 */
[----:B------:R-:W-:Y:S02]  /*5e60*/  IMAD R90, R7, 0x2, R91 ;  /* 0x00000002075a7824 */ /* 0x000fe400078e025b */
[----:B------:R-:W-:Y:S01]  /*5e70*/  @!P1 IMAD.MOV R74, RZ, RZ, -R74 ;  /* 0x000000ffff4a9224 */ /* 0x000fe200078e0a4a */
[----:B------:R-:W-:Y:S01]  /*5e80*/  @!P0 LOP3.LUT R74, RZ, R2, RZ, 0x33, !PT ;  /* 0x00000002ff4a8212 */ /* 0x000fe200078e33ff */
[----:B0-----:R-:W-:-:S04]  /*5e90*/  IMAD.HI.U32 R6, R5, R92, RZ ;  /* 0x0000005c05067227 */ /* 0x001fc800078e00ff */
[----:B-1----:R-:W-:Y:S02]  /*5ea0*/  IMAD.U32 R4, RZ, RZ, UR14 ;  /* 0x0000000eff047e24 */ /* 0x002fe4000f8e00ff */
[----:B------:R-:W-:Y:S02]  /*5eb0*/  IMAD.MOV R0, RZ, RZ, -R6 ;  /* 0x000000ffff007224 */ /* 0x000fe400078e0a06 */
[----:B------:R-:W-:Y:S02]  /*5ec0*/  IMAD R88, R4, 0x2, R90 ;  /* 0x0000000204587824 */ /* 0x000fe400078e025a */
[----:B------:R-:W-:-:S04]  /*5ed0*/  IMAD.HI.U32 R4, R5, R75, RZ ;  /* 0x0000004b05047227 */ /* 0x000fc800078e00ff */
[----:B------:R-:W-:Y:S02]  /*5ee0*/  IMAD.MOV R2, RZ, RZ, -R4 ;  /* 0x000000ffff027224 */ /* 0x000fe400078e0a04 */
[----:B------:R-:W-:Y:S02]  /*5ef0*/  IMAD R92, R3, R0, R92 ;  /* 0x00000000035c7224 */ /* 0x000fe400078e025c */
[----:B------:R-:W-:Y:S02]  /*5f00*/  IMAD R13, R7, 0x4, R88 ;  /* 0x00000004070d7824 */ /* 0x000fe400078e0258 */
[----:B------:R-:W-:Y:S01]  /*5f10*/  IMAD R7, R3, R2, R75 ;  /* 0x0000000203077224 */ /* 0x000fe200078e024b */
[----:B------:R-:W-:Y:S01]  /*5f20*/  STL [R1+0xe40], R92 ;  /* 0x000e405c01007387 */ /* 0x000fe20000100800 */
[----:B------:R-:W-:Y:S02]  /*5f30*/  IMAD.U32 R6, RZ, RZ, UR14 ;  /* 0x0000000eff067e24 */ /* 0x000fe4000f8e00ff */
[----:B------:R-:W-:Y:S01]  /*5f40*/  IMAD.U32 R4, RZ, RZ, UR14 ;  /* 0x0000000eff047e24 */ /* 0x000fe2000f8e00ff */
[----:B------:R-:W-:Y:S01]  /*5f50*/  STL [R1+0xe44], R11 ;  /* 0x000e440b01007387 */ /* 0x000fe20000100800 */
[----:B------:R-:W-:-:S02]  /*5f60*/  IMAD R12, R6, 0x2, R13 ;  /* 0x00000002060c7824 */ /* 0x000fc400078e020d */
[----:B------:R-:W-:Y:S01]  /*5f70*/  IMAD R0, R11, UR15, RZ ;  /* 0x0000000f0b007c24 */ /* 0x000fe2000f8e02ff */
[----:B------:R0:W-:Y:S01]  /*5f80*/  STL [R1+0xec], R7 ;  /* 0x0000ec0701007387 */ /* 0x0001e20000100800 */
[----:B------:R-:W-:Y:S02]  /*5f90*/  IMAD R10, R4, 0x2, R12 ;  /* 0x00000002040a7824 */ /* 0x000fe400078e020c */
[----:B------:R-:W-:Y:S01]  /*5fa0*/  IMAD R74, R74, UR4, RZ ;  /* 0x000000044a4a7c24 */ /* 0x000fe2000f8e02ff */
[----:B------:R-:W-:Y:S01]  /*5fb0*/  IADD3 R2, P1, PT, R0, UR18, RZ ;  /* 0x0000001200027c10 */ /* 0x000fe2000ff3e0ff */
[----:B------:R-:W-:-:S03]  /*5fc0*/  IMAD R9, R6, 0x2, R10 ;  /* 0x0000000206097824 */ /* 0x000fc600078e020a */
[----:B------:R-:W-:Y:S01]  /*5fd0*/  LEA.HI.X.SX32 R0, R0, UR19, 0x1, P1 ;  /* 0x0000001300007c11 */ /* 0x000fe200088f0eff */
[----:B------:R1:W-:Y:S01]  /*5fe0*/  STL [R1+0xe48], R2 ;  /* 0x000e480201007387 */ /* 0x0003e20000100800 */
[----:B------:R-:W-:Y:S01]  /*5ff0*/  IMAD R8, R4, 0x2, R9 ;  /* 0x0000000204087824 */ /* 0x000fe200078e0209 */
[----:B------:R-:W-:Y:S01]  /*6000*/  IADD3 R75, P0, PT, R74, UR16, RZ ;  /* 0x000000104a4b7c10 */ /* 0x000fe2000ff1e0ff */
[--C-:B------:R-:W-:Y:S01]  /*6010*/  @!P3 IMAD.IADD R72, R72, 0x1, -R3.reuse ;  /* 0x000000014848b824 */ /* 0x100fe200078e0a03 */
[----:B0-----:R-:W0:Y:S01]  /*6020*/  S2R R7, SR_TID.X ;  /* 0x0000000000077919 */ /* 0x001e220000002100 */
[----:B------:R-:W-:Y:S01]  /*6030*/  @!P2 IMAD.IADD R73, R73, 0x1, -R3 ;  /* 0x000000014949a824 */ /* 0x000fe200078e0a03 */
[----:B------:R-:W-:Y:S01]  /*6040*/  LEA.HI.X.SX32 R74, R74, UR17, 0x1, P0 ;  /* 0x000000114a4a7c11 */ /* 0x000fe200080f0eff */
[----:B------:R-:W2:Y:S01]  /*6050*/  LDCU UR16, c[0x0][0x39c] ;  /* 0x00007380ff1077ac */ /* 0x000ea20008000800 */
[----:B------:R3:W-:Y:S01]  /*6060*/  STL [R1+0xe4c], R0 ;  /* 0x000e4c0001007387 */ /* 0x0007e20000100800 */
[----:B-1----:R-:W-:Y:S01]  /*6070*/  IMAD.U32 R2, RZ, RZ, UR14 ;  /* 0x0000000eff027e24 */ /* 0x002fe2000f8e00ff */
[----:B---3--:R-:W-:-:S05]  /*6080*/  LOP3.LUT R0, R82, 0x1a8, RZ, 0xfc, !PT ;  /* 0x000001a852007812 */ /* 0x008fca00078efcff */
[----:B------:R1:W-:Y:S02]  /*6090*/  STL [R1+0xbd4], R0 ;  /* 0x000bd40001007387 */ /* 0x0003e40000100800 */
[----:B-1----:R-:W-:Y:S02]  /*60a0*/  IABS R0, R0 ;  /* 0x0000000000007213 */ /* 0x002fe40000000000 */
[C---:B0-----:R-:W-:Y:S02]  /*60b0*/  LEA.HI R6, R7.reuse, 0x3e, RZ, 0x1a ;  /* 0x0000003e07067811 */ /* 0x041fe400078fd0ff */
[----:B------:R-:W-:Y:S01]  /*60c0*/  LEA.HI R92, R7, 0x2e, RZ, 0x1a ;  /* 0x0000002e075c7811 */ /* 0x000fe200078fd0ff */
[----:B------:R-:W-:Y:S02]  /*60d0*/  IMAD R7, R2, 0x2, R8 ;  /* 0x0000000202077824 */ /* 0x000fe400078e0208 */
[----:B------:R-:W-:Y:S01]  /*60e0*/  IMAD R2, R6, UR14, RZ ;  /* 0x0000000e06027c24 */ /* 0x000fe2000f8e02ff */
[----:B------:R-:W-:Y:S01]  /*60f0*/  LOP3.LUT R6, R82, 0x1aa, RZ, 0xfc, !PT ;  /* 0x000001aa52067812 */ /* 0x000fe200078efcff */
[----:B------:R-:W-:Y:S01]  /*6100*/  IMAD R11, R92, UR14, RZ ;  /* 0x0000000e5c0b7c24 */ /* 0x000fe2000f8e02ff */
[----:B------:R-:W-:Y:S01]  /*6110*/  IADD3 R92, P0, PT, R89, R75, RZ ;  /* 0x0000004b595c7210 */ /* 0x000fe20007f1e0ff */
[----:B------:R-:W-:-:S02]  /*6120*/  IMAD R4, R4, 0x2, R7 ;  /* 0x0000000204047824 */ /* 0x000fc400078e0207 */
[----:B------:R-:W-:Y:S01]  /*6130*/  STL [R1+0xbd0], R6 ;  /* 0x000bd00601007387 */ /* 0x000fe20000100800 */
[----:B------:R-:W-:-:S03]  /*6140*/  LEA.HI.X.SX32 R89, R89, R74, 0x1, P0 ;  /* 0x0000004a59597211 */ /* 0x000fc600000f0eff */
[----:B------:R0:W-:Y:S02]  /*6150*/  STL [R1+0x90], R92 ;  /* 0x0000905c01007387 */ /* 0x0001e40000100800 */
[----:B0-----:R-:W-:-:S04]  /*6160*/  IADD3 R92, P6, PT, R87, R75, RZ ;  /* 0x0000004b575c7210 */ /* 0x001fc80007fde0ff */
[----:B------:R-:W-:Y:S01]  /*6170*/  LEA.HI.X.SX32 R87, R87, R74, 0x1, P6 ;  /* 0x0000004a57577211 */ /* 0x000fe200030f0eff */
[----:B------:R0:W-:Y:S02]  /*6180*/  STL [R1+0x98], R92 ;  /* 0x0000985c01007387 */ /* 0x0001e40000100800 */
[----:B0-----:R-:W-:-:S05]  /*6190*/  IADD3 R92, P1, PT, R86, R75, RZ ;  /* 0x0000004b565c7210 */ /* 0x001fca0007f3e0ff */
[----:B------:R0:W-:Y:S04]  /*61a0*/  STL [R1+0xa0], R92 ;  /* 0x0000a05c01007387 */ /* 0x0001e80000100800 */
[----:B------:R1:W-:Y:S01]  /*61b0*/  STL [R1+0x8c], R89 ;  /* 0x00008c5901007387 */ /* 0x0003e20000100800 */
[-C--:B0-----:R-:W-:Y:S01]  /*61c0*/  IADD3 R92, P5, PT, R85, R75.reuse, RZ ;  /* 0x0000004b555c7210 */ /* 0x081fe20007fbe0ff */
[----:B-1----:R-:W0:Y:S04]  /*61d0*/  S2R R89, SR_TID.X ;  /* 0x0000000000597919 */ /* 0x002e280000002100 */
[----:B------:R1:W-:Y:S04]  /*61e0*/  STL [R1+0xa8], R92 ;  /* 0x0000a85c01007387 */ /* 0x0003e80000100800 */
[----:B-1----:R-:W3:Y:S04]  /*61f0*/  LDL.LU R92, [R1+0x2c] ;  /* 0x00002c00015c7983 */ /* 0x002ee80000300800 */
[----:B------:R1:W-:Y:S02]  /*6200*/  STL [R1+0x94], R87 ;  /* 0x0000945701007387 */ /* 0x0003e40000100800 */
[----:B-1----:R-:W-:-:S02]  /*6210*/  IADD3 R87, P0, PT, R84, R75, RZ ;  /* 0x0000004b54577210 */ /* 0x002fc40007f1e0ff */
[----:B0-----:R-:W-:-:S03]  /*6220*/  LEA.HI R89, R89, 0xe, RZ, 0x1a ;  /* 0x0000000e59597811 */ /* 0x001fc600078fd0ff */
[----:B------:R0:W-:Y:S02]  /*6230*/  STL [R1+0x988], R87 ;  /* 0x0009885701007387 */ /* 0x0001e40000100800 */
[-C--:B0-----:R-:W-:Y:S02]  /*6240*/  LEA.HI.X.SX32 R87, R86, R74.reuse, 0x1, P1 ;  /* 0x0000004a56577211 */ /* 0x081fe400008f0eff */
[----:B------:R-:W4:Y:S01]  /*6250*/  LDL.LU R86, [R1+0x10] ;  /* 0x0000100001567983 */ /* 0x000f220000300800 */
[----:B------:R-:W-:Y:S01]  /*6260*/  IMAD R89, R89, UR14, RZ ;  /* 0x0000000e59597c24 */ /* 0x000fe2000f8e02ff */
[----:B------:R-:W-:Y:S02]  /*6270*/  LEA.HI.X.SX32 R84, R84, R74, 0x1, P0 ;  /* 0x0000004a54547211 */ /* 0x000fe400000f0eff */
[----:B------:R0:W-:Y:S02]  /*6280*/  STL [R1+0x9c], R87 ;  /* 0x00009c5701007387 */ /* 0x0001e40000100800 */
[----:B0-----:R-:W-:-:S05]  /*6290*/  IADD3 R87, P6, PT, R83, R75, RZ ;  /* 0x0000004b53577210 */ /* 0x001fca0007fde0ff */
[----:B------:R0:W-:Y:S02]  /*62a0*/  STL [R1+0x984], R87 ;  /* 0x0009845701007387 */ /* 0x0001e40000100800 */
[----:B0-----:R-:W-:Y:S02]  /*62b0*/  LEA.HI.X.SX32 R87, R85, R74, 0x1, P5 ;  /* 0x0000004a55577211 */ /* 0x001fe400028f0eff */
[----:B------:R-:W-:-:S03]  /*62c0*/  IADD3 R85, P1, PT, R81, R75, RZ ;  /* 0x0000004b51557210 */ /* 0x000fc60007f3e0ff */
[----:B------:R0:W-:Y:S04]  /*62d0*/  STL [R1+0xa4], R87 ;  /* 0x0000a45701007387 */ /* 0x0001e80000100800 */
[----:B------:R1:W-:Y:S04]  /*62e0*/  STL [R1+0x980], R85 ;  /* 0x0009805501007387 */ /* 0x0003e80000100800 */
[----:B------:R2:W-:Y:S01]  /*62f0*/  STL [R1+0xac], R84 ;  /* 0x0000ac5401007387 */ /* 0x0005e20000100800 */
[----:B0-----:R-:W-:Y:S02]  /*6300*/  IADD3 R87, P5, PT, R89, R75, RZ ;  /* 0x0000004b59577210 */ /* 0x001fe40007fbe0ff */
[----:B-1----:R-:W-:-:S03]  /*6310*/  LEA.HI.X.SX32 R85, R83, R74, 0x1, P6 ;  /* 0x0000004a53557211 */ /* 0x002fc600030f0eff */
[----:B------:R0:W-:Y:S01]  /*6320*/  STL [R1+0x97c], R87 ;  /* 0x00097c5701007387 */ /* 0x0001e20000100800 */
[----:B------:R-:W-:Y:S02]  /*6330*/  LEA.HI.X.SX32 R83, R81, R74, 0x1, P1 ;  /* 0x0000004a51537211 */ /* 0x000fe400008f0eff */
[-C--:B--2---:R-:W-:Y:S01]  /*6340*/  IADD3 R84, P0, PT, R80, R75.reuse, RZ ;  /* 0x0000004b50547210 */ /* 0x084fe20007f1e0ff */
[----:B------:R-:W-:Y:S01]  /*6350*/  STL [R1+0xb0], R85 ;  /* 0x0000b05501007387 */ /* 0x000fe20000100800 */
[----:B------:R-:W-:-:S03]  /*6360*/  IADD3 R81, P6, PT, R79, R75, RZ ;  /* 0x0000004b4f517210 */ /* 0x000fc60007fde0ff */
[----:B------:R1:W-:Y:S01]  /*6370*/  STL [R1+0x978], R84 ;  /* 0x0009785401007387 */ /* 0x0003e20000100800 */
[-C--:B------:R-:W-:Y:S01]  /*6380*/  LEA.HI.X.SX32 R79, R79, R74.reuse, 0x1, P6 ;  /* 0x0000004a4f4f7211 */ /* 0x080fe200030f0eff */
[----:B0-----:R-:W0:Y:S02]  /*6390*/  S2R R87, SR_TID.X ;  /* 0x0000000000577919 */ /* 0x001e240000002100 */
[----:B------:R2:W-:Y:S01]  /*63a0*/  STL [R1+0xb4], R83 ;  /* 0x0000b45301007387 */ /* 0x0005e20000100800 */
[----:B-1----:R-:W-:Y:S01]  /*63b0*/  LEA.HI.X.SX32 R84, R89, R74, 0x1, P5 ;  /* 0x0000004a59547211 */ /* 0x002fe200028f0eff */
[----:B------:R-:W-:Y:S02]  /*63c0*/  IMAD.U32 R89, RZ, RZ, UR14 ;  /* 0x0000000eff597e24 */ /* 0x000fe4000f8e00ff */
[----:B------:R1:W-:Y:S02]  /*63d0*/  STL [R1+0x970], R81 ;  /* 0x0009705101007387 */ /* 0x0003e40000100800 */
[----:B------:R-:W-:-:S02]  /*63e0*/  IMAD R89, R89, 0x2, R76 ;  /* 0x0000000259597824 */ /* 0x000fc400078e024c */
[----:B------:R-:W-:Y:S01]  /*63f0*/  STL [R1+0x96c], R84 ;  /* 0x00096c5401007387 */ /* 0x000fe20000100800 */
[----:B--2---:R-:W-:Y:S02]  /*6400*/  IADD3 R83, P1, PT, R78, R75, RZ ;  /* 0x0000004b4e537210 */ /* 0x004fe40007f3e0ff */
[----:B-1----:R-:W-:-:S03]  /*6410*/  LEA.HI.X.SX32 R81, R80, R74, 0x1, P0 ;  /* 0x0000004a50517211 */ /* 0x002fc600000f0eff */
[----:B------:R-:W-:Y:S01]  /*6420*/  STL [R1+0x974], R83 ;  /* 0x0009745301007387 */ /* 0x000fe20000100800 */
[----:B------:R-:W-:Y:S02]  /*6430*/  IADD3 R80, P5, PT, R77, R75, RZ ;  /* 0x0000004b4d507210 */ /* 0x000fe40007fbe0ff */
[----:B------:R-:W-:Y:S01]  /*6440*/  LEA.HI.X.SX32 R78, R78, R74, 0x1, P1 ;  /* 0x0000004a4e4e7211 */ /* 0x000fe200008f0eff */
[----:B------:R-:W-:Y:S04]  /*6450*/  STL [R1+0xb8], R81 ;  /* 0x0000b85101007387 */ /* 0x000fe80000100800 */
[----:B------:R1:W-:Y:S04]  /*6460*/  STL [R1+0x968], R80 ;  /* 0x0009685001007387 */ /* 0x0003e80000100800 */
[----:B------:R2:W-:Y:S01]  /*6470*/  STL [R1+0xbc], R79 ;  /* 0x0000bc4f01007387 */ /* 0x0005e20000100800 */
[----:B0-----:R-:W-:-:S02]  /*6480*/  LEA.HI R87, R87, 0x1e, RZ, 0x1a ;  /* 0x0000001e57577811 */ /* 0x001fc400078fd0ff */
[----:B-1----:R-:W-:-:S03]  /*6490*/  IADD3 R80, P0, PT, R76, R75, RZ ;  /* 0x0000004b4c507210 */ /* 0x002fc60007f1e0ff */
[----:B------:R-:W-:Y:S01]  /*64a0*/  IMAD R87, R87, UR14, RZ ;  /* 0x0000000e57577c24 */ /* 0x000fe2000f8e02ff */
[----:B--2---:R-:W-:Y:S01]  /*64b0*/  IADD3 R79, P6, PT, R89, R75, RZ ;  /* 0x0000004b594f7210 */ /* 0x004fe20007fde0ff */
[----:B------:R-:W-:Y:S01]  /*64c0*/  STL [R1+0x964], R80 ;  /* 0x0009645001007387 */ /* 0x000fe20000100800 */
[----:B------:R-:W-:-:S03]  /*64d0*/  LEA.HI.X.SX32 R76, R76, R74, 0x1, P0 ;  /* 0x0000004a4c4c7211 */ /* 0x000fc600000f0eff */
[----:B------:R0:W-:Y:S04]  /*64e0*/  STL [R1+0xc0], R78 ;  /* 0x0000c04e01007387 */ /* 0x0001e80000100800 */
[----:B------:R-:W-:Y:S01]  /*64f0*/  STL [R1+0x960], R79 ;  /* 0x0009604f01007387 */ /* 0x000fe20000100800 */
[----:B0-----:R-:W-:-:S05]  /*6500*/  LEA.HI.X.SX32 R78, R77, R74, 0x1, P5 ;  /* 0x0000004a4d4e7211 */ /* 0x001fca00028f0eff */
[----:B------:R0:W-:Y:S02]  /*6510*/  STL [R1+0xc4], R78 ;  /* 0x0000c44e01007387 */ /* 0x0001e40000100800 */
[-C--:B0-----:R-:W-:Y:S02]  /*6520*/  IADD3 R78, P5, PT, R87, R75.reuse, RZ ;  /* 0x0000004b574e7210 */ /* 0x081fe40007fbe0ff */
[----:B----4-:R-:W-:-:S05]  /*6530*/  IADD3 R77, P1, PT, R86, R75, RZ ;  /* 0x0000004b564d7210 */ /* 0x010fca0007f3e0ff */
[----:B------:R0:W-:Y:S04]  /*6540*/  STL [R1+0x95c], R77 ;  /* 0x00095c4d01007387 */ /* 0x0001e80000100800 */
[----:B------:R1:W-:Y:S04]  /*6550*/  STL [R1+0xc8], R76 ;  /* 0x0000c84c01007387 */ /* 0x0003e80000100800 */
[----:B------:R2:W-:Y:S01]  /*6560*/  STL [R1+0x8e4], R78 ;  /* 0x0008e44e01007387 */ /* 0x0005e20000100800 */
[----:B0-----:R-:W-:Y:S01]  /*6570*/  LEA.HI.X.SX32 R77, R89, R74, 0x1, P6 ;  /* 0x0000004a594d7211 */ /* 0x001fe200030f0eff */
[----:B------:R-:W-:Y:S01]  /*6580*/  IMAD.U32 R89, RZ, RZ, UR14 ;  /* 0x0000000eff597e24 */ /* 0x000fe2000f8e00ff */
[----:B-1----:R-:W-:-:S03]  /*6590*/  IADD3 R76, P0, PT, R71, R75, RZ ;  /* 0x0000004b474c7210 */ /* 0x002fc60007f1e0ff */
[----:B------:R0:W-:Y:S01]  /*65a0*/  STL [R1+0xcc], R77 ;  /* 0x0000cc4d01007387 */ /* 0x0001e20000100800 */
[----:B------:R-:W-:Y:S01]  /*65b0*/  IMAD R89, R89, 0x2, R93 ;  /* 0x0000000259597824 */ /* 0x000fe200078e025d */
[-C--:B--2---:R-:W-:Y:S02]  /*65c0*/  LEA.HI.X.SX32 R78, R87, R74.reuse, 0x1, P5 ;  /* 0x0000004a574e7211 */ /* 0x084fe400028f0eff */
[----:B------:R1:W-:Y:S01]  /*65d0*/  STL [R1+0x8ec], R76 ;  /* 0x0008ec4c01007387 */ /* 0x0003e20000100800 */
[----:B0-----:R-:W-:Y:S02]  /*65e0*/  IADD3 R77, P6, PT, R93, R75, RZ ;  /* 0x0000004b5d4d7210 */ /* 0x001fe40007fde0ff */
[----:B-1----:R-:W-:-:S05]  /*65f0*/  LEA.HI.X.SX32 R76, R86, R74, 0x1, P1 ;  /* 0x0000004a564c7211 */ /* 0x002fca00008f0eff */
[----:B------:R0:W-:Y:S04]  /*6600*/  STL [R1+0x8dc], R76 ;  /* 0x0008dc4c01007387 */ /* 0x0001e80000100800 */
[----:B------:R1:W-:Y:S04]  /*6610*/  STL [R1+0x8f4], R77 ;  /* 0x0008f44d01007387 */ /* 0x0003e80000100800 */
[----:B------:R2:W-:Y:S01]  /*6620*/  STL [R1+0x8e0], R78 ;  /* 0x0008e04e01007387 */ /* 0x0005e20000100800 */
[----:B0-----:R-:W-:Y:S02]  /*6630*/  IADD3 R76, P1, PT, R89, R75, RZ ;  /* 0x0000004b594c7210 */ /* 0x001fe40007f3e0ff */
[----:B-1----:R-:W-:-:S02]  /*6640*/  LEA.HI.X.SX32 R77, R71, R74, 0x1, P0 ;  /* 0x0000004a474d7211 */ /* 0x002fc400000f0eff */
[----:B------:R-:W4:Y:S01]  /*6650*/  LDL.LU R71, [R1+0xe6c] ;  /* 0x000e6c0001477983 */ /* 0x000f220000300800 */
[----:B------:R-:W-:Y:S02]  /*6660*/  ISETP.GT.U32.AND P3, PT, R3, R67, PT ;  /* 0x000000430300720c */ /* 0x000fe40003f64070 */
[----:B--2---:R-:W-:Y:S01]  /*6670*/  LEA.HI.X.SX32 R78, R93, R74, 0x1, P6 ;  /* 0x0000004a5d4e7211 */ /* 0x004fe200030f0eff */
[----:B------:R3:W-:Y:S01]  /*6680*/  STL [R1+0x8fc], R76 ;  /* 0x0008fc4c01007387 */ /* 0x0007e20000100800 */
[----:B------:R-:W-:-:S03]  /*6690*/  ISETP.GT.U32.AND P2, PT, R3, R68, PT ;  /* 0x000000440300720c */ /* 0x000fc60003f44070 */
[----:B------:R0:W-:Y:S01]  /*66a0*/  STL [R1+0x8e8], R77 ;  /* 0x0008e84d01007387 */ /* 0x0001e20000100800 */
[----:B---3--:R-:W-:-:S05]  /*66b0*/  IADD3 R76, P5, PT, R92, R75, RZ ;  /* 0x0000004b5c4c7210 */ /* 0x008fca0007fbe0ff */
[--C-:B------:R-:W-:Y:S01]  /*66c0*/  @!P3 IMAD.IADD R67, R67, 0x1, -R3.reuse ;  /* 0x000000014343b824 */ /* 0x100fe200078e0a03 */
[----:B------:R-:W-:Y:S02]  /*66d0*/  ISETP.GT.U32.AND P3, PT, R3, R62, PT ;  /* 0x0000003e0300720c */ /* 0x000fe40003f64070 */
[----:B0-----:R-:W-:Y:S01]  /*66e0*/  IADD3 R77, P0, PT, R91, R75, RZ ;  /* 0x0000004b5b4d7210 */ /* 0x001fe20007f1e0ff */
[----:B------:R0:W-:Y:S01]  /*66f0*/  STL [R1+0x904], R76 ;  /* 0x0009044c01007387 */ /* 0x0001e20000100800 */
[--C-:B------:R-:W-:Y:S01]  /*6700*/  @!P2 IMAD.IADD R68, R68, 0x1, -R3.reuse ;  /* 0x000000014444a824 */ /* 0x100fe200078e0a03 */
[----:B------:R-:W-:Y:S02]  /*6710*/  ISETP.GT.U32.AND P2, PT, R3, R63, PT ;  /* 0x0000003f0300720c */ /* 0x000fe40003f44070 */
[----:B------:R1:W-:Y:S04]  /*6720*/  STL [R1+0x8f0], R78 ;  /* 0x0008f04e01007387 */ /* 0x0003e80000100800 */
[----:B------:R2:W-:Y:S01]  /*6730*/  STL [R1+0x90c], R77 ;  /* 0x00090c4d01007387 */ /* 0x0005e20000100800 */
[----:B0-----:R-:W-:Y:S01]  /*6740*/  LEA.HI.X.SX32 R76, R89, R74, 0x1, P1 ;  /* 0x0000004a594c7211 */ /* 0x001fe200008f0eff */
[----:B------:R-:W-:Y:S01]  /*6750*/  @!P3 IMAD.IADD R62, R62, 0x1, -R3 ;  /* 0x000000013e3eb824 */ /* 0x000fe200078e0a03 */
[----:B------:R-:W-:-:S02]  /*6760*/  ISETP.GT.U32.AND P3, PT, R3, R57, PT ;  /* 0x000000390300720c */ /* 0x000fc40003f64070 */
[-C--:B-1----:R-:W-:Y:S01]  /*6770*/  IADD3 R78, P6, PT, R90, R75.reuse, RZ ;  /* 0x0000004b5a4e7210 */ /* 0x082fe20007fde0ff */
[----:B------:R0:W-:Y:S01]  /*6780*/  STL [R1+0x8f8], R76 ;  /* 0x0008f84c01007387 */ /* 0x0001e20000100800 */
[--C-:B------:R-:W-:Y:S01]  /*6790*/  @!P2 IMAD.IADD R63, R63, 0x1, -R3.reuse ;  /* 0x000000013f3fa824 */ /* 0x100fe200078e0a03 */
[----:B------:R-:W-:Y:S02]  /*67a0*/  ISETP.GT.U32.AND P2, PT, R3, R58, PT ;  /* 0x0000003a0300720c */ /* 0x000fe40003f44070 */
[----:B--2---:R-:W-:Y:S01]  /*67b0*/  LEA.HI.X.SX32 R77, R92, R74, 0x1, P5 ;  /* 0x0000004a5c4d7211 */ /* 0x004fe200028f0eff */
[----:B------:R1:W-:Y:S04]  /*67c0*/  STL [R1+0x914], R78 ;  /* 0x0009144e01007387 */ /* 0x0003e80000100800 */
[----:B------:R2:W-:Y:S01]  /*67d0*/  STL [R1+0x900], R77 ;  /* 0x0009004d01007387 */ /* 0x0005e20000100800 */
[----:B0-----:R-:W-:Y:S01]  /*67e0*/  IADD3 R76, P1, PT, R88, R75, RZ ;  /* 0x0000004b584c7210 */ /* 0x001fe20007f3e0ff */
[----:B------:R-:W-:Y:S01]  /*67f0*/  @!P3 IMAD.IADD R57, R57, 0x1, -R3 ;  /* 0x000000013939b824 */ /* 0x000fe200078e0a03 */
[----:B------:R-:W-:-:S02]  /*6800*/  ISETP.GT.U32.AND P3, PT, R3, R52, PT ;  /* 0x000000340300720c */ /* 0x000fc40003f64070 */
[-C--:B-1----:R-:W-:Y:S01]  /*6810*/  LEA.HI.X.SX32 R78, R91, R74.reuse, 0x1, P0 ;  /* 0x0000004a5b4e7211 */ /* 0x082fe200000f0eff */
[----:B------:R0:W-:Y:S01]  /*6820*/  STL [R1+0x91c], R76 ;  /* 0x00091c4c01007387 */ /* 0x0001e20000100800 */
[--C-:B------:R-:W-:Y:S01]  /*6830*/  @!P2 IMAD.IADD R58, R58, 0x1, -R3.reuse ;  /* 0x000000013a3aa824 */ /* 0x100fe200078e0a03 */
[----:B------:R-:W-:Y:S02]  /*6840*/  ISETP.GT.U32.AND P2, PT, R3, R53, PT ;  /* 0x000000350300720c */ /* 0x000fe40003f44070 */
[C---:B--2---:R-:W-:Y:S01]  /*6850*/  IADD3 R77, P5, PT, R11.reuse, R75, RZ ;  /* 0x0000004b0b4d7210 */ /* 0x044fe20007fbe0ff */
[----:B------:R1:W-:Y:S03]  /*6860*/  STL [R1+0x908], R78 ;  /* 0x0009084e01007387 */ /* 0x0003e60000100800 */
[-C--:B------:R-:W-:Y:S01]  /*6870*/  LEA.HI.X.SX32 R11, R11, R74.reuse, 0x1, P5 ;  /* 0x0000004a0b0b7211 */ /* 0x080fe200028f0eff */
        /* <DEDUP_REMOVED lines=9> */
[----:B------:R-:W-:Y:S04]  /*6910*/  STL [R1+0x92c], R78 ;  /* 0x00092c4e01007387 */ /* 0x000fe80000100800 */
[----:B------:R1:W-:Y:S01]  /*6920*/  STL [R1+0x918], R77 ;  /* 0x0009184d01007387 */ /* 0x0003e20000100800 */
[----:B0-----:R-:W-:Y:S01]  /*6930*/  IADD3 R76, P6, PT, R12, R75, RZ ;  /* 0x0000004b0c4c7210 */ /* 0x001fe20007fde0ff */
[----:B------:R-:W-:Y:S01]  /*6940*/  @!P3 IMAD.IADD R47, R47, 0x1, -R3 ;  /* 0x000000012f2fb824 */ /* 0x000fe200078e0a03 */
[----:B------:R-:W-:-:S03]  /*6950*/  ISETP.GT.U32.AND P3, PT, R3, R42, PT ;  /* 0x0000002a0300720c */ /* 0x000fc60003f64070 */
[----:B------:R0:W-:Y:S01]  /*6960*/  STL [R1+0x934], R76 ;  /* 0x0009344c01007387 */ /* 0x0001e20000100800 */
[----:B------:R-:W-:Y:S01]  /*6970*/  @!P2 IMAD.IADD R48, R48, 0x1, -R3 ;  /* 0x000000013030a824 */ /* 0x000fe200078e0a03 */
[----:B------:R-:W-:Y:S02]  /*6980*/  ISETP.GT.U32.AND P2, PT, R3, R43, PT ;  /* 0x0000002b0300720c */ /* 0x000fe40003f44070 */
[----:B-1----:R-:W-:Y:S01]  /*6990*/  IADD3 R77, P1, PT, R10, R75, RZ ;  /* 0x0000004b0a4d7210 */ /* 0x002fe20007f3e0ff */
[----:B------:R1:W-:Y:S04]  /*69a0*/  STL [R1+0x920], R11 ;  /* 0x0009200b01007387 */ /* 0x0003e80000100800 */
[----:B------:R-:W-:Y:S01]  /*69b0*/  STL [R1+0x93c], R77 ;  /* 0x00093c4d01007387 */ /* 0x000fe20000100800 */
[----:B0-----:R-:W-:-:S02]  /*69c0*/  LEA.HI.X.SX32 R76, R13, R74, 0x1, P0 ;  /* 0x0000004a0d4c7211 */ /* 0x001fc400000f0eff */
[----:B------:R-:W-:Y:S02]  /*69d0*/  LEA.HI.X.SX32 R13, R12, R74, 0x1, P6 ;  /* 0x0000004a0c0d7211 */ /* 0x000fe400030f0eff */
[-C--:B------:R-:W-:Y:S01]  /*69e0*/  IADD3 R12, P5, PT, R8, R75.reuse, RZ ;  /* 0x0000004b080c7210 */ /* 0x080fe20007fbe0ff */
[----:B------:R0:W-:Y:S01]  /*69f0*/  STL [R1+0x928], R76 ;  /* 0x0009284c01007387 */ /* 0x0001e20000100800 */
[----:B-1----:R-:W-:-:S04]  /*6a00*/  IADD3 R11, P0, PT, R9, R75, RZ ;  /* 0x0000004b090b7210 */ /* 0x002fc80007f1e0ff */
[----:B------:R-:W-:Y:S01]  /*6a10*/  LEA.HI.X.SX32 R9, R9, R74, 0x1, P0 ;  /* 0x0000004a09097211 */ /* 0x000fe200000f0eff */
[----:B------:R1:W-:Y:S04]  /*6a20*/  STL [R1+0x944], R11 ;  /* 0x0009440b01007387 */ /* 0x0003e80000100800 */
[----:B------:R-:W-:Y:S01]  /*6a30*/  STL [R1+0x930], R13 ;  /* 0x0009300d01007387 */ /* 0x000fe20000100800 */
[----:B0-----:R-:W-:-:S03]  /*6a40*/  IABS R76, R6 ;  /* 0x00000006004c7213 */ /* 0x001fc60000000000 */
[----:B------:R-:W-:Y:S01]  /*6a50*/  STL [R1+0x94c], R12 ;  /* 0x00094c0c01007387 */ /* 0x000fe20000100800 */
[----:B-1----:R-:W-:Y:S02]  /*6a60*/  LEA.HI.X.SX32 R11, R10, R74, 0x1, P1 ;  /* 0x0000004a0a0b7211 */ /* 0x002fe400008f0eff */
[----:B------:R-:W-:-:S03]  /*6a70*/  IADD3 R10, P1, PT, R7, R75, RZ ;  /* 0x0000004b070a7210 */ /* 0x000fc60007f3e0ff */
[----:B------:R-:W-:Y:S04]  /*6a80*/  STL [R1+0x938], R11 ;  /* 0x0009380b01007387 */ /* 0x000fe80000100800 */
[----:B------:R0:W-:Y:S04]  /*6a90*/  STL [R1+0x954], R10 ;  /* 0x0009540a01007387 */ /* 0x0001e80000100800 */
[----:B------:R1:W-:Y:S01]  /*6aa0*/  STL [R1+0x940], R9 ;  /* 0x0009400901007387 */ /* 0x0003e20000100800 */
[-C--:B0-----:R-:W-:Y:S02]  /*6ab0*/  LEA.HI.X.SX32 R10, R8, R74.reuse, 0x1, P5 ;  /* 0x0000004a080a7211 */ /* 0x081fe400028f0eff */
[----:B------:R-:W-:-:S02]  /*6ac0*/  LEA.HI.X.SX32 R8, R7, R74, 0x1, P1 ;  /* 0x0000004a07087211 */ /* 0x000fc400008f0eff */
[-C--:B-1----:R-:W-:Y:S01]  /*6ad0*/  IADD3 R9, P5, PT, R4, R75.reuse, RZ ;  /* 0x0000004b04097210 */ /* 0x082fe20007fbe0ff */
[----:B------:R-:W-:Y:S01]  /*6ae0*/  STL [R1+0x948], R10 ;  /* 0x0009480a01007387 */ /* 0x000fe20000100800 */
[----:B------:R-:W-:Y:S01]  /*6af0*/  IADD3 R7, P1, PT, R2, R75, RZ ;  /* 0x0000004b02077210 */ /* 0x000fe20007f3e0ff */
[----:B------:R-:W-:Y:S01]  /*6b00*/  IMAD.HI.U32 R75, R5, R0, RZ ;  /* 0x00000000054b7227 */ /* 0x000fe200078e00ff */
[-C--:B------:R-:W-:Y:S01]  /*6b10*/  LEA.HI.X.SX32 R4, R4, R74.reuse, 0x1, P5 ;  /* 0x0000004a04047211 */ /* 0x080fe200028f0eff */
[----:B------:R-:W-:Y:S01]  /*6b20*/  STL [R1+0x958], R9 ;  /* 0x0009580901007387 */ /* 0x000fe20000100800 */
[----:B------:R-:W-:Y:S01]  /*6b30*/  LEA.HI.X.SX32 R2, R2, R74, 0x1, P1 ;  /* 0x0000004a02027211 */ /* 0x000fe200008f0eff */
[----:B------:R-:W-:Y:S01]  /*6b40*/  IMAD.MOV.U32 R74, RZ, RZ, R76 ;  /* 0x000000ffff4a7224 */ /* 0x000fe200078e004c */
[----:B------:R-:W-:Y:S01]  /*6b50*/  ISETP.GT.U32.AND P5, PT, R3, R70, PT ;  /* 0x000000460300720c */ /* 0x000fe20003fa4070 */
[----:B------:R-:W-:Y:S01]  /*6b60*/  IMAD.MOV R75, RZ, RZ, -R75 ;  /* 0x000000ffff4b7224 */ /* 0x000fe200078e0a4b */
[----:B------:R-:W-:Y:S01]  /*6b70*/  STL [R1+0x950], R8 ;  /* 0x0009500801007387 */ /* 0x000fe20000100800 */
[----:B------:R-:W-:Y:S01]  /*6b80*/  IMAD.HI.U32 R89, R5, R74, RZ ;  /* 0x0000004a05597227 */ /* 0x000fe200078e00ff */
[----:B------:R-:W-:-:S02]  /*6b90*/  ISETP.GT.U32.AND P1, PT, R3, R69, PT ;  /* 0x000000450300720c */ /* 0x000fc40003f24070 */
[----:B------:R-:W-:Y:S01]  /*6ba0*/  STL [R1+0x8d8], R7 ;  /* 0x0008d80701007387 */ /* 0x000fe20000100800 */
[C---:B------:R-:W-:Y:S01]  /*6bb0*/  IMAD R75, R3.reuse, R75, R0 ;  /* 0x0000004b034b7224 */ /* 0x040fe200078e0200 */
[----:B------:R-:W-:Y:S01]  /*6bc0*/  LOP3.LUT R0, R82, 0x1b0, RZ, 0xfc, !PT ;  /* 0x000001b052007812 */ /* 0x000fe200078efcff */
[----:B------:R-:W-:Y:S01]  /*6bd0*/  IMAD.MOV R89, RZ, RZ, -R89 ;  /* 0x000000ffff597224 */ /* 0x000fe200078e0a59 */
[----:B------:R0:W-:Y:S03]  /*6be0*/  STL [R1+0x8d0], R4 ;  /* 0x0008d00401007387 */ /* 0x0001e60000100800 */
[C---:B------:R-:W-:Y:S01]  /*6bf0*/  IMAD R89, R3.reuse, R89, R74 ;  /* 0x0000005903597224 */ /* 0x040fe200078e024a */
[----:B------:R-:W-:Y:S01]  /*6c00*/  STL [R1+0x8d4], R2 ;  /* 0x0008d40201007387 */ /* 0x000fe20000100800 */
[----:B------:R-:W-:Y:S01]  /*6c10*/  IABS R74, R0 ;  /* 0x00000000004a7213 */ /* 0x000fe20000000000 */
[--C-:B------:R-:W-:Y:S01]  /*6c20*/  @!P5 IMAD.IADD R70, R70, 0x1, -R3.reuse ;  /* 0x000000014646d824 */ /* 0x100fe200078e0a03 */
[----:B------:R-:W-:Y:S01]  /*6c30*/  ISETP.GT.U32.AND P5, PT, R3, R65, PT ;  /* 0x000000410300720c */ /* 0x000fe20003fa4070 */
[----:B------:R-:W-:Y:S01]  /*6c40*/  STL [R1+0xe50], R75 ;  /* 0x000e504b01007387 */ /* 0x000fe20000100800 */
[----:B------:R-:W-:Y:S01]  /*6c50*/  @!P1 IMAD.IADD R69, R69, 0x1, -R3 ;  /* 0x0000000145459824 */ /* 0x000fe200078e0a03 */
[----:B0-----:R-:W-:Y:S01]  /*6c60*/  LOP3.LUT R4, R82, 0x1c2, RZ, 0xfc, !PT ;  /* 0x000001c252047812 */ /* 0x001fe200078efcff */
[----:B------:R-:W-:Y:S01]  /*6c70*/  IMAD.HI.U32 R77, R5, R74, RZ ;  /* 0x0000004a054d7227 */ /* 0x000fe200078e00ff */
[----:B------:R0:W-:Y:S01]  /*6c80*/  STL [R1+0xbcc], R0 ;  /* 0x000bcc0001007387 */ /* 0x0001e20000100800 */
[----:B------:R-:W-:-:S02]  /*6c90*/  ISETP.GT.U32.AND P1, PT, R3, R64, PT ;  /* 0x000000400300720c */ /* 0x000fc40003f24070 */
[----:B------:R-:W-:Y:S01]  /*6ca0*/  IMAD.MOV R77, RZ, RZ, -R77 ;  /* 0x000000ffff4d7224 */ /* 0x000fe200078e0a4d */
[----:B------:R-:W-:Y:S03]  /*6cb0*/  STL [R1+0xe54], R89 ;  /* 0x000e545901007387 */ /* 0x000fe60000100800 */
[----:B------:R-:W-:Y:S02]  /*6cc0*/  IMAD R74, R3, R77, R74 ;  /* 0x0000004d034a7224 */ /* 0x000fe400078e024a */
[--C-:B------:R-:W-:Y:S01]  /*6cd0*/  @!P5 IMAD.IADD R65, R65, 0x1, -R3.reuse ;  /* 0x000000014141d824 */ /* 0x100fe200078e0a03 */
[----:B0-----:R-:W-:Y:S02]  /*6ce0*/  LOP3.LUT R0, R82, 0x1b2, RZ, 0xfc, !PT ;  /* 0x000001b252007812 */ /* 0x001fe400078efcff */
[C---:B------:R-:W-:Y:S02]  /*6cf0*/  ISETP.GT.U32.AND P5, PT, R3.reuse, R60, PT ;  /* 0x0000003c0300720c */ /* 0x040fe40003fa4070 */
[----:B------:R-:W-:Y:S01]  /*6d00*/  IABS R76, R0 ;  /* 0x00000000004c7213 */ /* 0x000fe20000000000 */
[----:B------:R0:W-:Y:S01]  /*6d10*/  STL [R1+0xbc4], R0 ;  /* 0x000bc40001007387 */ /* 0x0001e20000100800 */
[----:B------:R-:W-:Y:S01]  /*6d20*/  @!P1 IMAD.IADD R64, R64, 0x1, -R3 ;  /* 0x0000000140409824 */ /* 0x000fe200078e0a03 */
[----:B------:R-:W-:-:S02]  /*6d30*/  ISETP.GT.U32.AND P1, PT, R3, R59, PT ;  /* 0x0000003b0300720c */ /* 0x000fc40003f24070 */
[----:B------:R-:W-:Y:S01]  /*6d40*/  IMAD.HI.U32 R87, R5, R76, RZ ;  /* 0x0000004c05577227 */ /* 0x000fe200078e00ff */
[----:B------:R-:W-:Y:S03]  /*6d50*/  STL [R1+0xe58], R74 ;  /* 0x000e584a01007387 */ /* 0x000fe60000100800 */
[----:B------:R-:W-:Y:S01]  /*6d60*/  IMAD.MOV R87, RZ, RZ, -R87 ;  /* 0x000000ffff577224 */ /* 0x000fe200078e0a57 */
[----:B0-----:R-:W-:Y:S01]  /*6d70*/  LOP3.LUT R0, R82, 0x1b8, RZ, 0xfc, !PT ;  /* 0x000001b852007812 */ /* 0x001fe200078efcff */
[--C-:B------:R-:W-:Y:S01]  /*6d80*/  @!P5 IMAD.IADD R60, R60, 0x1, -R3.reuse ;  /* 0x000000013c3cd824 */ /* 0x100fe200078e0a03 */
[C---:B------:R-:W-:Y:S01]  /*6d90*/  ISETP.GT.U32.AND P5, PT, R3.reuse, R55, PT ;  /* 0x000000370300720c */ /* 0x040fe20003fa4070 */
[----:B------:R-:W-:Y:S01]  /*6da0*/  IMAD R87, R3, R87, R76 ;  /* 0x0000005703577224 */ /* 0x000fe200078e024c */
[----:B------:R-:W-:Y:S01]  /*6db0*/  IABS R76, R0 ;  /* 0x00000000004c7213 */ /* 0x000fe20000000000 */
[----:B------:R0:W-:Y:S01]  /*6dc0*/  STL [R1+0xbc8], R0 ;  /* 0x000bc80001007387 */ /* 0x0001e20000100800 */
[----:B------:R-:W-:Y:S01]  /*6dd0*/  @!P1 IMAD.IADD R59, R59, 0x1, -R3 ;  /* 0x000000013b3b9824 */ /* 0x000fe200078e0a03 */
[----:B------:R-:W-:-:S02]  /*6de0*/  ISETP.GT.U32.AND P1, PT, R3, R54, PT ;  /* 0x000000360300720c */ /* 0x000fc40003f24070 */
[----:B------:R1:W-:Y:S01]  /*6df0*/  STL [R1+0xe5c], R87 ;  /* 0x000e5c5701007387 */ /* 0x0003e20000100800 */
[----:B0-----:R-:W-:-:S05]  /*6e00*/  LOP3.LUT R0, R82, 0x1ba, RZ, 0xfc, !PT ;  /* 0x000001ba52007812 */ /* 0x001fca00078efcff */
[--C-:B------:R-:W-:Y:S01]  /*6e10*/  @!P5 IMAD.IADD R55, R55, 0x1, -R3.reuse ;  /* 0x000000013737d824 */ /* 0x100fe200078e0a03 */
[----:B------:R-:W-:Y:S01]  /*6e20*/  ISETP.GT.U32.AND P5, PT, R3, R50, PT ;  /* 0x000000320300720c */ /* 0x000fe20003fa4070 */
[----:B------:R-:W-:Y:S01]  /*6e30*/  IMAD.HI.U32 R78, R5, R76, RZ ;  /* 0x0000004c054e7227 */ /* 0x000fe200078e00ff */
[----:B------:R-:W-:Y:S01]  /*6e40*/  IABS R77, R0 ;  /* 0x00000000004d7213 */ /* 0x000fe20000000000 */
[----:B------:R0:W-:Y:S02]  /*6e50*/  STL [R1+0xbc0], R0 ;  /* 0x000bc00001007387 */ /* 0x0001e40000100800 */
[--C-:B------:R-:W-:Y:S01]  /*6e60*/  @!P1 IMAD.IADD R54, R54, 0x1, -R3.reuse ;  /* 0x0000000136369824 */ /* 0x100fe200078e0a03 */
[C---:B------:R-:W-:Y:S01]  /*6e70*/  ISETP.GT.U32.AND P1, PT, R3.reuse, R49, PT ;  /* 0x000000310300720c */ /* 0x040fe20003f24070 */
[----:B------:R-:W2:Y:S04]  /*6e80*/  LDL R10, [R1+0x68] ;  /* 0x00006800010a7983 */ /* 0x000ea80000100800 */
[----:B------:R-:W3:Y:S02]  /*6e90*/  LDL R12, [R1+0x7c] ;  /* 0x00007c00010c7983 */ /* 0x000ee40000100800 */
[----:B------:R-:W-:Y:S01]  /*6ea0*/  @!P5 IMAD.IADD R50, R50, 0x1, -R3 ;  /* 0x000000013232d824 */ /* 0x000fe200078e0a03 */
[----:B------:R-:W-:Y:S01]  /*6eb0*/  ISETP.GT.U32.AND P5, PT, R3, R45, PT ;  /* 0x0000002d0300720c */ /* 0x000fe20003fa4070 */
[----:B-1----:R-:W3:Y:S01]  /*6ec0*/  LDL.LU R87, [R1+0x70] ;  /* 0x0000700001577983 */ /* 0x002ee20000300800 */
[----:B------:R-:W-:-:S03]  /*6ed0*/  IMAD.MOV R78, RZ, RZ, -R78 ;  /* 0x000000ffff4e7224 */ /* 0x000fc600078e0a4e */
[----:B------:R-:W3:Y:S01]  /*6ee0*/  LDL.LU R74, [R1+0x24c] ;  /* 0x00024c00014a7983 */ /* 0x000ee20000300800 */
[----:B0-----:R-:W-:Y:S01]  /*6ef0*/  LOP3.LUT R0, R82, 0x1c0, RZ, 0xfc, !PT ;  /* 0x000001c052007812 */ /* 0x001fe200078efcff */
[--C-:B------:R-:W-:Y:S01]  /*6f00*/  @!P1 IMAD.IADD R49, R49, 0x1, -R3.reuse ;  /* 0x0000000131319824 */ /* 0x100fe200078e0a03 */
[----:B------:R-:W-:Y:S01]  /*6f10*/  ISETP.GT.U32.AND P1, PT, R3, R44, PT ;  /* 0x0000002c0300720c */ /* 0x000fe20003f24070 */
[----:B------:R-:W3:Y:S04]  /*6f20*/  LDL.LU R89, [R1+0x80] ;  /* 0x0000800001597983 */ /* 0x000ee80000300800 */
[----:B------:R-:W-:Y:S01]  /*6f30*/  @!P5 IMAD.IADD R45, R45, 0x1, -R3 ;  /* 0x000000012d2dd824 */ /* 0x000fe200078e0a03 */
[C---:B------:R-:W-:Y:S01]  /*6f40*/  ISETP.GT.U32.AND P5, PT, R3.reuse, R40, PT ;  /* 0x000000280300720c */ /* 0x040fe20003fa4070 */
[----:B------:R-:W-:Y:S01]  /*6f50*/  IMAD R76, R3, R78, R76 ;  /* 0x0000004e034c7224 */ /* 0x000fe200078e024c */
[----:B------:R-:W3:Y:S01]  /*6f60*/  LDL.LU R86, [R1+0x260] ;  /* 0x0002600001567983 */ /* 0x000ee20000300800 */
[----:B------:R-:W-:-:S10]  /*6f70*/  IMAD.HI.U32 R78, R5, R77, RZ ;  /* 0x0000004d054e7227 */ /* 0x000fd400078e00ff */
[----:B------:R-:W-:Y:S01]  /*6f80*/  @!P5 IMAD.IADD R40, R40, 0x1, -R3 ;  /* 0x000000012828d824 */ /* 0x000fe200078e0a03 */
[C---:B------:R-:W-:Y:S01]  /*6f90*/  ISETP.GT.U32.AND P5, PT, R3.reuse, R35, PT ;  /* 0x000000230300720c */ /* 0x040fe20003fa4070 */
[----:B------:R-:W-:Y:S01]  /*6fa0*/  IMAD.MOV R78, RZ, RZ, -R78 ;  /* 0x000000ffff4e7224 */ /* 0x000fe200078e0a4e */
[----:B------:R-:W-:Y:S03]  /*6fb0*/  STL [R1+0xe60], R76 ;  /* 0x000e604c01007387 */ /* 0x000fe60000100800 */
[----:B------:R-:W-:-:S08]  /*6fc0*/  IMAD R2, R3, R78, R77 ;  /* 0x0000004e03027224 */ /* 0x000fd000078e024d */
[----:B------:R-:W-:Y:S01]  /*6fd0*/  @!P5 IMAD.IADD R35, R35, 0x1, -R3 ;  /* 0x000000012323d824 */ /* 0x000fe200078e0a03 */
[----:B------:R0:W-:Y:S01]  /*6fe0*/  STL [R1+0xbbc], R0 ;  /* 0x000bbc0001007387 */ /* 0x0001e20000100800 */
[----:B------:R-:W-:-:S03]  /*6ff0*/  IABS R77, R0 ;  /* 0x00000000004d7213 */ /* 0x000fc60000000000 */
[----:B------:R1:W-:Y:S04]  /*7000*/  STL [R1+0x10], R2 ;  /* 0x0000100201007387 */ /* 0x0003e80000100800 */
[----:B------:R-:W3:Y:S04]  /*7010*/  LDL.LU R75, [R1+0x84] ;  /* 0x00008400014b7983 */ /* 0x000ee80000300800 */
[----:B0-----:R-:W3:Y:S04]  /*7020*/  LDL.LU R0, [R1+0x264] ;  /* 0x0002640001007983 */ /* 0x001ee80000300800 */
[----:B-1----:R-:W3:Y:S04]  /*7030*/  LDL.LU R2, [R1+0xe8] ;  /* 0x0000e80001027983 */ /* 0x002ee80000300800 */
[----:B------:R-:W3:Y:S04]  /*7040*/  LDL.LU R6, [R1+0x26c] ;  /* 0x00026c0001067983 */ /* 0x000ee80000300800 */
[----:B------:R0:W-:Y:S04]  /*7050*/  STL [R1+0xbb8], R4 ;  /* 0x000bb80401007387 */ /* 0x0001e80000100800 */
[----:B------:R-:W3:Y:S04]  /*7060*/  LDL.LU R11, [R1+0x108] ;  /* 0x00010800010b7983 */ /* 0x000ee80000300800 */
[----:B------:R-:W3:Y:S04]  /*7070*/  LDL.LU R92, [R1+0x12c] ;  /* 0x00012c00015c7983 */ /* 0x000ee80000300800 */
[----:B------:R-:W3:Y:S01]  /*7080*/  LDL.LU R13, [R1+0x16c] ;  /* 0x00016c00010d7983 */ /* 0x000ee20000300800 */
[----:B------:R-:W-:Y:S01]  /*7090*/  @!P3 IMAD.IADD R42, R42, 0x1, -R3 ;  /* 0x000000012a2ab824 */ /* 0x000fe200078e0a03 */
[----:B----4-:R-:W-:-:S02]  /*70a0*/  ISETP.GT.U32.AND P0, PT, R3, R71, PT ;  /* 0x000000470300720c */ /* 0x010fc40003f04070 */
[----:B------:R-:W4:Y:S01]  /*70b0*/  LDL.LU R91, [R1+0x188] ;  /* 0x00018800015b7983 */ /* 0x000f220000300800 */
[----:B--2---:R-:W-:Y:S01]  /*70c0*/  ISETP.GT.U32.AND P5, PT, R3, R10, PT ;  /* 0x0000000a0300720c */ /* 0x004fe20003fa4070 */
[----:B------:R-:W-:Y:S02]  /*70d0*/  @!P1 IMAD.IADD R44, R44, 0x1, -R3 ;  /* 0x000000012c2c9824 */ /* 0x000fe400078e0a03 */
[----:B------:R-:W-:Y:S01]  /*70e0*/  IMAD.HI.U32 R79, R5, R77, RZ ;  /* 0x0000004d054f7227 */ /* 0x000fe200078e00ff */
[----:B------:R-:W-:Y:S02]  /*70f0*/  IABS R78, R4 ;  /* 0x00000004004e7213 */ /* 0x000fe40000000000 */
[----:B------:R-:W-:-:S04]  /*7100*/  ISETP.GT.U32.AND P3, PT, R3, R37, PT ;  /* 0x000000250300720c */ /* 0x000fc80003f64070 */
[----:B------:R-:W-:-:S03]  /*7110*/  @!P0 IMAD.IADD R71, R71, 0x1, -R3 ;  /* 0x0000000147478824 */ /* 0x000fc600078e0a03 */
[----:B------:R-:W-:Y:S01]  /*7120*/  @!P5 IMAD.IADD R10, R10, 0x1, -R3 ;  /* 0x000000010a0ad824 */ /* 0x000fe200078e0a03 */
[----:B------:R-:W-:Y:S01]  /*7130*/  ISETP.GT.U32.AND P1, PT, R3, R39, PT ;  /* 0x000000270300720c */ /* 0x000fe20003f24070 */
[----:B------:R-:W-:Y:S01]  /*7140*/  IMAD.MOV R79, RZ, RZ, -R79 ;  /* 0x000000ffff4f7224 */ /* 0x000fe200078e0a4f */
[----:B0-----:R-:W-:Y:S02]  /*7150*/  LOP3.LUT R4, R82, 0x1c8, RZ, 0xfc, !PT ;  /* 0x000001c852047812 */ /* 0x001fe400078efcff */
[----:B------:R0:W-:Y:S01]  /*7160*/  @!P5 STL [R1+0x68], R10 ;  /* 0x0000680a0100d387 */ /* 0x0001e20000100800 */
[--C-:B------:R-:W-:Y:S01]  /*7170*/  @!P3 IMAD.IADD R37, R37, 0x1, -R3.reuse ;  /* 0x000000012525b824 */ /* 0x100fe200078e0a03 */
[----:B------:R-:W-:Y:S02]  /*7180*/  ISETP.GT.U32.AND P0, PT, R3, R66, PT ;  /* 0x000000420300720c */ /* 0x000fe40003f04070 */
[----:B0-----:R-:W2:Y:S05]  /*7190*/  LDL R10, [R1+0x280] ;  /* 0x00028000010a7983 */ /* 0x001eaa0000100800 */
[----:B------:R-:W-:Y:S01]  /*71a0*/  @!P1 IMAD.IADD R39, R39, 0x1, -R3 ;  /* 0x0000000127279824 */ /* 0x000fe200078e0a03 */
[----:B------:R-:W-:-:S02]  /*71b0*/  ISETP.GT.U32.AND P1, PT, R3, R34, PT ;  /* 0x000000220300720c */ /* 0x000fc40003f24070 */
[C---:B------:R-:W-:Y:S01]  /*71c0*/  ISETP.GT.U32.AND P5, PT, R3.reuse, R28, PT ;  /* 0x0000001c0300720c */ /* 0x040fe20003fa4070 */
[C---:B------:R-:W-:Y:S01]  /*71d0*/  IMAD R77, R3.reuse, R79, R77 ;  /* 0x0000004f034d7224 */ /* 0x040fe200078e024d */
[C---:B------:R-:W-:Y:S01]  /*71e0*/  ISETP.GT.U32.AND P3, PT, R3.reuse, R33, PT ;  /* 0x000000210300720c */ /* 0x040fe20003f64070 */
[----:B------:R-:W-:Y:S01]  /*71f0*/  @!P0 IMAD.IADD R66, R66, 0x1, -R3 ;  /* 0x0000000142428824 */ /* 0x000fe200078e0a03 */
[----:B------:R-:W-:-:S07]  /*7200*/  ISETP.GT.U32.AND P0, PT, R3, R61, PT ;  /* 0x0000003d0300720c */ /* 0x000fce0003f04070 */
[----:B------:R-:W-:Y:S01]  /*7210*/  @!P1 IMAD.IADD R34, R34, 0x1, -R3 ;  /* 0x0000000122229824 */ /* 0x000fe200078e0a03 */
[----:B---3--:R-:W-:Y:S01]  /*7220*/  ISETP.GT.U32.AND P1, PT, R3, R12, PT ;  /* 0x0000000c0300720c */ /* 0x008fe20003f24070 */
[----:B------:R-:W-:-:S04]  /*7230*/  IMAD.HI.U32 R79, R5, R78, RZ ;  /* 0x0000004e054f7227 */ /* 0x000fc800078e00ff */
[--C-:B------:R-:W-:Y:S02]  /*7240*/  @!P5 IMAD.IADD R28, R28, 0x1, -R3.reuse ;  /* 0x000000011c1cd824 */ /* 0x100fe400078e0a03 */
[--C-:B------:R-:W-:Y:S02]  /*7250*/  @!P3 IMAD.IADD R33, R33, 0x1, -R3.reuse ;  /* 0x000000012121b824 */ /* 0x100fe400078e0a03 */
[----:B------:R-:W-:-:S04]  /*7260*/  @!P0 IMAD.IADD R61, R61, 0x1, -R3 ;  /* 0x000000013d3d8824 */ /* 0x000fc800078e0a03 */
[----:B------:R-:W-:Y:S02]  /*7270*/  @!P1 IMAD.IADD R12, R12, 0x1, -R3 ;  /* 0x000000010c0c9824 */ /* 0x000fe400078e0a03 */
[----:B------:R-:W-:Y:S01]  /*7280*/  IMAD.MOV R79, RZ, RZ, -R79 ;  /* 0x000000ffff4f7224 */ /* 0x000fe200078e0a4f */
[C---:B------:R-:W-:Y:S02]  /*7290*/  ISETP.GT.U32.AND P3, PT, R3.reuse, R87, PT ;  /* 0x000000570300720c */ /* 0x040fe40003f64070 */
[----:B------:R-:W-:Y:S01]  /*72a0*/  @!P1 STL [R1+0x7c], R12 ;  /* 0x00007c0c01009387 */ /* 0x000fe20000100800 */
[C---:B------:R-:W-:Y:S01]  /*72b0*/  ISETP.GT.U32.AND P1, PT, R3.reuse, R89, PT ;  /* 0x000000590300720c */ /* 0x040fe20003f24070 */
[C---:B------:R-:W-:Y:S01]  /*72c0*/  IMAD R7, R3.reuse, R79, R78 ;  /* 0x0000004f03077224 */ /* 0x040fe200078e024e */
[----:B------:R-:W-:Y:S01]  /*72d0*/  ISETP.GT.U32.AND P0, PT, R3, R56, PT ;  /* 0x000000380300720c */ /* 0x000fe20003f04070 */
[----:B------:R-:W-:Y:S04]  /*72e0*/  STL [R1+0xe64], R77 ;  /* 0x000e644d01007387 */ /* 0x000fe80000100800 */
[----:B------:R-:W-:Y:S06]  /*72f0*/  STL [R1+0xe68], R28 ;  /* 0x000e681c01007387 */ /* 0x000fec0000100800 */
[--C-:B------:R-:W-:Y:S01]  /*7300*/  @!P1 IMAD.IADD R89, R89, 0x1, -R3.reuse ;  /* 0x0000000159599824 */ /* 0x100fe200078e0a03 */
[----:B------:R-:W-:Y:S01]  /*7310*/  ISETP.GT.U32.AND P1, PT, R3, R26, PT ;  /* 0x0000001a0300720c */ /* 0x000fe20003f24070 */
[----:B------:R0:W-:Y:S01]  /*7320*/  STL [R1+0xbb4], R4 ;  /* 0x000bb40401007387 */ /* 0x0001e20000100800 */
[----:B------:R-:W-:Y:S01]  /*7330*/  IABS R79, R4 ;  /* 0x00000004004f7213 */ /* 0x000fe20000000000 */
[----:B------:R-:W-:-:S02]  /*7340*/  @!P3 IMAD.IADD R87, R87, 0x1, -R3 ;  /* 0x000000015757b824 */ /* 0x000fc400078e0a03 */
[----:B------:R1:W-:Y:S01]  /*7350*/  STL [R1+0x1c], R7 ;  /* 0x00001c0701007387 */ /* 0x0003e20000100800 */
[----:B------:R-:W-:-:S07]  /*7360*/  @!P0 IMAD.IADD R56, R56, 0x1, -R3 ;  /* 0x0000000138388824 */ /* 0x000fce00078e0a03 */
[----:B------:R-:W-:Y:S01]  /*7370*/  @!P1 IMAD.IADD R26, R26, 0x1, -R3 ;  /* 0x000000011a1a9824 */ /* 0x000fe200078e0a03 */
[----:B------:R-:W3:Y:S01]  /*7380*/  LDL.LU R88, [R1+0x1c8] ;  /* 0x0001c80001587983 */ /* 0x000ee20000300800 */
[C---:B0-----:R-:W-:Y:S01]  /*7390*/  LOP3.LUT R4, R82.reuse, 0x1ca, RZ, 0xfc, !PT ;  /* 0x000001ca52047812 */ /* 0x041fe200078efcff */
[----:B------:R-:W-:Y:S01]  /*73a0*/  IMAD.HI.U32 R80, R5, R79, RZ ;  /* 0x0000004f05507227 */ /* 0x000fe200078e00ff */
[----:B------:R-:W-:Y:S01]  /*73b0*/  LOP3.LUT R28, R82, 0x1d0, RZ, 0xfc, !PT ;  /* 0x000001d0521c7812 */ /* 0x000fe200078efcff */
[----:B------:R-:W3:Y:S01]  /*73c0*/  LDL.LU R90, [R1+0x1dc] ;  /* 0x0001dc00015a7983 */ /* 0x000ee20000300800 */
[C---:B------:R-:W-:Y:S02]  /*73d0*/  ISETP.GT.U32.AND P3, PT, R3.reuse, R29, PT ;  /* 0x0000001d0300720c */ /* 0x040fe40003f64070 */
[----:B------:R-:W-:Y:S01]  /*73e0*/  ISETP.GT.U32.AND P0, PT, R3, R51, PT ;  /* 0x000000330300720c */ /* 0x000fe20003f04070 */
[----:B-1----:R-:W3:Y:S04]  /*73f0*/  LDL.LU R7, [R1+0x1e8] ;  /* 0x0001e80001077983 */ /* 0x002ee80000300800 */
[----:B------:R-:W-:Y:S04]  /*7400*/  STL [R1+0xbb0], R4 ;  /* 0x000bb00401007387 */ /* 0x000fe80000100800 */
[----:B------:R-:W3:Y:S01]  /*7410*/  LDL.LU R12, [R1+0x1f0] ;  /* 0x0001f000010c7983 */ /* 0x000ee20000300800 */
[----:B------:R-:W-:-:S03]  /*7420*/  IABS R78, R4 ;  /* 0x00000004004e7213 */ /* 0x000fc60000000000 */
[----:B------:R-:W3:Y:S01]  /*7430*/  LDL.LU R8, [R1+0x1f4] ;  /* 0x0001f40001087983 */ /* 0x000ee20000300800 */
[----:B------:R-:W-:Y:S01]  /*7440*/  IMAD.MOV R80, RZ, RZ, -R80 ;  /* 0x000000ffff507224 */ /* 0x000fe200078e0a50 */
[----:B--2---:R-:W-:Y:S02]  /*7450*/  ISETP.GT.U32.AND P1, PT, R3, R10, PT ;  /* 0x0000000a0300720c */ /* 0x004fe40003f24070 */
[----:B------:R-:W2:Y:S01]  /*7460*/  LDL.LU R9, [R1+0x204] ;  /* 0x0002040001097983 */ /* 0x000ea20000300800 */
[--C-:B------:R-:W-:Y:S02]  /*7470*/  @!P3 IMAD.IADD R29, R29, 0x1, -R3.reuse ;  /* 0x000000011d1db824 */ /* 0x100fe400078e0a03 */
[----:B------:R-:W-:-:S08]  /*7480*/  @!P0 IMAD.IADD R51, R51, 0x1, -R3 ;  /* 0x0000000133338824 */ /* 0x000fd000078e0a03 */
[----:B------:R-:W-:Y:S02]  /*7490*/  @!P1 IMAD.IADD R10, R10, 0x1, -R3 ;  /* 0x000000010a0a9824 */ /* 0x000fe400078e0a03 */
[C---:B------:R-:W-:Y:S01]  /*74a0*/  IMAD R79, R3.reuse, R80, R79 ;  /* 0x00000050034f7224 */ /* 0x040fe200078e024f */
[C---:B------:R-:W-:Y:S02]  /*74b0*/  ISETP.GT.U32.AND P3, PT, R3.reuse, R6, PT ;  /* 0x000000060300720c */ /* 0x040fe40003f64070 */
[----:B------:R0:W-:Y:S01]  /*74c0*/  @!P1 STL [R1+0x280], R10 ;  /* 0x0002800a01009387 */ /* 0x0001e20000100800 */
[----:B------:R-:W-:-:S03]  /*74d0*/  ISETP.GT.U32.AND P0, PT, R3, R46, PT ;  /* 0x0000002e0300720c */ /* 0x000fc60003f04070 */
[----:B0-----:R-:W2:Y:S04]  /*74e0*/  LDL.LU R10, [R1+0x224] ;  /* 0x00022400010a7983 */ /* 0x001ea80000300800 */
[----:B------:R-:W2:Y:S01]  /*74f0*/  LDL.LU R4, [R1+0x244] ;  /* 0x0002440001047983 */ /* 0x000ea20000300800 */
[----:B------:R-:W-:-:S04]  /*7500*/  IMAD.HI.U32 R80, R5, R78, RZ ;  /* 0x0000004e05507227 */ /* 0x000fc800078e00ff */
[----:B------:R-:W-:Y:S01]  /*7510*/  IMAD.MOV R80, RZ, RZ, -R80 ;  /* 0x000000ffff507224 */ /* 0x000fe200078e0a50 */
[----:B------:R0:W-:Y:S01]  /*7520*/  STL [R1+0xbac], R28 ;  /* 0x000bac1c01007387 */ /* 0x0001e20000100800 */
[--C-:B------:R-:W-:Y:S02]  /*7530*/  @!P3 IMAD.IADD R6, R6, 0x1, -R3.reuse ;  /* 0x000000010606b824 */ /* 0x100fe400078e0a03 */
[C---:B------:R-:W-:Y:S01]  /*7540*/  IMAD R76, R3.reuse, R80, R78 ;  /* 0x00000050034c7224 */ /* 0x040fe200078e024e */
[----:B------:R-:W-:Y:S01]  /*7550*/  IABS R78, R28 ;  /* 0x0000001c004e7213 */ /* 0x000fe20000000000 */
[----:B------:R-:W-:Y:S01]  /*7560*/  @!P0 IMAD.IADD R46, R46, 0x1, -R3 ;  /* 0x000000012e2e8824 */ /* 0x000fe200078e0a03 */
[----:B------:R-:W-:Y:S02]  /*7570*/  ISETP.GT.U32.AND P3, PT, R3, R92, PT ;  /* 0x0000005c0300720c */ /* 0x000fe40003f64070 */
[----:B------:R-:W-:Y:S01]  /*7580*/  STL [R1+0x4], R76 ;  /* 0x0000044c01007387 */ /* 0x000fe20000100800 */
[----:B0-----:R-:W-:Y:S01]  /*7590*/  LOP3.LUT R28, R82, 0x1d2, RZ, 0xfc, !PT ;  /* 0x000001d2521c7812 */ /* 0x001fe200078efcff */
[----:B------:R-:W-:Y:S01]  /*75a0*/  IMAD.HI.U32 R81, R5, R78, RZ ;  /* 0x0000004e05517227 */ /* 0x000fe200078e00ff */
[----:B------:R-:W-:-:S02]  /*75b0*/  ISETP.GT.U32.AND P0, PT, R3, R41, PT ;  /* 0x000000290300720c */ /* 0x000fc40003f04070 */
[----:B------:R-:W-:Y:S01]  /*75c0*/  IABS R80, R28 ;  /* 0x0000001c00507213 */ /* 0x000fe20000000000 */
[----:B------:R0:W-:Y:S04]  /*75d0*/  STL [R1+0xba8], R28 ;  /* 0x000ba81c01007387 */ /* 0x0001e80000100800 */
[----:B------:R-:W-:-:S04]  /*75e0*/  IMAD.HI.U32 R93, R5, R80, RZ ;  /* 0x00000050055d7227 */ /* 0x000fc800078e00ff */
[----:B------:R-:W-:Y:S01]  /*75f0*/  IMAD.MOV R93, RZ, RZ, -R93 ;  /* 0x000000ffff5d7224 */ /* 0x000fe200078e0a5d */
[----:B0-----:R-:W-:-:S03]  /*7600*/  LOP3.LUT R28, R82, 0x1d8, RZ, 0xfc, !PT ;  /* 0x000001d8521c7812 */ /* 0x001fc600078efcff */
[----:B------:R-:W-:Y:S01]  /*7610*/  IMAD R93, R3, R93, R80 ;  /* 0x0000005d035d7224 */ /* 0x000fe200078e0250 */
[----:B------:R-:W-:Y:S01]  /*7620*/  IABS R80, R28 ;  /* 0x0000001c00507213 */ /* 0x000fe20000000000 */
[----:B------:R-:W-:Y:S01]  /*7630*/  IMAD.MOV R81, RZ, RZ, -R81 ;  /* 0x000000ffff517224 */ /* 0x000fe200078e0a51 */
[----:B------:R0:W-:Y:S03]  /*7640*/  STL [R1+0xba4], R28 ;  /* 0x000ba41c01007387 */ /* 0x0001e60000100800 */
[----:B------:R-:W-:-:S04]  /*7650*/  IMAD.HI.U32 R83, R5, R80, RZ ;  /* 0x0000005005537227 */ /* 0x000fc800078e00ff */
[----:B------:R-:W-:Y:S01]  /*7660*/  IMAD R78, R3, R81, R78 ;  /* 0x00000051034e7224 */ /* 0x000fe200078e024e */
[----:B0-----:R-:W-:Y:S01]  /*7670*/  LOP3.LUT R28, R82, 0x1da, RZ, 0xfc, !PT ;  /* 0x000001da521c7812 */ /* 0x001fe200078efcff */
[----:B------:R-:W-:-:S03]  /*7680*/  IMAD.MOV R83, RZ, RZ, -R83 ;  /* 0x000000ffff537224 */ /* 0x000fc600078e0a53 */
[----:B------:R-:W-:Y:S01]  /*7690*/  IABS R81, R28 ;  /* 0x0000001c00517213 */ /* 0x000fe20000000000 */
[----:B------:R-:W-:Y:S01]  /*76a0*/  IMAD R80, R3, R83, R80 ;  /* 0x0000005303507224 */ /* 0x000fe200078e0250 */
[----:B------:R0:W-:Y:S03]  /*76b0*/  STL [R1+0xba0], R28 ;  /* 0x000ba01c01007387 */ /* 0x0001e60000100800 */
[----:B------:R-:W-:-:S04]  /*76c0*/  IMAD.HI.U32 R83, R5, R81, RZ ;  /* 0x0000005105537227 */ /* 0x000fc800078e00ff */
[----:B------:R-:W-:Y:S01]  /*76d0*/  IMAD.MOV R83, RZ, RZ, -R83 ;  /* 0x000000ffff537224 */ /* 0x000fe200078e0a53 */
[----:B0-----:R-:W-:-:S03]  /*76e0*/  LOP3.LUT R28, R82, 0x1e0, RZ, 0xfc, !PT ;  /* 0x000001e0521c7812 */ /* 0x001fc600078efcff */
[----:B------:R-:W-:Y:S01]  /*76f0*/  IMAD R76, R3, R83, R81 ;  /* 0x00000053034c7224 */ /* 0x000fe200078e0251 */
[----:B------:R-:W-:Y:S01]  /*7700*/  IABS R81, R28 ;  /* 0x0000001c00517213 */ /* 0x000fe20000000000 */
[----:B------:R0:W-:Y:S04]  /*7710*/  STL [R1+0xb9c], R28 ;  /* 0x000b9c1c01007387 */ /* 0x0001e80000100800 */
[----:B------:R1:W-:Y:S01]  /*7720*/  STL [R1+0x2c], R76 ;  /* 0x00002c4c01007387 */ /* 0x0003e20000100800 */
[----:B0-----:R-:W-:-:S04]  /*7730*/  LOP3.LUT R28, R82, 0x1e2, RZ, 0xfc, !PT ;  /* 0x000001e2521c7812 */ /* 0x001fc800078efcff */
[----:B------:R-:W-:Y:S01]  /*7740*/  IABS R83, R28 ;  /* 0x0000001c00537213 */ /* 0x000fe20000000000 */
[----:B------:R0:W-:Y:S01]  /*7750*/  STL [R1+0xb98], R28 ;  /* 0x000b981c01007387 */ /* 0x0001e20000100800 */
[----:B------:R-:W-:Y:S02]  /*7760*/  @!P3 IMAD.IADD R92, R92, 0x1, -R3 ;  /* 0x000000015c5cb824 */ /* 0x000fe400078e0a03 */
[----:B------:R-:W-:Y:S01]  /*7770*/  IMAD.HI.U32 R84, R5, R81, RZ ;  /* 0x0000005105547227 */ /* 0x000fe200078e00ff */
[----:B-1----:R-:W-:Y:S01]  /*7780*/  LOP3.LUT R76, R82, 0x1e8, RZ, 0xfc, !PT ;  /* 0x000001e8524c7812 */ /* 0x002fe200078efcff */
[----:B------:R-:W4:Y:S04]  /*7790*/  LDL R77, [R1+0x7c] ;  /* 0x00007c00014d7983 */ /* 0x000f280000100800 */
[----:B0-----:R-:W4:Y:S01]  /*77a0*/  LDL R28, [R1+0x68] ;  /* 0x00006800011c7983 */ /* 0x001f220000100800 */
[----:B------:R-:W-:-:S13]  /*77b0*/  ISETP.GT.U32.AND P3, PT, R3, R23, PT ;  /* 0x000000170300720c */ /* 0x000fda0003f64070 */
[----:B------:R-:W-:Y:S01]  /*77c0*/  @!P3 IMAD.IADD R23, R23, 0x1, -R3 ;  /* 0x000000011717b824 */ /* 0x000fe200078e0a03 */
[----:B---3--:R-:W-:-:S13]  /*77d0*/  ISETP.GT.U32.AND P3, PT, R3, R7, PT ;  /* 0x000000070300720c */ /* 0x008fda0003f64070 */
[----:B------:R-:W-:Y:S01]  /*77e0*/  @!P3 IMAD.IADD R7, R7, 0x1, -R3 ;  /* 0x000000010707b824 */ /* 0x000fe200078e0a03 */
[----:B------:R-:W-:-:S13]  /*77f0*/  ISETP.GT.U32.AND P3, PT, R3, R16, PT ;  /* 0x000000100300720c */ /* 0x000fda0003f64070 */
[----:B------:R-:W-:Y:S02]  /*7800*/  @!P3 IMAD.IADD R16, R16, 0x1, -R3 ;  /* 0x000000011010b824 */ /* 0x000fe400078e0a03 */
[----:B------:R-:W-:-:S04]  /*7810*/  IMAD.MOV R84, RZ, RZ, -R84 ;  /* 0x000000ffff547224 */ /* 0x000fc800078e0a54 */
[----:B------:R-:W-:Y:S02]  /*7820*/  IMAD R81, R3, R84, R81 ;  /* 0x0000005403517224 */ /* 0x000fe400078e0251 */
[----:B------:R-:W-:-:S04]  /*7830*/  IMAD.HI.U32 R84, R5, R83, RZ ;  /* 0x0000005305547227 */ /* 0x000fc800078e00ff */
[----:B------:R-:W-:-:S04]  /*7840*/  IMAD.MOV R84, RZ, RZ, -R84 ;  /* 0x000000ffff547224 */ /* 0x000fc800078e0a54 */
[C---:B------:R-:W-:Y:S01]  /*7850*/  IMAD R83, R3.reuse, R84, R83 ;  /* 0x0000005403537224 */ /* 0x040fe200078e0253 */
[----:B------:R-:W-:Y:S04]  /*7860*/  STL [R1+0xb94], R76 ;  /* 0x000b944c01007387 */ /* 0x000fe80000100800 */
[----:B------:R0:W-:Y:S02]  /*7870*/  STL [R1+0x20], R83 ;  /* 0x0000205301007387 */ /* 0x0001e40000100800 */
[----:B0-----:R-:W-:Y:S02]  /*7880*/  IABS R83, R76 ;  /* 0x0000004c00537213 */ /* 0x001fe40000000000 */
[----:B------:R-:W-:Y:S02]  /*7890*/  LOP3.LUT R76, R82, 0x1ea, RZ, 0xfc, !PT ;  /* 0x000001ea524c7812 */ /* 0x000fe400078efcff */
[----:B--2---:R-:W-:-:S13]  /*78a0*/  ISETP.GT.U32.AND P3, PT, R3, R4, PT ;  /* 0x000000040300720c */ /* 0x004fda0003f64070 */
[----:B------:R-:W-:Y:S01]  /*78b0*/  @!P3 IMAD.IADD R4, R4, 0x1, -R3 ;  /* 0x000000010404b824 */ /* 0x000fe200078e0a03 */
[----:B------:R-:W-:-:S13]  /*78c0*/  ISETP.GT.U32.AND P3, PT, R3, R70, PT ;  /* 0x000000460300720c */ /* 0x000fda0003f64070 */
        /* <DEDUP_REMOVED lines=13> */
[----:B------:R-:W-:Y:S01]  /*79a0*/  ISETP.GT.U32.AND P3, PT, R3, R35, PT ;  /* 0x000000230300720c */ /* 0x000fe20003f64070 */
[----:B------:R0:W-:-:S12]  /*79b0*/  STL [R1+0xb90], R76 ;  /* 0x000b904c01007387 */ /* 0x0001d80000100800 */
[----:B------:R-:W-:Y:S01]  /*79c0*/  @!P3 IMAD.IADD R35, R35, 0x1, -R3 ;  /* 0x000000012323b824 */ /* 0x000fe200078e0a03 */
[----:B----4-:R-:W-:Y:S02]  /*79d0*/  ISETP.GT.U32.AND P3, PT, R3, R28, PT ;  /* 0x0000001c0300720c */ /* 0x010fe40003f64070 */
[----:B------:R-:W-:Y:S02]  /*79e0*/  IABS R84, R76 ;  /* 0x0000004c00547213 */ /* 0x000fe40000000000 */
[----:B0-----:R-:W-:-:S05]  /*79f0*/  LOP3.LUT R76, R82, 0x1f0, RZ, 0xfc, !PT ;  /* 0x000001f0524c7812 */ /* 0x001fca00078efcff */
[----:B------:R-:W-:Y:S04]  /*7a00*/  STL [R1+0xb8c], R76 ;  /* 0x000b8c4c01007387 */ /* 0x000fe80000100800 */
[----:B------:R-:W-:-:S05]  /*7a10*/  @!P3 IMAD.IADD R28, R28, 0x1, -R3 ;  /* 0x000000011c1cb824 */ /* 0x000fca00078e0a03 */
[----:B------:R0:W-:Y:S04]  /*7a20*/  @!P3 STL [R1+0x68], R28 ;  /* 0x0000681c0100b387 */ /* 0x0001e80000100800 */
[----:B0-----:R-:W2:Y:S01]  /*7a30*/  LDL.LU R28, [R1+0xe68] ;  /* 0x000e6800011c7983 */ /* 0x001ea20000300800 */
[--C-:B------:R-:W-:Y:S01]  /*7a40*/  @!P0 IMAD.IADD R41, R41, 0x1, -R3.reuse ;  /* 0x0000000129298824 */ /* 0x100fe200078e0a03 */
[----:B------:R-:W-:Y:S01]  /*7a50*/  ISETP.GT.U32.AND P0, PT, R3, R36, PT ;  /* 0x000000240300720c */ /* 0x000fe20003f04070 */
[----:B------:R-:W-:Y:S01]  /*7a60*/  @!P2 IMAD.IADD R43, R43, 0x1, -R3 ;  /* 0x000000012b2ba824 */ /* 0x000fe200078e0a03 */
[----:B------:R-:W-:-:S11]  /*7a70*/  ISETP.GT.U32.AND P2, PT, R3, R38, PT ;  /* 0x000000260300720c */ /* 0x000fd60003f44070 */
[--C-:B------:R-:W-:Y:S01]  /*7a80*/  @!P0 IMAD.IADD R36, R36, 0x1, -R3.reuse ;  /* 0x0000000124248824 */ /* 0x100fe200078e0a03 */
[C---:B------:R-:W-:Y:S01]  /*7a90*/  ISETP.GT.U32.AND P0, PT, R3.reuse, R30, PT ;  /* 0x0000001e0300720c */ /* 0x040fe20003f04070 */
[----:B------:R-:W-:Y:S01]  /*7aa0*/  @!P2 IMAD.IADD R38, R38, 0x1, -R3 ;  /* 0x000000012626a824 */ /* 0x000fe200078e0a03 */
[----:B------:R-:W-:-:S11]  /*7ab0*/  ISETP.GT.U32.AND P2, PT, R3, R32, PT ;  /* 0x000000200300720c */ /* 0x000fd60003f44070 */
[--C-:B------:R-:W-:Y:S01]  /*7ac0*/  @!P0 IMAD.IADD R30, R30, 0x1, -R3.reuse ;  /* 0x000000011e1e8824 */ /* 0x100fe200078e0a03 */
[C---:B------:R-:W-:Y:S01]  /*7ad0*/  ISETP.GT.U32.AND P0, PT, R3.reuse, R74, PT ;  /* 0x0000004a0300720c */ /* 0x040fe20003f04070 */
[----:B------:R-:W-:Y:S01]  /*7ae0*/  @!P2 IMAD.IADD R32, R32, 0x1, -R3 ;  /* 0x000000012020a824 */ /* 0x000fe200078e0a03 */
[C---:B------:R-:W-:Y:S02]  /*7af0*/  ISETP.GT.U32.AND P2, PT, R3.reuse, R31, PT ;  /* 0x0000001f0300720c */ /* 0x040fe40003f44070 */
[----:B------:R-:W-:-:S09]  /*7b00*/  ISETP.GT.U32.AND P5, PT, R3, R0, PT ;  /* 0x000000000300720c */ /* 0x000fd20003fa4070 */
[--C-:B------:R-:W-:Y:S01]  /*7b10*/  @!P0 IMAD.IADD R74, R74, 0x1, -R3.reuse ;  /* 0x000000014a4a8824 */ /* 0x100fe200078e0a03 */
[----:B------:R-:W-:Y:S01]  /*7b20*/  ISETP.GT.U32.AND P0, PT, R3, R75, PT ;  /* 0x0000004b0300720c */ /* 0x000fe20003f04070 */
[--C-:B------:R-:W-:Y:S01]  /*7b30*/  @!P2 IMAD.IADD R31, R31, 0x1, -R3.reuse ;  /* 0x000000011f1fa824 */ /* 0x100fe200078e0a03 */
[C---:B------:R-:W-:Y:S01]  /*7b40*/  ISETP.GT.U32.AND P2, PT, R3.reuse, R86, PT ;  /* 0x000000560300720c */ /* 0x040fe20003f44070 */
[----:B------:R-:W-:Y:S01]  /*7b50*/  @!P5 IMAD.IADD R0, R0, 0x1, -R3 ;  /* 0x000000010000d824 */ /* 0x000fe200078e0a03 */
[----:B------:R-:W-:-:S09]  /*7b60*/  ISETP.GT.U32.AND P5, PT, R3, R11, PT ;  /* 0x0000000b0300720c */ /* 0x000fd20003fa4070 */
[--C-:B------:R-:W-:Y:S01]  /*7b70*/  @!P0 IMAD.IADD R75, R75, 0x1, -R3.reuse ;  /* 0x000000014b4b8824 */ /* 0x100fe200078e0a03 */
[C---:B------:R-:W-:Y:S01]  /*7b80*/  ISETP.GT.U32.AND P0, PT, R3.reuse, R27, PT ;  /* 0x0000001b0300720c */ /* 0x040fe20003f04070 */
[--C-:B------:R-:W-:Y:S01]  /*7b90*/  @!P2 IMAD.IADD R86, R86, 0x1, -R3.reuse ;  /* 0x000000015656a824 */ /* 0x100fe200078e0a03 */
[----:B------:R-:W-:Y:S01]  /*7ba0*/  ISETP.GT.U32.AND P2, PT, R3, R2, PT ;  /* 0x000000020300720c */ /* 0x000fe20003f44070 */
[----:B------:R-:W-:Y:S01]  /*7bb0*/  @!P5 IMAD.IADD R11, R11, 0x1, -R3 ;  /* 0x000000010b0bd824 */ /* 0x000fe200078e0a03 */
[C---:B------:R-:W-:Y:S02]  /*7bc0*/  ISETP.GT.U32.AND P5, PT, R3.reuse, R13, PT ;  /* 0x0000000d0300720c */ /* 0x040fe40003fa4070 */
[----:B------:R-:W-:-:S07]  /*7bd0*/  ISETP.GT.U32.AND P1, PT, R3, R22, PT ;  /* 0x000000160300720c */ /* 0x000fce0003f24070 */
[--C-:B------:R-:W-:Y:S01]  /*7be0*/  @!P0 IMAD.IADD R27, R27, 0x1, -R3.reuse ;  /* 0x000000011b1b8824 */ /* 0x100fe200078e0a03 */
[C---:B------:R-:W-:Y:S01]  /*7bf0*/  ISETP.GT.U32.AND P0, PT, R3.reuse, R24, PT ;  /* 0x000000180300720c */ /* 0x040fe20003f04070 */
[--C-:B------:R-:W-:Y:S01]  /*7c00*/  @!P2 IMAD.IADD R2, R2, 0x1, -R3.reuse ;  /* 0x000000010202a824 */ /* 0x100fe200078e0a03 */
[----:B------:R-:W-:Y:S01]  /*7c10*/  ISETP.GT.U32.AND P2, PT, R3, R25, PT ;  /* 0x000000190300720c */ /* 0x000fe20003f44070 */
[--C-:B------:R-:W-:Y:S01]  /*7c20*/  @!P5 IMAD.IADD R13, R13, 0x1, -R3.reuse ;  /* 0x000000010d0dd824 */ /* 0x100fe200078e0a03 */
[C---:B------:R-:W-:Y:S01]  /*7c30*/  ISETP.GT.U32.AND P5, PT, R3.reuse, R20, PT ;  /* 0x000000140300720c */ /* 0x040fe20003fa4070 */
[----:B------:R-:W-:Y:S01]  /*7c40*/  @!P1 IMAD.IADD R22, R22, 0x1, -R3 ;  /* 0x0000000116169824 */ /* 0x000fe200078e0a03 */
[----:B------:R-:W-:-:S07]  /*7c50*/  ISETP.GT.U32.AND P1, PT, R3, R90, PT ;  /* 0x0000005a0300720c */ /* 0x000fce0003f24070 */
[--C-:B------:R-:W-:Y:S01]  /*7c60*/  @!P0 IMAD.IADD R24, R24, 0x1, -R3.reuse ;  /* 0x0000000118188824 */ /* 0x100fe200078e0a03 */
[----:B------:R-:W-:Y:S01]  /*7c70*/  ISETP.GT.U32.AND P0, PT, R3, R88, PT ;  /* 0x000000580300720c */ /* 0x000fe20003f04070 */
[--C-:B------:R-:W-:Y:S01]  /*7c80*/  @!P2 IMAD.IADD R25, R25, 0x1, -R3.reuse ;  /* 0x000000011919a824 */ /* 0x100fe200078e0a03 */
[C---:B------:R-:W-:Y:S01]  /*7c90*/  ISETP.GT.U32.AND P2, PT, R3.reuse, R91, PT ;  /* 0x0000005b0300720c */ /* 0x040fe20003f44070 */
        /* <DEDUP_REMOVED lines=9> */
[----:B------:R-:W-:Y:S01]  /*7d30*/  ISETP.GT.U32.AND P5, PT, R3, R17, PT ;  /* 0x000000110300720c */ /* 0x000fe20003fa4070 */
[----:B------:R-:W-:Y:S01]  /*7d40*/  @!P1 IMAD.IADD R19, R19, 0x1, -R3 ;  /* 0x0000000113139824 */ /* 0x000fe200078e0a03 */
[----:B------:R-:W-:-:S07]  /*7d50*/  ISETP.GT.U32.AND P1, PT, R3, R10, PT ;  /* 0x0000000a0300720c */ /* 0x000fce0003f24070 */
[--C-:B------:R-:W-:Y:S01]  /*7d60*/  @!P0 IMAD.IADD R18, R18, 0x1, -R3.reuse ;  /* 0x0000000112128824 */ /* 0x100fe200078e0a03 */
[----:B------:R-:W-:Y:S01]  /*7d70*/  ISETP.GT.U32.AND P0, PT, R3, R9, PT ;  /* 0x000000090300720c */ /* 0x000fe20003f04070 */
[--C-:B------:R-:W-:Y:S01]  /*7d80*/  @!P2 IMAD.IADD R21, R21, 0x1, -R3.reuse ;  /* 0x000000011515a824 */ /* 0x100fe200078e0a03 */
[----:B------:R-:W-:Y:S01]  /*7d90*/  ISETP.GT.U32.AND P2, PT, R3, R8, PT ;  /* 0x000000080300720c */ /* 0x000fe20003f44070 */
[--C-:B------:R-:W-:Y:S01]  /*7da0*/  @!P5 IMAD.IADD R17, R17, 0x1, -R3.reuse ;  /* 0x000000011111d824 */ /* 0x100fe200078e0a03 */
[C---:B------:R-:W-:Y:S01]  /*7db0*/  ISETP.GT.U32.AND P5, PT, R3.reuse, R73, PT ;  /* 0x000000490300720c */ /* 0x040fe20003fa4070 */
[----:B------:R-:W-:Y:S01]  /*7dc0*/  @!P1 IMAD.IADD R10, R10, 0x1, -R3 ;  /* 0x000000010a0a9824 */ /* 0x000fe200078e0a03 */
        /* <DEDUP_REMOVED lines=74> */
[C---:B------:R-:W-:Y:S01]  /*8270*/  ISETP.GT.U32.AND P0, PT, R3.reuse, R77, PT ;  /* 0x0000004d0300720c */ /* 0x040fe20003f04070 */
[----:B------:R-:W-:Y:S01]  /*8280*/  @!P2 IMAD.IADD R36, R36, 0x1, -R3 ;  /* 0x000000012424a824 */ /* 0x000fe200078e0a03 */
[----:B------:R-:W-:Y:S01]  /*8290*/  ISETP.GT.U32.AND P2, PT, R3, R30, PT ;  /* 0x0000001e0300720c */ /* 0x000fe20003f44070 */
[----:B------:R-:W-:-:S04]  /*82a0*/  IMAD.HI.U32 R85, R5, R83, RZ ;  /* 0x0000005305557227 */ /* 0x000fc800078e00ff */
[----:B------:R-:W-:-:S06]  /*82b0*/  IMAD.MOV R85, RZ, RZ, -R85 ;  /* 0x000000ffff557224 */ /* 0x000fcc00078e0a55 */
[--C-:B------:R-:W-:Y:S02]  /*82c0*/  @!P0 IMAD.IADD R77, R77, 0x1, -R3.reuse ;  /* 0x000000014d4d8824 */ /* 0x100fe400078e0a03 */
[--C-:B------:R-:W-:Y:S01]  /*82d0*/  @!P2 IMAD.IADD R30, R30, 0x1, -R3.reuse ;  /* 0x000000011e1ea824 */ /* 0x100fe200078e0a03 */
[----:B------:R-:W-:Y:S01]  /*82e0*/  ISETP.GT.U32.AND P2, PT, R3, R74, PT ;  /* 0x0000004a0300720c */ /* 0x000fe20003f44070 */
[--C-:B------:R-:W-:Y:S01]  /*82f0*/  @!P5 IMAD.IADD R31, R31, 0x1, -R3.reuse ;  /* 0x000000011f1fd824 */ /* 0x100fe200078e0a03 */
[----:B------:R0:W-:Y:S01]  /*8300*/  @!P0 STL [R1+0x7c], R77 ;  /* 0x00007c4d01008387 */ /* 0x0001e20000100800 */
[----:B------:R-:W-:Y:S01]  /*8310*/  ISETP.GT.U32.AND P0, PT, R3, R89, PT ;  /* 0x000000590300720c */ /* 0x000fe20003f04070 */
[----:B------:R-:W-:Y:S01]  /*8320*/  @!P1 IMAD.IADD R87, R87, 0x1, -R3 ;  /* 0x0000000157579824 */ /* 0x000fe200078e0a03 */
[C---:B------:R-:W-:Y:S01]  /*8330*/  ISETP.GT.U32.AND P5, PT, R3.reuse, R86, PT ;  /* 0x000000560300720c */ /* 0x040fe20003fa4070 */
[C---:B------:R-:W-:Y:S01]  /*8340*/  IMAD R83, R3.reuse, R85, R83 ;  /* 0x0000005503537224 */ /* 0x040fe200078e0253 */
[----:B------:R-:W-:Y:S01]  /*8350*/  ISETP.GT.U32.AND P1, PT, R3, R29, PT ;  /* 0x0000001d0300720c */ /* 0x000fe20003f24070 */
[----:B------:R-:W-:-:S04]  /*8360*/  IMAD.HI.U32 R85, R5, R84, RZ ;  /* 0x0000005405557227 */ /* 0x000fc800078e00ff */
[----:B------:R-:W-:Y:S01]  /*8370*/  IMAD.MOV R85, RZ, RZ, -R85 ;  /* 0x000000ffff557224 */ /* 0x000fe200078e0a55 */
[----:B0-----:R0:W5:Y:S01]  /*8380*/  LDL.LU R77, [R1+0xe64] ;  /* 0x000e6400014d7983 */ /* 0x0011620000300800 */
[C---:B--2---:R-:W-:Y:S02]  /*8390*/  ISETP.GT.U32.AND P3, PT, R3.reuse, R28, PT ;  /* 0x0000001c0300720c */ /* 0x044fe40003f64070 */
[----:B------:R-:W-:Y:S02]  /*83a0*/  IMAD R84, R3, R85, R84 ;  /* 0x0000005503547224 */ /* 0x000fe400078e0254 */
[----:B------:R-:W-:-:S09]  /*83b0*/  @!P2 IMAD.IADD R74, R74, 0x1, -R3 ;  /* 0x000000014a4aa824 */ /* 0x000fd200078e0a03 */
[--C-:B------:R-:W-:Y:S01]  /*83c0*/  @!P3 IMAD.IADD R28, R28, 0x1, -R3.reuse ;  /* 0x000000011c1cb824 */ /* 0x100fe200078e0a03 */
[----:B------:R-:W-:Y:S01]  /*83d0*/  ISETP.GT.U32.AND P3, PT, R3, R0, PT ;  /* 0x000000000300720c */ /* 0x000fe20003f64070 */
[--C-:B------:R-:W-:Y:S01]  /*83e0*/  @!P0 IMAD.IADD R89, R89, 0x1, -R3.reuse ;  /* 0x0000000159598824 */ /* 0x100fe200078e0a03 */
[C---:B------:R-:W-:Y:S01]  /*83f0*/  ISETP.GT.U32.AND P2, PT, R3.reuse, R75, PT ;  /* 0x0000004b0300720c */ /* 0x040fe20003f44070 */
[--C-:B------:R-:W-:Y:S01]  /*8400*/  @!P5 IMAD.IADD R86, R86, 0x1, -R3.reuse ;  /* 0x000000015656d824 */ /* 0x100fe200078e0a03 */
[----:B------:R-:W-:Y:S01]  /*8410*/  ISETP.GT.U32.AND P0, PT, R3, R26, PT ;  /* 0x0000001a0300720c */ /* 0x000fe20003f04070 */
[----:B------:R-:W-:Y:S01]  /*8420*/  @!P1 IMAD.IADD R29, R29, 0x1, -R3 ;  /* 0x000000011d1d9824 */ /* 0x000fe200078e0a03 */
[----:B------:R1:W-:Y:S01]  /*8430*/  STL [R1+0x38], R84 ;  /* 0x0000385401007387 */ /* 0x0003e20000100800 */
[C---:B------:R-:W-:Y:S02]  /*8440*/  ISETP.GT.U32.AND P5, PT, R3.reuse, R2, PT ;  /* 0x000000020300720c */ /* 0x040fe40003fa4070 */
[----:B------:R-:W-:-:S02]  /*8450*/  ISETP.GT.U32.AND P1, PT, R3, R6, PT ;  /* 0x000000060300720c */ /* 0x000fc40003f24070 */
[----:B------:R-:W-:Y:S02]  /*8460*/  LOP3.LUT R85, R82, 0x1f2, RZ, 0xfc, !PT ;  /* 0x000001f252557812 */ /* 0x000fe400078efcff */
[--C-:B------:R-:W-:Y:S01]  /*8470*/  @!P3 IMAD.IADD R0, R0, 0x1, -R3.reuse ;  /* 0x000000010000b824 */ /* 0x100fe200078e0a03 */
[----:B------:R-:W-:Y:S02]  /*8480*/  ISETP.GT.U32.AND P3, PT, R3, R11, PT ;  /* 0x0000000b0300720c */ /* 0x000fe40003f64070 */
[----:B-1----:R-:W-:Y:S02]  /*8490*/  IABS R84, R76 ;  /* 0x0000004c00547213 */ /* 0x002fe40000000000 */
[----:B------:R0:W5:Y:S04]  /*84a0*/  LDL.LU R76, [R1+0xe60] ;  /* 0x000e6000014c7983 */ /* 0x0001680000300800 */
[----:B------:R1:W-:Y:S01]  /*84b0*/  STL [R1+0x70], R87 ;  /* 0x0000705701007387 */ /* 0x0003e20000100800 */
[----:B------:R-:W-:Y:S01]  /*84c0*/  @!P2 IMAD.IADD R75, R75, 0x1, -R3 ;  /* 0x000000014b4ba824 */ /* 0x000fe200078e0a03 */
[----:B------:R-:W-:-:S02]  /*84d0*/  ISETP.GT.U32.AND P2, PT, R3, R27, PT ;  /* 0x0000001b0300720c */ /* 0x000fc40003f44070 */
[----:B-1----:R0:W5:Y:S04]  /*84e0*/  LDL.LU R87, [R1+0xe5c] ;  /* 0x000e5c0001577983 */ /* 0x0021680000300800 */
[----:B------:R1:W-:Y:S01]  /*84f0*/  STL [R1+0x24c], R74 ;  /* 0x00024c4a01007387 */ /* 0x0003e20000100800 */
[--C-:B------:R-:W-:Y:S01]  /*8500*/  @!P0 IMAD.IADD R26, R26, 0x1, -R3.reuse ;  /* 0x000000011a1a8824 */ /* 0x100fe200078e0a03 */
[C---:B------:R-:W-:Y:S01]  /*8510*/  ISETP.GT.U32.AND P0, PT, R3.reuse, R25, PT ;  /* 0x000000190300720c */ /* 0x040fe20003f04070 */
[--C-:B------:R-:W-:Y:S01]  /*8520*/  @!P5 IMAD.IADD R2, R2, 0x1, -R3.reuse ;  /* 0x000000010202d824 */ /* 0x100fe200078e0a03 */
[----:B-1----:R0:W5:Y:S04]  /*8530*/  LDL.LU R74, [R1+0xe58] ;  /* 0x000e5800014a7983 */ /* 0x0021680000300800 */
[----:B------:R-:W-:Y:S04]  /*8540*/  STL [R1+0xb88], R85 ;  /* 0x000b885501007387 */ /* 0x000fe80000100800 */
[----:B------:R1:W-:Y:S01]  /*8550*/  STL [R1+0x80], R89 ;  /* 0x0000805901007387 */ /* 0x0003e20000100800 */
[----:B------:R-:W-:Y:S01]  /*8560*/  @!P1 IMAD.IADD R6, R6, 0x1, -R3 ;  /* 0x0000000106069824 */ /* 0x000fe200078e0a03 */
[----:B------:R-:W-:-:S02]  /*8570*/  ISETP.GT.U32.AND P5, PT, R3, R92, PT ;  /* 0x0000005c0300720c */ /* 0x000fc40003fa4070 */
[----:B------:R-:W-:Y:S01]  /*8580*/  ISETP.GT.U32.AND P1, PT, R3, R24, PT ;  /* 0x000000180300720c */ /* 0x000fe20003f24070 */
[----:B-1----:R0:W5:Y:S04]  /*8590*/  LDL.LU R89, [R1+0xe54] ;  /* 0x000e540001597983 */ /* 0x0021680000300800 */
[----:B------:R1:W-:Y:S01]  /*85a0*/  STL [R1+0x260], R86 ;  /* 0x0002605601007387 */ /* 0x0003e20000100800 */
[----:B------:R-:W-:Y:S01]  /*85b0*/  IABS R85, R85 ;  /* 0x0000005500557213 */ /* 0x000fe20000000000 */
[----:B------:R-:W-:Y:S01]  /*85c0*/  @!P3 IMAD.IADD R11, R11, 0x1, -R3 ;  /* 0x000000010b0bb824 */ /* 0x000fe200078e0a03 */
[----:B------:R-:W-:Y:S01]  /*85d0*/  ISETP.GT.U32.AND P3, PT, R3, R22, PT ;  /* 0x000000160300720c */ /* 0x000fe20003f64070 */
[----:B------:R2:W-:Y:S01]  /*85e0*/  STL [R1+0x84], R75 ;  /* 0x0000844b01007387 */ /* 0x0005e20000100800 */
[----:B-1----:R-:W-:-:S04]  /*85f0*/  IMAD.HI.U32 R86, R5, R84, RZ ;  /* 0x0000005405567227 */ /* 0x002fc800078e00ff */
[----:B------:R-:W-:Y:S01]  /*8600*/  IMAD.MOV R86, RZ, RZ, -R86 ;  /* 0x000000ffff567224 */ /* 0x000fe200078e0a56 */
[----:B--2---:R0:W5:Y:S03]  /*8610*/  LDL.LU R75, [R1+0xe50] ;  /* 0x000e5000014b7983 */ /* 0x0041660000300800 */
[----:B------:R-:W-:Y:S01]  /*8620*/  IMAD R84, R3, R86, R84 ;  /* 0x0000005603547224 */ /* 0x000fe200078e0254 */
[----:B------:R1:W-:Y:S01]  /*8630*/  STL [R1+0x264], R0 ;  /* 0x0002640001007387 */ /* 0x0003e20000100800 */
[----:B------:R-:W-:-:S04]  /*8640*/  IMAD.HI.U32 R86, R5, R85, RZ ;  /* 0x0000005505567227 */ /* 0x000fc800078e00ff */
[----:B------:R-:W-:Y:S01]  /*8650*/  IMAD.MOV R86, RZ, RZ, -R86 ;  /* 0x000000ffff567224 */ /* 0x000fe200078e0a56 */
[----:B-1----:R0:W5:Y:S04]  /*8660*/  LDL.LU R0, [R1+0xe4c] ;  /* 0x000e4c0001007983 */ /* 0x0021680000300800 */
[----:B------:R1:W-:Y:S01]  /*8670*/  STL [R1+0xe8], R2 ;  /* 0x0000e80201007387 */ /* 0x0003e20000100800 */
[--C-:B------:R-:W-:Y:S01]  /*8680*/  @!P2 IMAD.IADD R27, R27, 0x1, -R3.reuse ;  /* 0x000000011b1ba824 */ /* 0x100fe200078e0a03 */
[----:B------:R-:W-:Y:S01]  /*8690*/  ISETP.GT.U32.AND P2, PT, R3, R13, PT ;  /* 0x0000000d0300720c */ /* 0x000fe20003f44070 */
[--C-:B------:R-:W-:Y:S01]  /*86a0*/  @!P0 IMAD.IADD R25, R25, 0x1, -R3.reuse ;  /* 0x0000000119198824 */ /* 0x100fe200078e0a03 */
[C---:B------:R-:W-:Y:S01]  /*86b0*/  ISETP.GT.U32.AND P0, PT, R3.reuse, R91, PT ;  /* 0x0000005b0300720c */ /* 0x040fe20003f04070 */
[--C-:B------:R-:W-:Y:S01]  /*86c0*/  @!P5 IMAD.IADD R92, R92, 0x1, -R3.reuse ;  /* 0x000000015c5cd824 */ /* 0x100fe200078e0a03 */
[----:B-1----:R0:W5:Y:S04]  /*86d0*/  LDL.LU R2, [R1+0xe48] ;  /* 0x000e480001027983 */ /* 0x0021680000300800 */
[----:B------:R1:W-:Y:S01]  /*86e0*/  STL [R1+0x26c], R6 ;  /* 0x00026c0601007387 */ /* 0x0003e20000100800 */
[----:B------:R-:W-:Y:S01]  /*86f0*/  @!P1 IMAD.IADD R24, R24, 0x1, -R3 ;  /* 0x0000000118189824 */ /* 0x000fe200078e0a03 */
[C---:B------:R-:W-:Y:S01]  /*8700*/  ISETP.GT.U32.AND P1, PT, R3.reuse, R88, PT ;  /* 0x000000580300720c */ /* 0x040fe20003f24070 */
[C---:B------:R-:W-:Y:S01]  /*8710*/  IMAD R85, R3.reuse, R86, R85 ;  /* 0x0000005603557224 */ /* 0x040fe200078e0255 */
[----:B-1----:R-:W-:Y:S01]  /*8720*/  LOP3.LUT R6, R82, 0x1f8, RZ, 0xfc, !PT ;  /* 0x000001f852067812 */ /* 0x002fe200078efcff */
[----:B------:R-:W-:Y:S01]  /*8730*/  @!P3 IMAD.IADD R22, R22, 0x1, -R3 ;  /* 0x000000011616b824 */ /* 0x000fe200078e0a03 */
[----:B------:R-:W-:-:S03]  /*8740*/  ISETP.GT.U32.AND P3, PT, R3, R90, PT ;  /* 0x0000005a0300720c */ /* 0x000fc60003f64070 */
[----:B------:R-:W-:Y:S04]  /*8750*/  STL [R1+0xb84], R6 ;  /* 0x000b840601007387 */ /* 0x000fe80000100800 */
[----:B------:R1:W-:Y:S01]  /*8760*/  STL [R1+0x108], R11 ;  /* 0x0001080b01007387 */ /* 0x0003e20000100800 */
[----:B------:R-:W-:-:S03]  /*8770*/  @!P2 IMAD.IADD R13, R13, 0x1, -R3 ;  /* 0x000000010d0da824 */ /* 0x000fc600078e0a03 */
[----:B-1----:R-:W2:Y:S04]  /*8780*/  LDL.LU R11, [R1+0xe44] ;  /* 0x000e4400010b7983 */ /* 0x002ea80000300800 */
[----:B------:R1:W-:Y:S04]  /*8790*/  STL [R1+0x12c], R92 ;  /* 0x00012c5c01007387 */ /* 0x0003e80000100800 */
[----:B------:R3:W-:Y:S01]  /*87a0*/  STL [R1+0x3c], R85 ;  /* 0x00003c5501007387 */ /* 0x0007e20000100800 */
[--C-:B------:R-:W-:Y:S02]  /*87b0*/  @!P0 IMAD.IADD R91, R91, 0x1, -R3.reuse ;  /* 0x000000015b5b8824 */ /* 0x100fe400078e0a03 */
[----:B------:R-:W-:Y:S01]  /*87c0*/  @!P1 IMAD.IADD R88, R88, 0x1, -R3 ;  /* 0x0000000158589824 */ /* 0x000fe200078e0a03 */
[----:B-1----:R0:W5:Y:S01]  /*87d0*/  LDL.LU R92, [R1+0xe40] ;  /* 0x000e4000015c7983 */ /* 0x0021620000300800 */
[----:B---3--:R-:W-:-:S02]  /*87e0*/  IABS R85, R6 ;  /* 0x0000000600557213 */ /* 0x008fc40000000000 */
[----:B------:R-:W-:-:S04]  /*87f0*/  LOP3.LUT R6, R82, 0x1fa, RZ, 0xfc, !PT ;  /* 0x000001fa52067812 */ /* 0x000fc800078efcff */
[----:B------:R-:W-:Y:S01]  /*8800*/  IABS R86, R6 ;  /* 0x0000000600567213 */ /* 0x000fe20000000000 */
[----:B------:R1:W-:Y:S01]  /*8810*/  STL [R1+0xb80], R6 ;  /* 0x000b800601007387 */ /* 0x0003e20000100800 */
[----:B------:R-:W-:-:S03]  /*8820*/  @!P3 IMAD.IADD R90, R90, 0x1, -R3 ;  /* 0x000000015a5ab824 */ /* 0x000fc600078e0a03 */
[----:B------:R3:W-:Y:S01]  /*8830*/  STL [R1+0x16c], R13 ;  /* 0x00016c0d01007387 */ /* 0x0007e20000100800 */
[----:B-1----:R-:W-:-:S03]  /*8840*/  IMAD.HI.U32 R6, R5, R85, RZ ;  /* 0x0000005505067227 */ /* 0x002fc600078e00ff */
[----:B------:R1:W-:Y:S01]  /*8850*/  STL [R1+0x188], R91 ;  /* 0x0001885b01007387 */ /* 0x0003e20000100800 */
[----:B------:R-:W-:-:S03]  /*8860*/  IMAD.MOV R6, RZ, RZ, -R6 ;  /* 0x000000ffff067224 */ /* 0x000fc600078e0a06 */
[----:B------:R-:W-:Y:S04]  /*8870*/  STL [R1+0x1c8], R88 ;  /* 0x0001c85801007387 */ /* 0x000fe80000100800 */
[----:B---3--:R-:W3:Y:S01]  /*8880*/  LDL R13, [R1+0xabc] ;  /* 0x000abc00010d7983 */ /* 0x008ee20000100800 */
[----:B------:R-:W-:-:S03]  /*8890*/  IMAD R85, R3, R6, R85 ;  /* 0x0000000603557224 */ /* 0x000fc600078e0255 */
[----:B------:R4:W-:Y:S04]  /*88a0*/  STL [R1+0x1dc], R90 ;  /* 0x0001dc5a01007387 */ /* 0x0009e80000100800 */
[----:B-1----:R-:W2:Y:S04]  /*88b0*/  LDL R91, [R1+0xac0] ;  /* 0x000ac000015b7983 */ /* 0x002ea80000100800 */
[----:B------:R-:W2:Y:S04]  /*88c0*/  LDL R6, [R1+0xacc] ;  /* 0x000acc0001067983 */ /* 0x000ea80000100800 */
[----:B----4-:R-:W4:Y:S01]  /*88d0*/  LDL R90, [R1+0xac8] ;  /* 0x000ac800015a7983 */ /* 0x010f220000100800 */
[----:B------:R-:W-:-:S02]  /*88e0*/  ISETP.GT.U32.AND P5, PT, R3, R23, PT ;  /* 0x000000170300720c */ /* 0x000fc40003fa4070 */
[C---:B------:R-:W-:Y:S02]  /*88f0*/  ISETP.GT.U32.AND P2, PT, R3.reuse, R20, PT ;  /* 0x000000140300720c */ /* 0x040fe40003f44070 */
[C---:B------:R-:W-:Y:S02]  /*8900*/  ISETP.GT.U32.AND P0, PT, R3.reuse, R21, PT ;  /* 0x000000150300720c */ /* 0x040fe40003f04070 */
[----:B------:R-:W-:-:S07]  /*8910*/  ISETP.GT.U32.AND P1, PT, R3, R18, PT ;  /* 0x000000120300720c */ /* 0x000fce0003f24070 */
[--C-:B------:R-:W-:Y:S01]  /*8920*/  @!P5 IMAD.IADD R23, R23, 0x1, -R3.reuse ;  /* 0x000000011717d824 */ /* 0x100fe200078e0a03 */
[C---:B------:R-:W-:Y:S01]  /*8930*/  ISETP.GT.U32.AND P5, PT, R3.reuse, R7, PT ;  /* 0x000000070300720c */ /* 0x040fe20003fa4070 */
[--C-:B------:R-:W-:Y:S01]  /*8940*/  @!P2 IMAD.IADD R20, R20, 0x1, -R3.reuse ;  /* 0x000000011414a824 */ /* 0x100fe200078e0a03 */
[----:B------:R-:W-:Y:S01]  /*8950*/  ISETP.GT.U32.AND P2, PT, R3, R12, PT ;  /* 0x0000000c0300720c */ /* 0x000fe20003f44070 */
[--C-:B------:R-:W-:Y:S01]  /*8960*/  @!P0 IMAD.IADD R21, R21, 0x1, -R3.reuse ;  /* 0x0000000115158824 */ /* 0x100fe200078e0a03 */
[C---:B------:R-:W-:Y:S02]  /*8970*/  ISETP.GT.U32.AND P3, PT, R3.reuse, R19, PT ;  /* 0x000000130300720c */ /* 0x040fe40003f64070 */
[----:B------:R-:W-:Y:S01]  /*8980*/  ISETP.GT.U32.AND P0, PT, R3, R8, PT ;  /* 0x000000080300720c */ /* 0x000fe20003f04070 */
[----:B------:R-:W-:-:S06]  /*8990*/  @!P1 IMAD.IADD R18, R18, 0x1, -R3 ;  /* 0x0000000112129824 */ /* 0x000fcc00078e0a03 */
[--C-:B------:R-:W-:Y:S01]  /*89a0*/  @!P5 IMAD.IADD R7, R7, 0x1, -R3.reuse ;  /* 0x000000010707d824 */ /* 0x100fe200078e0a03 */
[C---:B------:R-:W-:Y:S02]  /*89b0*/  ISETP.GT.U32.AND P5, PT, R3.reuse, R16, PT ;  /* 0x000000100300720c */ /* 0x040fe40003fa4070 */
[----:B------:R-:W-:Y:S01]  /*89c0*/  ISETP.GT.U32.AND P1, PT, R3, R9, PT ;  /* 0x000000090300720c */ /* 0x000fe20003f24070 */
[--C-:B------:R-:W-:Y:S01]  /*89d0*/  @!P2 IMAD.IADD R12, R12, 0x1, -R3.reuse ;  /* 0x000000010c0ca824 */ /* 0x100fe200078e0a03 */
[----:B------:R1:W-:Y:S01]  /*89e0*/  STL [R1+0x1e8], R7 ;  /* 0x0001e80701007387 */ /* 0x0003e20000100800 */
[--C-:B------:R-:W-:Y:S01]  /*89f0*/  @!P3 IMAD.IADD R19, R19, 0x1, -R3.reuse ;  /* 0x000000011313b824 */ /* 0x100fe200078e0a03 */
[C---:B------:R-:W-:Y:S01]  /*8a00*/  ISETP.GT.U32.AND P3, PT, R3.reuse, R10, PT ;  /* 0x0000000a0300720c */ /* 0x040fe20003f64070 */
[----:B------:R-:W-:Y:S01]  /*8a10*/  @!P0 IMAD.IADD R8, R8, 0x1, -R3 ;  /* 0x0000000108088824 */ /* 0x000fe200078e0a03 */
[----:B------:R-:W-:Y:S01]  /*8a20*/  ISETP.GT.U32.AND P2, PT, R3, R17, PT ;  /* 0x000000110300720c */ /* 0x000fe20003f44070 */
[----:B------:R0:W-:Y:S01]  /*8a30*/  STL [R1+0x1f0], R12 ;  /* 0x0001f00c01007387 */ /* 0x0001e20000100800 */
[----:B-1----:R-:W-:Y:S01]  /*8a40*/  IMAD.HI.U32 R7, R5, R86, RZ ;  /* 0x0000005605077227 */ /* 0x002fe200078e00ff */
[----:B------:R-:W-:-:S03]  /*8a50*/  ISETP.GT.U32.AND P0, PT, R3, R14, PT ;  /* 0x0000000e0300720c */ /* 0x000fc60003f04070 */
[----:B------:R-:W-:Y:S01]  /*8a60*/  IMAD.MOV R88, RZ, RZ, -R7 ;  /* 0x000000ffff587224 */ /* 0x000fe200078e0a07 */
[----:B0-----:R-:W4:Y:S01]  /*8a70*/  LDL R12, [R1+0xad0] ;  /* 0x000ad000010c7983 */ /* 0x001f220000100800 */
[--C-:B------:R-:W-:Y:S01]  /*8a80*/  @!P5 IMAD.IADD R16, R16, 0x1, -R3.reuse ;  /* 0x000000011010d824 */ /* 0x100fe200078e0a03 */
[----:B------:R-:W-:Y:S02]  /*8a90*/  ISETP.GT.U32.AND P5, PT, R3, R4, PT ;  /* 0x000000040300720c */ /* 0x000fe40003fa4070 */
[----:B------:R-:W4:Y:S04]  /*8aa0*/  LDL R7, [R1+0xad8] ;  /* 0x000ad80001077983 */ /* 0x000f280000100800 */
[----:B------:R0:W-:Y:S01]  /*8ab0*/  STL [R1+0x1f4], R8 ;  /* 0x0001f40801007387 */ /* 0x0001e20000100800 */
[----:B------:R-:W-:-:S02]  /*8ac0*/  @!P1 IMAD.IADD R9, R9, 0x1, -R3 ;  /* 0x0000000109099824 */ /* 0x000fc400078e0a03 */
[----:B------:R-:W-:Y:S02]  /*8ad0*/  IMAD R86, R3, R88, R86 ;  /* 0x0000005803567224 */ /* 0x000fe400078e0256 */
[--C-:B------:R-:W-:Y:S01]  /*8ae0*/  @!P3 IMAD.IADD R10, R10, 0x1, -R3.reuse ;  /* 0x000000010a0ab824 */ /* 0x100fe200078e0a03 */
[----:B------:R-:W4:Y:S04]  /*8af0*/  LDL R88, [R1+0xae0] ;  /* 0x000ae00001587983 */ /* 0x000f280000100800 */
[----:B0-----:R-:W4:Y:S01]  /*8b00*/  LDL R8, [R1+0xadc] ;  /* 0x000adc0001087983 */ /* 0x001f220000100800 */
[----:B------:R-:W-:-:S03]  /*8b10*/  @!P2 IMAD.IADD R17, R17, 0x1, -R3 ;  /* 0x000000011111a824 */ /* 0x000fc600078e0a03 */
[----:B------:R0:W-:Y:S01]  /*8b20*/  STL [R1+0x204], R9 ;  /* 0x0002040901007387 */ /* 0x0001e20000100800 */
[--C-:B------:R-:W-:Y:S02]  /*8b30*/  @!P0 IMAD.IADD R14, R14, 0x1, -R3.reuse ;  /* 0x000000010e0e8824 */ /* 0x100fe400078e0a03 */
[----:B------:R-:W-:Y:S01]  /*8b40*/  @!P5 IMAD.IADD R4, R4, 0x1, -R3 ;  /* 0x000000010404d824 */ /* 0x000fe200078e0a03 */
[----:B0-----:R-:W4:Y:S01]  /*8b50*/  LDL R9, [R1+0xae8] ;  /* 0x000ae80001097983 */ /* 0x001f220000100800 */
[----:B---3--:R-:W-:-:S03]  /*8b60*/  ISETP.GE.AND P2, PT, R13, RZ, PT ;  /* 0x000000ff0d00720c */ /* 0x008fc60003f46270 */
[----:B------:R-:W3:Y:S04]  /*8b70*/  LDL.LU R13, [R1+0xe3c] ;  /* 0x000e3c00010d7983 */ /* 0x000ee80000300800 */
[----:B------:R0:W-:Y:S01]  /*8b80*/  STL [R1+0x224], R10 ;  /* 0x0002240a01007387 */ /* 0x0001e20000100800 */
[----:B--2---:R-:W-:Y:S02]  /*8b90*/  ISETP.GE.AND P3, PT, R91, RZ, PT ;  /* 0x000000ff5b00720c */ /* 0x004fe40003f66270 */
[----:B------:R-:W-:Y:S01]  /*8ba0*/  ISETP.GE.AND P5, PT, R6, RZ, PT ;  /* 0x000000ff0600720c */ /* 0x000fe20003fa6270 */
[----:B0-----:R-:W2:Y:S01]  /*8bb0*/  LDL R10, [R1+0xaf0] ;  /* 0x000af000010a7983 */ /* 0x001ea20000100800 */
[----:B----4-:R-:W-:-:S03]  /*8bc0*/  ISETP.GE.AND P0, PT, R90, RZ, PT ;  /* 0x000000ff5a00720c */ /* 0x010fc60003f06270 */
[----:B------:R0:W5:Y:S04]  /*8bd0*/  LDL.LU R91, [R1+0xe38] ;  /* 0x000e3800015b7983 */ /* 0x0001680000300800 */
[----:B------:R-:W4:Y:S04]  /*8be0*/  LDL R90, [R1+0xaf4] ;  /* 0x000af400015a7983 */ /* 0x000f280000100800 */
[----:B------:R-:W3:Y:S01]  /*8bf0*/  LDL R6, [R1+0xafc] ;  /* 0x000afc0001067983 */ /* 0x000ee20000100800 */
[----:B------:R-:W-:Y:S01]  /*8c00*/  ISETP.GE.AND P1, PT, R82, RZ, PT ;  /* 0x000000ff5200720c */ /* 0x000fe20003f26270 */
[----:B------:R-:W-:-:S02]  /*8c10*/  @!P2 IMAD.MOV R72, RZ, RZ, -R72 ;  /* 0x000000ffff48a224 */ /* 0x000fc400078e0a48 */
[----:B------:R1:W-:Y:S01]  /*8c20*/  STL [R1+0x244], R4 ;  /* 0x0002440401007387 */ /* 0x0003e20000100800 */
[----:B------:R-:W-:-:S09]  /*8c30*/  @!P3 IMAD.MOV R71, RZ, RZ, -R71 ;  /* 0x000000ffff47b224 */ /* 0x000fd200078e0a47 */
[----:B------:R-:W-:Y:S01]  /*8c40*/  @!P1 IMAD.MOV R73, RZ, RZ, -R73 ;  /* 0x000000ffff499224 */ /* 0x000fe200078e0a49 */
[----:B-1----:R-:W3:Y:S01]  /*8c50*/  LDL R4, [R1+0xb50] ;  /* 0x000b500001047983 */ /* 0x002ee20000100800 */
[----:B------:R-:W-:Y:S02]  /*8c60*/  @!P5 IMAD.MOV R69, RZ, RZ, -R69 ;  /* 0x000000ffff45d224 */ /* 0x000fe400078e0a45 */
[----:B------:R-:W-:Y:S01]  /*8c70*/  @!P0 IMAD.MOV R70, RZ, RZ, -R70 ;  /* 0x000000ffff468224 */ /* 0x000fe200078e0a46 */
[----:B------:R-:W-:Y:S02]  /*8c80*/  ISETP.GE.AND P1, PT, R12, RZ, PT ;  /* 0x000000ff0c00720c */ /* 0x000fe40003f26270 */
[----:B------:R-:W3:Y:S01]  /*8c90*/  LDL R12, [R1+0xb00] ;  /* 0x000b0000010c7983 */ /* 0x000ee20000100800 */
[----:B------:R-:W-:-:S03]  /*8ca0*/  ISETP.GE.AND P2, PT, R7, RZ, PT ;  /* 0x000000ff0700720c */ /* 0x000fc60003f46270 */
[----:B------:R-:W3:Y:S01]  /*8cb0*/  LDL R7, [R1+0xb08] ;  /* 0x000b080001077983 */ /* 0x000ee20000100800 */
[----:B------:R-:W-:-:S03]  /*8cc0*/  ISETP.GE.AND P3, PT, R8, RZ, PT ;  /* 0x000000ff0800720c */ /* 0x000fc60003f66270 */
[----:B------:R-:W3:Y:S03]  /*8cd0*/  LDL R8, [R1+0xb10] ;  /* 0x000b100001087983 */ /* 0x000ee60000100800 */
[----:B------:R-:W-:Y:S01]  /*8ce0*/  @!P1 IMAD.MOV R68, RZ, RZ, -R68 ;  /* 0x000000ffff449224 */ /* 0x000fe200078e0a44 */
[----:B------:R-:W-:Y:S02]  /*8cf0*/  ISETP.GE.AND P0, PT, R88, RZ, PT ;  /* 0x000000ff5800720c */ /* 0x000fe40003f06270 */
[----:B------:R-:W-:Y:S01]  /*8d00*/  @!P2 IMAD.MOV R67, RZ, RZ, -R67 ;  /* 0x000000ffff43a224 */ /* 0x000fe200078e0a43 */
[----:B------:R-:W3:Y:S03]  /*8d10*/  LDL R88, [R1+0xb18] ;  /* 0x000b180001587983 */ /* 0x000ee60000100800 */
[----:B------:R-:W-:Y:S01]  /*8d20*/  @!P3 IMAD.MOV R66, RZ, RZ, -R66 ;  /* 0x000000ffff42b224 */ /* 0x000fe200078e0a42 */
[----:B------:R-:W-:-:S02]  /*8d30*/  ISETP.GE.AND P5, PT, R9, RZ, PT ;  /* 0x000000ff0900720c */ /* 0x000fc40003fa6270 */
[----:B------:R-:W3:Y:S01]  /*8d40*/  LDL R9, [R1+0xb1c] ;  /* 0x000b1c0001097983 */ /* 0x000ee20000100800 */
[----:B--2---:R-:W-:-:S03]  /*8d50*/  ISETP.GE.AND P1, PT, R10, RZ, PT ;  /* 0x000000ff0a00720c */ /* 0x004fc60003f26270 */
[----:B------:R-:W2:Y:S01]  /*8d60*/  LDL R10, [R1+0xb28] ;  /* 0x000b2800010a7983 */ /* 0x000ea20000100800 */
[----:B----4-:R-:W-:-:S03]  /*8d70*/  ISETP.GE.AND P2, PT, R90, RZ, PT ;  /* 0x000000ff5a00720c */ /* 0x010fc60003f46270 */
[----:B------:R-:W4:Y:S01]  /*8d80*/  LDL R90, [R1+0xb2c] ;  /* 0x000b2c00015a7983 */ /* 0x000f220000100800 */
[----:B---3--:R-:W-:-:S03]  /*8d90*/  ISETP.GE.AND P3, PT, R6, RZ, PT ;  /* 0x000000ff0600720c */ /* 0x008fc60003f66270 */
[----:B------:R-:W3:Y:S01]  /*8da0*/  LDL R6, [R1+0xb30] ;  /* 0x000b300001067983 */ /* 0x000ee20000100800 */
[----:B------:R-:W-:Y:S02]  /*8db0*/  @!P0 IMAD.MOV R65, RZ, RZ, -R65 ;  /* 0x000000ffff418224 */ /* 0x000fe400078e0a41 */
[----:B------:R-:W-:Y:S02]  /*8dc0*/  @!P5 IMAD.MOV R64, RZ, RZ, -R64 ;  /* 0x000000ffff40d224 */ /* 0x000fe400078e0a40 */
[----:B------:R-:W-:Y:S02]  /*8dd0*/  @!P1 IMAD.MOV R63, RZ, RZ, -R63 ;  /* 0x000000ffff3f9224 */ /* 0x000fe400078e0a3f */
[----:B------:R-:W-:-:S03]  /*8de0*/  @!P2 IMAD.MOV R62, RZ, RZ, -R62 ;  /* 0x000000ffff3ea224 */ /* 0x000fc600078e0a3e */
        /* <DEDUP_REMOVED lines=23> */
[----:B------:R-:W-:Y:S01]  /*8f60*/  @!P5 IMAD.MOV R54, RZ, RZ, -R54 ;  /* 0x000000ffff36d224 */ /* 0x000fe200078e0a36 */
[----:B------:R-:W-:Y:S02]  /*8f70*/  ISETP.GE.AND P5, PT, R4, RZ, PT ;  /* 0x000000ff0400720c */ /* 0x000fe40003fa6270 */
[----:B------:R-:W-:-:S11]  /*8f80*/  @!P1 IMAD.MOV R53, RZ, RZ, -R53 ;  /* 0x000000ffff359224 */ /* 0x000fd600078e0a35 */
[----:B------:R-:W-:Y:S01]  /*8f90*/  @!P5 IMAD.MOV R49, RZ, RZ, -R49 ;  /* 0x000000ffff31d224 */ /* 0x000fe200078e0a31 */
[----:B------:R-:W-:Y:S02]  /*8fa0*/  ISETP.GE.AND P2, PT, R12, RZ, PT ;  /* 0x000000ff0c00720c */ /* 0x000fe40003f46270 */
[----:B------:R-:W3:Y:S01]  /*8fb0*/  LDL R12, [R1+0xcd4] ;  /* 0x000cd400010c7983 */ /* 0x000ee20000100800 */
[----:B------:R-:W-:-:S03]  /*8fc0*/  ISETP.GE.AND P3, PT, R7, RZ, PT ;  /* 0x000000ff0700720c */ /* 0x000fc60003f66270 */
[----:B------:R-:W3:Y:S01]  /*8fd0*/  LDL R7, [R1+0xd34] ;  /* 0x000d340001077983 */ /* 0x000ee20000100800 */
[----:B------:R-:W-:-:S06]  /*8fe0*/  ISETP.GE.AND P0, PT, R8, RZ, PT ;  /* 0x000000ff0800720c */ /* 0x000fcc0003f06270 */
[----:B------:R-:W-:Y:S01]  /*8ff0*/  @!P2 IMAD.MOV R52, RZ, RZ, -R52 ;  /* 0x000000ffff34a224 */ /* 0x000fe200078e0a34 */
[----:B------:R-:W3:Y:S02]  /*9000*/  LDL R8, [R1+0xca0] ;  /* 0x000ca00001087983 */ /* 0x000ee40000100800 */
[----:B------:R-:W-:Y:S01]  /*9010*/  @!P3 IMAD.MOV R51, RZ, RZ, -R51 ;  /* 0x000000ffff33b224 */ /* 0x000fe200078e0a33 */
[----:B------:R-:W-:Y:S01]  /*9020*/  ISETP.GE.AND P3, PT, R88, RZ, PT ;  /* 0x000000ff5800720c */ /* 0x000fe20003f66270 */
[----:B------:R0:W5:Y:S02]  /*9030*/  LDL.LU R4, [R1+0xe34] ;  /* 0x000e340001047983 */ /* 0x0001640000300800 */
[----:B------:R-:W-:Y:S01]  /*9040*/  @!P0 IMAD.MOV R50, RZ, RZ, -R50 ;  /* 0x000000ffff328224 */ /* 0x000fe200078e0a32 */
[----:B------:R-:W-:Y:S02]  /*9050*/  ISETP.GE.AND P1, PT, R9, RZ, PT ;  /* 0x000000ff0900720c */ /* 0x000fe40003f26270 */
[----:B------:R-:W3:Y:S01]  /*9060*/  LDL R9, [R1+0xdb4] ;  /* 0x000db40001097983 */ /* 0x000ee20000100800 */
[----:B--2---:R-:W-:-:S03]  /*9070*/  ISETP.GE.AND P2, PT, R10, RZ, PT ;  /* 0x000000ff0a00720c */ /* 0x004fc60003f46270 */
[----:B------:R-:W2:Y:S04]  /*9080*/  LDL R10, [R1+0xc24] ;  /* 0x000c2400010a7983 */ /* 0x000ea80000100800 */
[----:B------:R0:W5:Y:S01]  /*9090*/  LDL.LU R88, [R1+0xe30] ;  /* 0x000e300001587983 */ /* 0x0001620000300800 */
[----:B----4-:R-:W-:-:S03]  /*90a0*/  ISETP.GE.AND P0, PT, R90, RZ, PT ;  /* 0x000000ff5a00720c */ /* 0x010fc60003f06270 */
[----:B------:R0:W5:Y:S01]  /*90b0*/  LDL.LU R90, [R1+0xe2c] ;  /* 0x000e2c00015a7983 */ /* 0x0001620000300800 */
[----:B---3--:R-:W-:Y:S01]  /*90c0*/  ISETP.GE.AND P5, PT, R6, RZ, PT ;  /* 0x000000ff0600720c */ /* 0x008fe20003fa6270 */
[----:B------:R-:W-:Y:S02]  /*90d0*/  IMAD.MOV.U32 R6, RZ, RZ, R47 ;  /* 0x000000ffff067224 */ /* 0x000fe400078e002f */
[----:B------:R-:W3:Y:S01]  /*90e0*/  LDL R47, [R1+0xbf8] ;  /* 0x000bf800012f7983 */ /* 0x000ee20000100800 */
[----:B------:R-:W-:Y:S02]  /*90f0*/  @!P1 IMAD.MOV R48, RZ, RZ, -R48 ;  /* 0x000000ffff309224 */ /* 0x000fe400078e0a30 */
[----:B------:R-:W-:Y:S02]  /*9100*/  @!P2 IMAD.MOV R6, RZ, RZ, -R6 ;  /* 0x000000ffff06a224 */ /* 0x000fe400078e0a06 */
[----:B------:R-:W-:Y:S01]  /*9110*/  @!P3 IMAD.MOV R46, RZ, RZ, -R46 ;  /* 0x000000ffff2eb224 */ /* 0x000fe200078e0a2e */
[----:B------:R-:W-:-:S02]  /*9120*/  LOP3.LUT R13, R13, 0x7f, RZ, 0xc0, !PT ;  /* 0x0000007f0d0d7812 */ /* 0x000fc400078ec0ff */
[----:B------:R-:W-:Y:S02]  /*9130*/  ISETP.GE.AND P1, PT, R12, RZ, PT ;  /* 0x000000ff0c00720c */ /* 0x000fe40003f26270 */
[----:B------:R-:W4:Y:S04]  /*9140*/  LDL R12, [R1+0xe04] ;  /* 0x000e0400010c7983 */ /* 0x000f280000100800 */
[----:B------:R1:W-:Y:S01]  /*9150*/  STL [R1+0x44], R6 ;  /* 0x0000440601007387 */ /* 0x0003e20000100800 */
[----:B------:R-:W-:Y:S01]  /*9160*/  ISETP.GE.AND P3, PT, R8, RZ, PT ;  /* 0x000000ff0800720c */ /* 0x000fe20003f66270 */
[----:B------:R-:W-:Y:S02]  /*9170*/  IMAD.MOV.U32 R8, RZ, RZ, R44 ;  /* 0x000000ffff087224 */ /* 0x000fe400078e002c */
[----:B-1----:R0:W5:Y:S02]  /*9180*/  LDL.LU R6, [R1+0xe28] ;  /* 0x000e280001067983 */ /* 0x0021640000300800 */
[----:B------:R-:W-:-:S02]  /*9190*/  @!P5 IMAD.MOV R8, RZ, RZ, -R8 ;  /* 0x000000ffff08d224 */ /* 0x000fc400078e0a08 */
[----:B------:R-:W-:Y:S01]  /*91a0*/  @!P1 IMAD.MOV R43, RZ, RZ, -R43 ;  /* 0x000000ffff2b9224 */ /* 0x000fe200078e0a2b */
[----:B------:R-:W-:Y:S01]  /*91b0*/  ISETP.NE.U32.AND P5, PT, R13, RZ, PT ;  /* 0x000000ff0d00720c */ /* 0x000fe20003fa5070 */
[----:B------:R-:W-:Y:S01]  /*91c0*/  IMAD.MOV.U32 R13, RZ, RZ, R38 ;  /* 0x000000ffff0d7224 */ /* 0x000fe200078e0026 */
[----:B------:R-:W-:Y:S02]  /*91d0*/  ISETP.GE.AND P1, PT, R9, RZ, PT ;  /* 0x000000ff0900720c */ /* 0x000fe40003f26270 */
[----:B---3--:R-:W-:Y:S01]  /*91e0*/  ISETP.GE.AND P2, PT, R47, RZ, PT ;  /* 0x000000ff2f00720c */ /* 0x008fe20003f46270 */
[----:B------:R-:W-:-:S04]  /*91f0*/  IMAD.MOV.U32 R47, RZ, RZ, R45 ;  /* 0x000000ffff2f7224 */ /* 0x000fc800078e002d */
[----:B------:R-:W-:Y:S01]  /*9200*/  @!P0 IMAD.MOV R47, RZ, RZ, -R47 ;  /* 0x000000ffff2f8224 */ /* 0x000fe200078e0a2f */
[----:B------:R-:W-:Y:S02]  /*9210*/  ISETP.GE.AND P0, PT, R7, RZ, PT ;  /* 0x000000ff0700720c */ /* 0x000fe40003f06270 */
[----:B------:R0:W5:Y:S04]  /*9220*/  LDL.LU R7, [R1+0xe24] ;  /* 0x000e240001077983 */ /* 0x0001680000300800 */
[----:B------:R1:W-:Y:S01]  /*9230*/  STL [R1+0x40], R8 ;  /* 0x0000400801007387 */ /* 0x0003e20000100800 */
[----:B------:R-:W-:Y:S01]  /*9240*/  @!P2 IMAD.MOV R42, RZ, RZ, -R42 ;  /* 0x000000ffff2aa224 */ /* 0x000fe200078e0a2a */
[----:B--2---:R-:W-:Y:S02]  /*9250*/  ISETP.GE.AND P2, PT, R10, RZ, PT ;  /* 0x000000ff0a00720c */ /* 0x004fe40003f46270 */
[----:B-1----:R0:W5:Y:S04]  /*9260*/  LDL.LU R8, [R1+0xe20] ;  /* 0x000e200001087983 */ /* 0x0021680000300800 */
[----:B------:R0:W5:Y:S04]  /*9270*/  LDL.LU R9, [R1+0xe1c] ;  /* 0x000e1c0001097983 */ /* 0x0001680000300800 */
[----:B------:R0:W5:Y:S04]  /*9280*/  LDL.LU R10, [R1+0xe18] ;  /* 0x000e1800010a7983 */ /* 0x0001680000300800 */
[----:B------:R-:W2:Y:S01]  /*9290*/  LDL R38, [R1+0xe08] ;  /* 0x000e080001267983 */ /* 0x000ea20000100800 */
[----:B------:R-:W-:Y:S01]  /*92a0*/  @!P0 IMAD.MOV R40, RZ, RZ, -R40 ;  /* 0x000000ffff288224 */ /* 0x000fe200078e0a28 */
[----:B------:R-:W-:Y:S01]  /*92b0*/  PLOP3.LUT P0, PT, PT, PT, UP1, 0x80, 0x8 ;  /* 0x000000000008781c */ /* 0x000fe20003f0f018 */
[----:B------:R-:W-:Y:S01]  /*92c0*/  @!P2 IMAD.MOV R13, RZ, RZ, -R13 ;  /* 0x000000ffff0da224 */ /* 0x000fe200078e0a0d */
[----:B------:R-:W-:Y:S01]  /*92d0*/  PRMT R45, RZ, 0x7610, R45 ;  /* 0x00007610ff2d7816 */ /* 0x000fe2000000002d */
[----:B------:R-:W-:Y:S01]  /*92e0*/  @!P1 IMAD.MOV R39, RZ, RZ, -R39 ;  /* 0x000000ffff279224 */ /* 0x000fe200078e0a27 */
[----:B------:R-:W-:-:S02]  /*92f0*/  ISETP.LT.AND P0, PT, R11, UR13, P0 ;  /* 0x0000000d0b007c0c */ /* 0x000fc40008701270 */
[----:B------:R0:W5:Y:S01]  /*9300*/  LDL.LU R11, [R1+0xe14] ;  /* 0x000e1400010b7983 */ /* 0x0001620000300800 */
[----:B----4-:R-:W-:Y:S02]  /*9310*/  ISETP.GE.AND P1, PT, R12, RZ, PT ;  /* 0x000000ff0c00720c */ /* 0x010fe40003f26270 */
[----:B------:R-:W-:Y:S01]  /*9320*/  PRMT R44, RZ, 0x7610, R44 ;  /* 0x00007610ff2c7816 */ /* 0x000fe2000000002c */
[----:B------:R0:W5:Y:S04]  /*9330*/  LDL.LU R12, [R1+0xe10] ;  /* 0x000e1000010c7983 */ /* 0x0001680000300800 */
[----:B------:R1:W-:Y:S04]  /*9340*/  STL [R1+0x4c], R13 ;  /* 0x00004c0d01007387 */ /* 0x0003e80000100800 */
[----:B-1----:R0:W5:Y:S04]  /*9350*/  LDL.LU R13, [R1+0xe0c] ;  /* 0x000e0c00010d7983 */ /* 0x0021680000300800 */
[----:B------:R0:W-:Y:S04]  /*9360*/  STL.S16 [R1+0xa40], R45 ;  /* 0x000a402d01007387 */ /* 0x0001e80000100600 */
[----:B------:R0:W-:Y:S01]  /*9370*/  STL.S16 [R1+0xa3c], R44 ;  /* 0x000a3c2c01007387 */ /* 0x0001e20000100600 */
[----:B------:R-:W-:Y:S01]  /*9380*/  USHF.L.U32 UR4, UR7, 0x15, URZ ;  /* 0x0000001507047899 */ /* 0x000fe200080006ff */
[----:B------:R-:W-:Y:S01]  /*9390*/  ISETP.NE.AND P6, PT, RZ, UR16, PT ;  /* 0x00000010ff007c0c */ /* 0x000fe2000bfc5270 */
[----:B------:R-:W-:-:S02]  /*93a0*/  @!P3 IMAD.MOV R41, RZ, RZ, -R41 ;  /* 0x000000ffff29b224 */ /* 0x000fc400078e0a29 */
[----:B------:R-:W-:Y:S01]  /*93b0*/  ULOP3.LUT UR4, UR4, 0x600000, URZ, 0xc0, !UPT ;  /* 0x0060000004047892 */ /* 0x000fe2000f8ec0ff */
[----:B------:R-:W1:Y:S01]  /*93c0*/  LDCU.64 UR22, c[0x0][0x358] ;  /* 0x00006b00ff1677ac */ /* 0x000e620008000a00 */
[----:B------:R-:W-:Y:S02]  /*93d0*/  UIADD3 UR8, UPT, UPT, UR11, 0x12000, URZ ;  /* 0x000120000b087890 */ /* 0x000fe4000fffe0ff */
[----:B------:R-:W-:Y:S01]  /*93e0*/  UIADD3 UR12, UPT, UPT, UR10, UR4, URZ ;  /* 0x000000040a0c7290 */ /* 0x000fe2000fffe0ff */
[----:B------:R-:W-:Y:S01]  /*93f0*/  UMOV UR6, 0x1 ;  /* 0x0000000100067882 */ /* 0x000fe20000000000 */
[----:B--2---:R-:W-:Y:S02]  /*9400*/  ISETP.GE.AND P2, PT, R38, RZ, PT ;  /* 0x000000ff2600720c */ /* 0x004fe40003f46270 */
[----:B------:R-:W-:Y:S01]  /*9410*/  LOP3.LUT R38, RZ, UR16, RZ, 0x33, !PT ;  /* 0x00000010ff267c12 */ /* 0x000fe2000f8e33ff */
[----:B01----:R-:W-:Y:S10]  /*9420*/  BRA.U UP0, `(.L_x_5) ;  /* 0x0000000100187547 */ /* 0x003ff4000b800000 */
[----:B------:R-:W-:Y:S01]  /*9430*/  ELECT P3, URZ, PT ;  /* 0x0000000000ff782f */ /* 0x000fe20003860000 */
[----:B------:R-:W-:Y:S01]  /*9440*/  IMAD.MOV.U32 R44, RZ, RZ, 0x1 ;  /* 0x00000001ff2c7424 */ /* 0x000fe200078e00ff */
[----:B------:R-:W-:Y:S01]  /*9450*/  UMOV UR4, 0x40 ;  /* 0x0000004000047882 */ /* 0x000fe20000000000 */
[----:B------:R-:W-:Y:S01]  /*9460*/  UVIRTCOUNT.DEALLOC.SMPOOL 0x80 ;  /* 0x000000800000784c */ /* 0x000fe20000000000 */
[----:B------:R-:W-:-:S09]  /*9470*/  ULEA UR4, UR5, UR4, 0x18 ;  /* 0x0000000405047291 */ /* 0x000fd2000f8ec0ff */
[----:B------:R0:W-:Y:S03]  /*9480*/  @P3 STS.U8 [UR4], R44 ;  /* 0x0000002cff003988 */ /* 0x0001e60008000004 */
.L_x_5:
[----:B0-----:R-:W2:Y:S01]  /*9490*/  LDL.LU R44, [R1+0x10] ;  /* 0x00001000012c7983 */ /* 0x001ea20000300800 */
[----:B------:R-:W-:Y:S03]  /*94a0*/  STTM.x64 tmem[UR12], RZ ;  /* 0x000000ff000079ed */ /* 0x000fe6000834000c */
[----:B------:R-:W3:Y:S01]  /*94b0*/  LDL R45, [R1+0xc88] ;  /* 0x000c8800012d7983 */ /* 0x000ee20000100800 */
[----:B------:R-:W-:Y:S01]  /*94c0*/  @!P1 IMAD.MOV R37, RZ, RZ, -R37 ;  /* 0x000000ffff259224 */ /* 0x000fe200078e0a25 */
[----:B------:R-:W-:Y:S01]  /*94d0*/  VOTEU.ALL UP2, P5 ;  /* 0x0000000000ff7886 */ /* 0x000fe20002840000 */
[C---:B------:R-:W-:Y:S01]  /*94e0*/  SEL R73, R38.reuse, R73, !P6 ;  /* 0x0000004926497207 */ /* 0x040fe20007000000 */
[----:B------:R-:W-:Y:S01]  /*94f0*/  STL [R1+0x102c], R23 ;  /* 0x00102c1701007387 */ /* 0x000fe20000100800 */
[----:B------:R-:W-:Y:S01]  /*9500*/  @!P2 IMAD.MOV R36, RZ, RZ, -R36 ;  /* 0x000000ffff24a224 */ /* 0x000fe200078e0a24 */
[----:B------:R-:W-:Y:S01]  /*9510*/  VOTEU.ALL UP3, P5 ;  /* 0x0000000000ff7886 */ /* 0x000fe20002860000 */
[C---:B------:R-:W-:Y:S01]  /*9520*/  SEL R70, R38.reuse, R70, !P6 ;  /* 0x0000004626467207 */ /* 0x040fe20007000000 */
[----:B-----5:R0:W-:Y:S01]  /*9530*/  STL [R1+0x1028], R9 ;  /* 0x0010280901007387 */ /* 0x0201e20000100800 */
[C---:B------:R-:W-:Y:S01]  /*9540*/  SEL R67, R38.reuse, R67, !P6 ;  /* 0x0000004326437207 */ /* 0x040fe20007000000 */
[----:B------:R-:W1:Y:S01]  /*9550*/  LDCU UR16, c[0x0][0x3b0] ;  /* 0x00007600ff1077ac */ /* 0x000e620008000800 */
[----:B------:R-:W-:-:S02]  /*9560*/  SEL R64, R38, R64, !P6 ;  /* 0x0000004026407207 */ /* 0x000fc40007000000 */
[----:B------:R-:W-:Y:S01]  /*9570*/  SEL R61, R38, R61, !P6 ;  /* 0x0000003d263d7207 */ /* 0x000fe20007000000 */
[----:B------:R-:W4:Y:S01]  /*9580*/  LDCU UR17, c[0x0][0x3b0] ;  /* 0x00007600ff1177ac */ /* 0x000f220008000800 */
[----:B0-----:R-:W2:Y:S04]  /*9590*/  LDL R9, [R1+0xd88] ;  /* 0x000d880001097983 */ /* 0x001ea80000100800 */
[----:B------:R-:W-:Y:S04]  /*95a0*/  STL [R1+0x1024], R59 ;  /* 0x0010243b01007387 */ /* 0x000fe80000100800 */
[----:B------:R-:W-:Y:S04]  /*95b0*/  STL [R1+0x1020], R56 ;  /* 0x0010203801007387 */ /* 0x000fe80000100800 */
[----:B------:R-:W-:Y:S04]  /*95c0*/  STL [R1+0x101c], R20 ;  /* 0x00101c1401007387 */ /* 0x000fe80000100800 */
[----:B------:R-:W-:Y:S04]  /*95d0*/  STL [R1+0x1018], R53 ;  /* 0x0010183501007387 */ /* 0x000fe80000100800 */
[----:B------:R-:W-:Y:S04]  /*95e0*/  STL [R1+0x1014], R21 ;  /* 0x0010141501007387 */ /* 0x000fe80000100800 */
[----:B------:R-:W-:Y:S04]  /*95f0*/  STL [R1+0x1010], R8 ;  /* 0x0010100801007387 */ /* 0x000fe80000100800 */
[----:B------:R0:W-:Y:S04]  /*9600*/  STL [R1+0x100c], R49 ;  /* 0x00100c3101007387 */ /* 0x0001e80000100800 */
[----:B------:R-:W-:Y:S04]  /*9610*/  STL [R1+0x1008], R50 ;  /* 0x0010083201007387 */ /* 0x000fe80000100800 */
        /* <DEDUP_REMOVED lines=61> */
[----:B------:R-:W-:Y:S01]  /*99f0*/  STL [R1+0xf30], R4 ;  /* 0x000f300401007387 */ /* 0x000fe20000100800 */
[----:B---3--:R-:W-:-:S03]  /*9a00*/  ISETP.GE.AND P3, PT, R45, RZ, PT ;  /* 0x000000ff2d00720c */ /* 0x008fc60003f66270 */
[----:B------:R-:W-:Y:S04]  /*9a10*/  STL [R1+0xe94], R5 ;  /* 0x000e940501007387 */ /* 0x000fe80000100800 */
[----:B------:R-:W-:Y:S04]  /*9a20*/  STL [R1+0xeac], R5 ;  /* 0x000eac0501007387 */ /* 0x000fe80000100800 */
[----:B------:R-:W-:Y:S04]  /*9a30*/  STL [R1+0xed4], R5 ;  /* 0x000ed40501007387 */ /* 0x000fe80000100800 */
[----:B------:R-:W-:Y:S04]  /*9a40*/  STL [R1+0xee0], R5 ;  /* 0x000ee00501007387 */ /* 0x000fe80000100800 */
[----:B------:R3:W-:Y:S01]  /*9a50*/  STL [R1+0xe90], R82 ;  /* 0x000e905201007387 */ /* 0x0007e20000100800 */
[----:B--2---:R-:W-:Y:S01]  /*9a60*/  ISETP.GE.AND P1, PT, R9, RZ, PT ;  /* 0x000000ff0900720c */ /* 0x004fe20003f26270 */
[----:B------:R-:W-:Y:S02]  /*9a70*/  STTM.x64 tmem[UR12+0x40], RZ ;  /* 0x000040ff000079ed */ /* 0x000fe4000834000c */
[----:B0-----:R-:W2:Y:S01]  /*9a80*/  LDL R49, [R1+0xa40] ;  /* 0x000a400001317983 */ /* 0x001ea20000100800 */
[----:B------:R-:W-:-:S04]  /*9a90*/  @!UP2 UIADD3 UR4, UPT, UPT, -UR6, 0x100000, URZ ;  /* 0x001000000604a890 */ /* 0x000fc8000fffe1ff */
[----:B------:R-:W-:Y:S02]  /*9aa0*/  @!UP2 USHF.L.U32 UR5, UR4, 0xb, URZ ;  /* 0x0000000b0405a899 */ /* 0x000fe400080006ff */
[----:B------:R-:W-:Y:S01]  /*9ab0*/  @!UP2 USHF.L.U32 UR4, UR4, 0x1, URZ ;  /* 0x000000010404a899 */ /* 0x000fe200080006ff */
[----:B------:R-:W-:Y:S01]  /*9ac0*/  IMAD R73, R73, UR9, RZ ;  /* 0x0000000949497c24 */ /* 0x000fe2000f8e02ff */
[----:B------:R-:W4:Y:S01]  /*9ad0*/  LDL R21, [R1+0xa3c] ;  /* 0x000a3c0001157983 */ /* 0x000f220000100800 */
[----:B---3--:R-:W-:Y:S02]  /*9ae0*/  IMAD.MOV.U32 R82, RZ, RZ, R35 ;  /* 0x000000ffff527224 */ /* 0x008fe400078e0023 */
[----:B------:R-:W-:Y:S01]  /*9af0*/  IMAD.MOV.U32 R9, RZ, RZ, R44 ;  /* 0x000000ffff097224 */ /* 0x000fe200078e002c */
[----:B------:R-:W-:Y:S01]  /*9b00*/  STTM.x64 tmem[UR12+0x80], RZ ;  /* 0x000080ff000079ed */ /* 0x000fe2000834000c */
[----:B------:R-:W-:Y:S01]  /*9b10*/  STTM.x64 tmem[UR12+0xc0], RZ ;  /* 0x0000c0ff000079ed */ /* 0x000fe2000834000c */
[----:B------:R-:W0:Y:S02]  /*9b20*/  FENCE.VIEW.ASYNC.T ;  /* 0x00000000000073c6 */ /* 0x000e240000000200 */
[----:B0-----:R-:W-:Y:S01]  /*9b30*/  BAR.SYNC.DEFER_BLOCKING 0x0 ;  /* 0x0000000000007b1d */ /* 0x001fe20000010000 */
[----:B------:R-:W-:Y:S01]  /*9b40*/  @!P1 IMAD.MOV R82, RZ, RZ, -R82 ;  /* 0x000000ffff529224 */ /* 0x000fe200078e0a52 */
[----:B------:R-:W-:-:S04]  /*9b50*/  IADD3 R41, P2, PT, R73, R2, RZ ;  /* 0x0000000249297210 */ /* 0x000fc80007f5e0ff */
[----:B------:R-:W3:Y:S04]  /*9b60*/  LDL R20, [R1+0xcd0] ;  /* 0x000cd00001147983 */ /* 0x000ee80000100800 */
[----:B------:R-:W3:Y:S04]  /*9b70*/  LDL R59, [R1+0xd64] ;  /* 0x000d6400013b7983 */ /* 0x000ee80000100800 */
[----:B------:R-:W-:Y:S04]  /*9b80*/  STL [R1+0xeb0], R82 ;  /* 0x000eb05201007387 */ /* 0x000fe80000100800 */
[----:B------:R-:W-:Y:S04]  /*9b90*/  STL [R1+0xec0], R82 ;  /* 0x000ec05201007387 */ /* 0x000fe80000100800 */
[----:B------:R-:W-:Y:S01]  /*9ba0*/  STL [R1+0xecc], R82 ;  /* 0x000ecc5201007387 */ /* 0x000fe20000100800 */
[----:B------:R-:W-:-:S03]  /*9bb0*/  LEA.HI.X.SX32 R44, R73, R0, 0x1, P2 ;  /* 0x00000000492c7211 */ /* 0x000fc600010f0eff */
[----:B------:R-:W0:Y:S02]  /*9bc0*/  FENCE.VIEW.ASYNC.S ;  /* 0x00000000000073c6 */ /* 0x000e240000000000 */
[----:B0-----:R0:W0:Y:S02]  /*9bd0*/  @!UP3 SYNCS.EXCH.64 URZ, [UR8], UR4 ;  /* 0x0000000408ffb5b2 */ /* 0x0010240008000100 */
[----:B------:R-:W-:Y:S04]  /*9be0*/  STL [R1+0xedc], R82 ;  /* 0x000edc5201007387 */ /* 0x000fe80000100800 */
[----:B------:R-:W-:Y:S04]  /*9bf0*/  STL [R1+0xee4], R82 ;  /* 0x000ee45201007387 */ /* 0x000fe80000100800 */
[----:B------:R-:W-:Y:S01]  /*9c00*/  STL [R1+0xd4], R41 ;  /* 0x0000d42901007387 */ /* 0x000fe20000100800 */
[----:B------:R-:W-:-:S02]  /*9c10*/  IMAD R70, R70, UR9, RZ ;  /* 0x0000000946467c24 */ /* 0x000fc4000f8e02ff */
[----:B------:R-:W-:Y:S01]  /*9c20*/  IMAD R67, R67, UR9, RZ ;  /* 0x0000000943437c24 */ /* 0x000fe2000f8e02ff */
[----:B------:R0:W-:Y:S01]  /*9c30*/  STL [R1+0xebc], R73 ;  /* 0x000ebc4901007387 */ /* 0x0001e20000100800 */
[----:B------:R-:W-:Y:S02]  /*9c40*/  @P0 IMAD.MOV.U32 R45, RZ, RZ, R44 ;  /* 0x000000ffff2d0224 */ /* 0x000fe400078e002c */
[----:B------:R-:W-:Y:S01]  /*9c50*/  IMAD R64, R64, UR9, RZ ;  /* 0x0000000940407c24 */ /* 0x000fe2000f8e02ff */
[----:B------:R-:W-:Y:S01]  /*9c60*/  PRMT R23, RZ, 0x7610, R23 ;  /* 0x00007610ff177816 */ /* 0x000fe20000000017 */
[----:B------:R-:W-:Y:S02]  /*9c70*/  @!P3 IMAD.MOV R34, RZ, RZ, -R34 ;  /* 0x000000ffff22b224 */ /* 0x000fe400078e0a22 */
[----:B------:R-:W-:Y:S01]  /*9c80*/  IMAD R61, R61, UR9, RZ ;  /* 0x000000093d3d7c24 */ /* 0x000fe2000f8e02ff */
[----:B------:R-:W-:Y:S01]  /*9c90*/  PRMT R50, RZ, 0x7610, R50 ;  /* 0x00007610ff327816 */ /* 0x000fe20000000032 */
[----:B------:R-:W-:Y:S01]  /*9ca0*/  IMAD.MOV.U32 R35, RZ, RZ, R32 ;  /* 0x000000ffff237224 */ /* 0x000fe200078e0020 */
[----:B0-----:R-:W3:Y:S01]  /*9cb0*/  LDL.LU R73, [R1+0x248] ;  /* 0x0002480001497983 */ /* 0x001ee20000300800 */
[C---:B------:R-:W-:Y:S01]  /*9cc0*/  IADD3 R8, P1, PT, R70.reuse, R2, RZ ;  /* 0x0000000246087210 */ /* 0x040fe20007f3e0ff */
[----:B------:R-:W0:Y:S04]  /*9cd0*/  LDCU UR4, c[0x0][0x3b0] ;  /* 0x00007600ff0477ac */ /* 0x000e280008000800 */
[----:B------:R-:W-:Y:S01]  /*9ce0*/  STL [R1+0xf4], R8 ;  /* 0x0000f40801007387 */ /* 0x000fe20000100800 */
[----:B------:R-:W-:Y:S01]  /*9cf0*/  LEA.HI.X.SX32 R40, R70, R0, 0x1, P1 ;  /* 0x0000000046287211 */ /* 0x000fe200008f0eff */
[----:B------:R-:W0:Y:S02]  /*9d00*/  LDCU UR5, c[0x0][0x3b0] ;  /* 0x00007600ff0577ac */ /* 0x000e240008000800 */
[----:B------:R1:W-:Y:S02]  /*9d10*/  STL [R1+0xd0], R44 ;  /* 0x0000d02c01007387 */ /* 0x0003e40000100800 */
[----:B-1----:R-:W-:Y:S01]  /*9d20*/  @P0 IMAD.MOV.U32 R44, RZ, RZ, R41 ;  /* 0x000000ffff2c0224 */ /* 0x002fe200078e0029 */
[----:B------:R-:W-:Y:S06]  /*9d30*/  BAR.SYNC.DEFER_BLOCKING 0x0 ;  /* 0x0000000000007b1d */ /* 0x000fec0000010000 */
[----:B--2---:R1:W2:Y:S02]  /*9d40*/  @P0 LDG.E.U8 R49, desc[UR22][R44.64] ;  /* 0x000000162c310981 */ /* 0x0042a4000c1e1100 */
[----:B-1----:R-:W-:-:S02]  /*9d50*/  @P0 IMAD.MOV.U32 R44, RZ, RZ, R8 ;  /* 0x000000ffff2c0224 */ /* 0x002fc400078e0008 */
[----:B------:R-:W-:-:S05]  /*9d60*/  @P0 IMAD.MOV.U32 R45, RZ, RZ, R40 ;  /* 0x000000ffff2d0224 */ /* 0x000fca00078e0028 */
[----:B----4-:R1:W4:Y:S01]  /*9d70*/  @P0 LDG.E.U8 R21, desc[UR22][R44.64] ;  /* 0x000000162c150981 */ /* 0x010322000c1e1100 */
[C---:B------:R-:W-:Y:S02]  /*9d80*/  ISETP.GT.U32.AND P1, PT, R3.reuse, R13, PT ;  /* 0x0000000d0300720c */ /* 0x040fe40003f24070 */
[----:B------:R-:W-:Y:S01]  /*9d90*/  ISETP.GT.U32.AND P3, PT, R3, R15, PT ;  /* 0x0000000f0300720c */ /* 0x000fe20003f64070 */
[----:B------:R-:W-:Y:S01]  /*9da0*/  STL [R1+0xed0], R70 ;  /* 0x000ed04601007387 */ /* 0x000fe20000100800 */
[----:B-1----:R-:W-:-:S03]  /*9db0*/  IMAD.MOV.U32 R44, RZ, RZ, R33 ;  /* 0x000000ffff2c7224 */ /* 0x002fc600078e0021 */
[----:B------:R1:W-:Y:S06]  /*9dc0*/  STL [R1+0xf0], R40 ;  /* 0x0000f02801007387 */ /* 0x0003ec0000100800 */
[----:B------:R-:W-:Y:S01]  /*9dd0*/  @!P1 IMAD.IADD R13, R13, 0x1, -R3 ;  /* 0x000000010d0d9824 */ /* 0x000fe200078e0a03 */
[----:B------:R-:W-:Y:S01]  /*9de0*/  STL [R1+0xed8], R45 ;  /* 0x000ed82d01007387 */ /* 0x000fe20000100800 */
[----:B------:R-:W-:-:S03]  /*9df0*/  IADD3 R32, P1, PT, R67, R2, RZ ;  /* 0x0000000243207210 */ /* 0x000fc60007f3e0ff */
[----:B------:R-:W2:Y:S01]  /*9e00*/  LDL.LU R41, [R1+0x240] ;  /* 0x0002400001297983 */ /* 0x000ea20000300800 */
[----:B---3--:R-:W-:-:S03]  /*9e10*/  ISETP.GT.U32.AND P2, PT, R3, R73, PT ;  /* 0x000000490300720c */ /* 0x008fc60003f44070 */
[----:B------:R-:W3:Y:S10]  /*9e20*/  LDL R8, [R1+0xbf0] ;  /* 0x000bf00001087983 */ /* 0x000ef40000100800 */
[--C-:B------:R-:W-:Y:S01]  /*9e30*/  @!P2 IMAD.IADD R73, R73, 0x1, -R3.reuse ;  /* 0x000000014949a824 */ /* 0x100fe200078e0a03 */
[----:B------:R-:W-:Y:S01]  /*9e40*/  ISETP.GE.AND P2, PT, R59, RZ, PT ;  /* 0x000000ff3b00720c */ /* 0x000fe20003f46270 */
[----:B------:R-:W-:Y:S01]  /*9e50*/  @!P3 IMAD.IADD R15, R15, 0x1, -R3 ;  /* 0x000000010f0fb824 */ /* 0x000fe200078e0a03 */
[----:B------:R-:W-:-:S02]  /*9e60*/  LEA.HI.X.SX32 R33, R67, R0, 0x1, P1 ;  /* 0x0000000043217211 */ /* 0x000fc400008f0eff */
[----:B------:R-:W-:Y:S01]  /*9e70*/  ISETP.GE.AND P3, PT, R20, RZ, PT ;  /* 0x000000ff1400720c */ /* 0x000fe20003f66270 */
[----:B------:R-:W-:Y:S02]  /*9e80*/  IMAD.MOV.U32 R20, RZ, RZ, R9 ;  /* 0x000000ffff147224 */ /* 0x000fe400078e0009 */
[----:B------:R0:W3:Y:S06]  /*9e90*/  @P0 LDG.E.U8 R23, desc[UR22][R32.64] ;  /* 0x0000001620170981 */ /* 0x0000ec000c1e1100 */
[----:B------:R-:W-:Y:S01]  /*9ea0*/  @!P2 IMAD.MOV R44, RZ, RZ, -R44 ;  /* 0x000000ffff2ca224 */ /* 0x000fe200078e0a2c */
[----:B------:R-:W-:-:S04]  /*9eb0*/  IADD3 R59, P2, PT, R64, R2, RZ ;  /* 0x00000002403b7210 */ /* 0x000fc80007f5e0ff */
[----:B------:R-:W-:Y:S02]  /*9ec0*/  LEA.HI.X.SX32 R9, R64, R0, 0x1, P2 ;  /* 0x0000000040097211 */ /* 0x000fe400010f0eff */
[----:B-1----:R-:W-:Y:S02]  /*9ed0*/  IADD3 R40, P1, PT, R61, R2, RZ ;  /* 0x000000023d287210 */ /* 0x002fe40007f3e0ff */
[----:B------:R-:W-:Y:S01]  /*9ee0*/  PRMT R19, RZ, 0x7610, R19 ;  /* 0x00007610ff137816 */ /* 0x000fe20000000013 */
[----:B----4-:R1:W-:Y:S04]  /*9ef0*/  @P0 STL [R1+0xa3c], R21 ;  /* 0x000a3c1501000387 */ /* 0x0103e80000100800 */
[----:B-1----:R-:W4:Y:S04]  /*9f00*/  LDL R21, [R1+0xdb0] ;  /* 0x000db00001157983 */ /* 0x002f280000100800 */
[----:B------:R-:W-:Y:S04]  /*9f10*/  STL [R1+0xee8], R44 ;  /* 0x000ee82c01007387 */ /* 0x000fe80000100800 */
[----:B------:R-:W-:Y:S04]  /*9f20*/  STL [R1+0xf04], R44 ;  /* 0x000f042c01007387 */ /* 0x000fe80000100800 */
[----:B------:R0:W-:Y:S04]  /*9f30*/  STL [R1+0x114], R32 ;  /* 0x0001142001007387 */ /* 0x0001e80000100800 */
[----:B--2---:R1:W-:Y:S04]  /*9f40*/  @P0 STL [R1+0xa40], R49 ;  /* 0x000a403101000387 */ /* 0x0043e80000100800 */
[----:B------:R-:W-:Y:S04]  /*9f50*/  STL [R1+0xeec], R67 ;  /* 0x000eec4301007387 */ /* 0x000fe80000100800 */
[----:B------:R-:W-:Y:S01]  /*9f60*/  STL [R1+0x134], R59 ;  /* 0x0001343b01007387 */ /* 0x000fe20000100800 */
[----:B0-----:R-:W-:-:S03]  /*9f70*/  @P0 IMAD.MOV.U32 R32, RZ, RZ, R59 ;  /* 0x000000ffff200224 */ /* 0x001fc600078e003b */
[----:B------:R-:W-:Y:S04]  /*9f80*/  STL [R1+0xef8], R67 ;  /* 0x000ef84301007387 */ /* 0x000fe80000100800 */
[----:B------:R0:W-:Y:S01]  /*9f90*/  STL [R1+0x110], R33 ;  /* 0x0001102101007387 */ /* 0x0001e20000100800 */
[----:B-1----:R-:W-:Y:S01]  /*9fa0*/  LEA.HI.X.SX32 R49, R61, R0, 0x1, P1 ;  /* 0x000000003d317211 */ /* 0x002fe200008f0eff */
[----:B0-----:R-:W-:-:S05]  /*9fb0*/  @P0 IMAD.MOV.U32 R33, RZ, RZ, R9 ;  /* 0x000000ffff210224 */ /* 0x001fca00078e0009 */
[----:B------:R0:W2:Y:S02]  /*9fc0*/  @P0 LDG.E.U8 R50, desc[UR22][R32.64] ;  /* 0x0000001620320981 */ /* 0x0000a4000c1e1100 */
[----:B0-----:R-:W-:Y:S02]  /*9fd0*/  @P0 IMAD.MOV.U32 R32, RZ, RZ, R40 ;  /* 0x000000ffff200224 */ /* 0x001fe400078e0028 */
[----:B------:R-:W-:-:S05]  /*9fe0*/  @P0 IMAD.MOV.U32 R33, RZ, RZ, R49 ;  /* 0x000000ffff210224 */ /* 0x000fca00078e0031 */
[----:B------:R0:W2:Y:S01]  /*9ff0*/  @P0 LDG.E.U8 R19, desc[UR22][R32.64] ;  /* 0x0000001620130981 */ /* 0x0000a2000c1e1100 */
[C---:B------:R-:W-:Y:S01]  /*a000*/  ISETP.GT.U32.AND P2, PT, R3.reuse, R13, PT ;  /* 0x0000000d0300720c */ /* 0x040fe20003f44070 */
[----:B------:R-:W-:Y:S01]  /*a010*/  @!P3 IMAD.MOV R35, RZ, RZ, -R35 ;  /* 0x000000ffff23b224 */ /* 0x000fe200078e0a23 */
[C---:B------:R-:W-:Y:S01]  /*a020*/  ISETP.GT.U32.AND P3, PT, R3.reuse, R73, PT ;  /* 0x000000490300720c */ /* 0x040fe20003f64070 */
[----:B------:R-:W-:Y:S01]  /*a030*/  STL [R1+0xf00], R67 ;  /* 0x000f004301007387 */ /* 0x000fe20000100800 */
[----:B------:R-:W-:-:S03]  /*a040*/  ISETP.GT.U32.AND P1, PT, R3, R41, PT ;  /* 0x000000290300720c */ /* 0x000fc60003f24070 */
[----:B------:R-:W-:Y:S01]  /*a050*/  STL [R1+0xef0], R64 ;  /* 0x000ef04001007387 */ /* 0x000fe20000100800 */
[----:B------:R-:W-:-:S03]  /*a060*/  SEL R58, R38, R58, !P6 ;  /* 0x0000003a263a7207 */ /* 0x000fc60007000000 */
[----:B------:R-:W-:Y:S02]  /*a070*/  STL [R1+0xf08], R64 ;  /* 0x000f084001007387 */ /* 0x000fe40000100800 */
[----:B------:R-:W-:Y:S02]  /*a080*/  @!P2 IMAD.IADD R13, R13, 0x1, -R3 ;  /* 0x000000010d0da824 */ /* 0x000fe400078e0a03 */
[----:B------:R-:W-:Y:S01]  /*a090*/  STL [R1+0x154], R40 ;  /* 0x0001542801007387 */ /* 0x000fe20000100800 */
[----:B------:R-:W-:-:S03]  /*a0a0*/  SEL R55, R38, R55, !P6 ;  /* 0x0000003726377207 */ /* 0x000fc60007000000 */
[----:B------:R-:W-:Y:S01]  /*a0b0*/  STL [R1+0x130], R9 ;  /* 0x0001300901007387 */ /* 0x000fe20000100800 */
[----:B------:R-:W-:-:S03]  /*a0c0*/  @!P3 IMAD.IADD R73, R73, 0x1, -R3 ;  /* 0x000000014949b824 */ /* 0x000fc600078e0a03 */
[----:B------:R-:W-:Y:S01]  /*a0d0*/  STL [R1+0xef4], R61 ;  /* 0x000ef43d01007387 */ /* 0x000fe20000100800 */
[----:B------:R-:W-:-:S03]  /*a0e0*/  IMAD R58, R58, UR9, RZ ;  /* 0x000000093a3a7c24 */ /* 0x000fc6000f8e02ff */
[----:B------:R-:W-:Y:S04]  /*a0f0*/  STL [R1+0x150], R49 ;  /* 0x0001503101007387 */ /* 0x000fe80000100800 */
[----:B---3--:R1:W-:Y:S01]  /*a100*/  STL [R1+0xa38], R23 ;  /* 0x000a381701007387 */ /* 0x0083e20000100800 */
[----:B------:R-:W-:Y:S01]  /*a110*/  IMAD R55, R55, UR9, RZ ;  /* 0x0000000937377c24 */ /* 0x000fe2000f8e02ff */
[----:B------:R-:W-:Y:S01]  /*a120*/  ISETP.GE.AND P3, PT, R8, RZ, PT ;  /* 0x000000ff0800720c */ /* 0x000fe20003f66270 */
[----:B------:R-:W-:Y:S01]  /*a130*/  @!P1 IMAD.IADD R41, R41, 0x1, -R3 ;  /* 0x0000000129299824 */ /* 0x000fe200078e0a03 */
[----:B------:R-:W-:Y:S01]  /*a140*/  SEL R52, R38, R52, !P6 ;  /* 0x0000003426347207 */ /* 0x000fe20007000000 */
[----:B-1----:R-:W3:Y:S04]  /*a150*/  LDL.LU R23, [R1+0x102c] ;  /* 0x00102c0001177983 */ /* 0x002ee80000300800 */
[----:B------:R-:W3:Y:S04]  /*a160*/  LDL.LU R9, [R1+0x1028] ;  /* 0x0010280001097983 */ /* 0x000ee80000300800 */
[----:B------:R-:W3:Y:S01]  /*a170*/  LDL.LU R59, [R1+0x1024] ;  /* 0x00102400013b7983 */ /* 0x000ee20000300800 */
[----:B0-----:R-:W-:-:S03]  /*a180*/  IADD3 R32, P1, PT, R58, R2, RZ ;  /* 0x000000023a207210 */ /* 0x001fc60007f3e0ff */
[----:B------:R-:W3:Y:S04]  /*a190*/  LDL.LU R64, [R1+0x22c] ;  /* 0x00022c0001407983 */ /* 0x000ee80000300800 */
[----:B------:R-:W-:Y:S04]  /*a1a0*/  STL [R1+0xf28], R73 ;  /* 0x000f284901007387 */ /* 0x000fe80000100800 */
[----:B------:R-:W-:Y:S04]  /*a1b0*/  STL [R1+0xf34], R73 ;  /* 0x000f344901007387 */ /* 0x000fe80000100800 */
[----:B------:R-:W3:Y:S04]  /*a1c0*/  LDL R49, [R1+0xd04] ;  /* 0x000d040001317983 */ /* 0x000ee80000100800 */
[----:B------:R-:W3:Y:S01]  /*a1d0*/  LDL R8, [R1+0xccc] ;  /* 0x000ccc0001087983 */ /* 0x000ee20000100800 */
[----:B------:R-:W-:Y:S01]  /*a1e0*/  IMAD R52, R52, UR9, RZ ;  /* 0x0000000934347c24 */ /* 0x000fe2000f8e02ff */
[----:B------:R-:W-:-:S02]  /*a1f0*/  PRMT R56, RZ, 0x7610, R56 ;  /* 0x00007610ff387816 */ /* 0x000fc40000000038 */
[----:B------:R-:W-:Y:S02]  /*a200*/  LEA.HI.X.SX32 R33, R58, R0, 0x1, P1 ;  /* 0x000000003a217211 */ /* 0x000fe400008f0eff */
[----:B------:R-:W-:-:S03]  /*a210*/  PRMT R44, RZ, 0x7610, R44 ;  /* 0x00007610ff2c7816 */ /* 0x000fc6000000002c */
[----:B------:R0:W3:Y:S01]  /*a220*/  @P0 LDG.E.U8 R56, desc[UR22][R32.64] ;  /* 0x0000001620380981 */ /* 0x0000e2000c1e1100 */
[----:B------:R-:W-:Y:S02]  /*a230*/  PRMT R18, RZ, 0x7610, R18 ;  /* 0x00007610ff127816 */ /* 0x000fe40000000012 */
[----:B----4-:R-:W-:Y:S01]  /*a240*/  ISETP.GE.AND P2, PT, R21, RZ, PT ;  /* 0x000000ff1500720c */ /* 0x010fe20003f46270 */
[----:B------:R-:W-:-:S12]  /*a250*/  IMAD.MOV.U32 R21, RZ, RZ, R20 ;  /* 0x000000ffff157224 */ /* 0x000fd800078e0014 */
[----:B------:R-:W-:Y:S01]  /*a260*/  @!P2 IMAD.MOV R31, RZ, RZ, -R31 ;  /* 0x000000ffff1fa224 */ /* 0x000fe200078e0a1f */
[----:B--2---:R1:W-:Y:S04]  /*a270*/  STL [R1+0xa34], R50 ;  /* 0x000a343201007387 */ /* 0x0043e80000100800 */
[----:B------:R0:W-:Y:S01]  /*a280*/  STL [R1+0x174], R32 ;  /* 0x0001742001007387 */ /* 0x0001e20000100800 */
[----:B-1----:R-:W-:-:S03]  /*a290*/  IADD3 R50, P2, PT, R55, R2, RZ ;  /* 0x0000000237327210 */ /* 0x002fc60007f5e0ff */
[----:B------:R-:W-:Y:S01]  /*a2a0*/  STL [R1+0xefc], R58 ;  /* 0x000efc3a01007387 */ /* 0x000fe20000100800 */
[----:B------:R-:W-:-:S03]  /*a2b0*/  LEA.HI.X.SX32 R20, R55, R0, 0x1, P2 ;  /* 0x0000000037147211 */ /* 0x000fc600010f0eff */
[----:B------:R-:W-:Y:S04]  /*a2c0*/  STL [R1+0x194], R50 ;  /* 0x0001943201007387 */ /* 0x000fe80000100800 */
[----:B------:R-:W-:Y:S04]  /*a2d0*/  STL [R1+0xf10], R58 ;  /* 0x000f103a01007387 */ /* 0x000fe80000100800 */
[----:B------:R1:W-:Y:S01]  /*a2e0*/  STL [R1+0xa30], R19 ;  /* 0x000a301301007387 */ /* 0x0003e20000100800 */
[----:B0-----:R-:W-:-:S03]  /*a2f0*/  @P0 IMAD.MOV.U32 R32, RZ, RZ, R50 ;  /* 0x000000ffff200224 */ /* 0x001fc600078e0032 */
[----:B------:R0:W-:Y:S01]  /*a300*/  STL [R1+0x170], R33 ;  /* 0x0001702101007387 */ /* 0x0001e20000100800 */
[----:B-1----:R-:W-:Y:S01]  /*a310*/  IADD3 R19, P1, PT, R52, R2, RZ ;  /* 0x0000000234137210 */ /* 0x002fe20007f3e0ff */
[----:B0-----:R-:W-:-:S03]  /*a320*/  @P0 IMAD.MOV.U32 R33, RZ, RZ, R20 ;  /* 0x000000ffff210224 */ /* 0x001fc600078e0014 */
[----:B------:R-:W-:Y:S02]  /*a330*/  LEA.HI.X.SX32 R40, R52, R0, 0x1, P1 ;  /* 0x0000000034287211 */ /* 0x000fe400008f0eff */
[----:B------:R0:W2:Y:S02]  /*a340*/  @P0 LDG.E.U8 R44, desc[UR22][R32.64] ;  /* 0x00000016202c0981 */ /* 0x0000a4000c1e1100 */
[----:B0-----:R-:W-:Y:S02]  /*a350*/  @P0 IMAD.MOV.U32 R32, RZ, RZ, R19 ;  /* 0x000000ffff200224 */ /* 0x001fe400078e0013 */
[----:B------:R-:W-:-:S05]  /*a360*/  @P0 IMAD.MOV.U32 R33, RZ, RZ, R40 ;  /* 0x000000ffff210224 */ /* 0x000fca00078e0028 */
[----:B------:R0:W4:Y:S01]  /*a370*/  @P0 LDG.E.U8 R18, desc[UR22][R32.64] ;  /* 0x0000001620120981 */ /* 0x000122000c1e1100 */
[----:B------:R-:W-:Y:S01]  /*a380*/  @!P3 IMAD.MOV R30, RZ, RZ, -R30 ;  /* 0x000000ffff1eb224 */ /* 0x000fe200078e0a1e */
[C---:B------:R-:W-:Y:S02]  /*a390*/  ISETP.GT.U32.AND P3, PT, R3.reuse, R41, PT ;  /* 0x000000290300720c */ /* 0x040fe40003f64070 */
[C---:B------:R-:W-:Y:S01]  /*a3a0*/  ISETP.GT.U32.AND P2, PT, R3.reuse, R12, PT ;  /* 0x0000000c0300720c */ /* 0x040fe20003f44070 */
[----:B------:R-:W-:Y:S01]  /*a3b0*/  STL [R1+0xf2c], R58 ;  /* 0x000f2c3a01007387 */ /* 0x000fe20000100800 */
[----:B------:R-:W-:Y:S02]  /*a3c0*/  SEL R72, R38, R72, !P6 ;  /* 0x0000004826487207 */ /* 0x000fe40007000000 */
[----:B---3--:R-:W-:-:S07]  /*a3d0*/  ISETP.GT.U32.AND P1, PT, R3, R64, PT ;  /* 0x000000400300720c */ /* 0x008fce0003f24070 */
[----:B------:R-:W-:Y:S01]  /*a3e0*/  @!P3 IMAD.IADD R41, R41, 0x1, -R3 ;  /* 0x000000012929b824 */ /* 0x000fe200078e0a03 */
[----:B------:R-:W-:Y:S01]  /*a3f0*/  STL [R1+0xf0c], R55 ;  /* 0x000f0c3701007387 */ /* 0x000fe20000100800 */
[----:B------:R-:W-:Y:S02]  /*a400*/  SEL R69, R38, R69, !P6 ;  /* 0x0000004526457207 */ /* 0x000fe40007000000 */
[----:B------:R-:W-:Y:S01]  /*a410*/  ISETP.GE.AND P3, PT, R49, RZ, PT ;  /* 0x000000ff3100720c */ /* 0x000fe20003f66270 */
[----:B------:R-:W-:Y:S01]  /*a420*/  STL [R1+0x1b4], R19 ;  /* 0x0001b41301007387 */ /* 0x000fe20000100800 */
[----:B------:R-:W-:-:S03]  /*a430*/  IMAD R72, R72, UR9, RZ ;  /* 0x0000000948487c24 */ /* 0x000fc6000f8e02ff */
[----:B------:R-:W-:Y:S01]  /*a440*/  STL [R1+0x190], R20 ;  /* 0x0001901401007387 */ /* 0x000fe20000100800 */
[----:B------:R-:W-:-:S03]  /*a450*/  IMAD R69, R69, UR9, RZ ;  /* 0x0000000945457c24 */ /* 0x000fc6000f8e02ff */
[----:B------:R-:W-:Y:S01]  /*a460*/  STL [R1+0xf14], R52 ;  /* 0x000f143401007387 */ /* 0x000fe20000100800 */
[----:B------:R-:W-:-:S03]  /*a470*/  SEL R66, R38, R66, !P6 ;  /* 0x0000004226427207 */ /* 0x000fc60007000000 */
[----:B------:R-:W-:Y:S01]  /*a480*/  STL [R1+0xf1c], R52 ;  /* 0x000f1c3401007387 */ /* 0x000fe20000100800 */
[----:B------:R-:W-:-:S03]  /*a490*/  @!P2 IMAD.IADD R12, R12, 0x1, -R3 ;  /* 0x000000010c0ca824 */ /* 0x000fc600078e0a03 */
[----:B------:R-:W-:Y:S01]  /*a4a0*/  STL [R1+0x1b0], R40 ;  /* 0x0001b02801007387 */ /* 0x000fe20000100800 */
[----:B------:R-:W-:-:S03]  /*a4b0*/  @!P1 IMAD.IADD R64, R64, 0x1, -R3 ;  /* 0x0000000140409824 */ /* 0x000fc600078e0a03 */
[----:B------:R1:W-:Y:S01]  /*a4c0*/  STL [R1+0xa2c], R56 ;  /* 0x000a2c3801007387 */ /* 0x0003e20000100800 */
[----:B------:R-:W-:Y:S01]  /*a4d0*/  ISETP.GE.AND P2, PT, R8, RZ, PT ;  /* 0x000000ff0800720c */ /* 0x000fe20003f46270 */
[----:B------:R-:W-:Y:S01]  /*a4e0*/  @!P3 IMAD.MOV R28, RZ, RZ, -R28 ;  /* 0x000000ffff1cb224 */ /* 0x000fe200078e0a1c */
[-C--:B0-----:R-:W-:Y:S01]  /*a4f0*/  IADD3 R32, P1, PT, R72, R2.reuse, RZ ;  /* 0x0000000248207210 */ /* 0x081fe20007f3e0ff */
[----:B------:R-:W-:Y:S01]  /*a500*/  IMAD R66, R66, UR9, RZ ;  /* 0x0000000942427c24 */ /* 0x000fe2000f8e02ff */
[----:B------:R-:W-:Y:S01]  /*a510*/  IADD3 R8, P3, PT, R69, R2, RZ ;  /* 0x0000000245087210 */ /* 0x000fe20007f7e0ff */
[----:B-1----:R-:W3:Y:S04]  /*a520*/  LDL.LU R56, [R1+0x1020] ;  /* 0x0010200001387983 */ /* 0x002ee80000300800 */
[----:B------:R-:W3:Y:S01]  /*a530*/  LDL.LU R20, [R1+0x101c] ;  /* 0x00101c0001147983 */ /* 0x000ee20000300800 */
[----:B------:R-:W-:-:S03]  /*a540*/  PRMT R53, RZ, 0x7610, R53 ;  /* 0x00007610ff357816 */ /* 0x000fc60000000035 */
[----:B------:R-:W-:Y:S01]  /*a550*/  STL [R1+0xf24], R41 ;  /* 0x000f242901007387 */ /* 0x000fe20000100800 */
[----:B------:R-:W-:Y:S01]  /*a560*/  IMAD.MOV.U32 R49, RZ, RZ, R21 ;  /* 0x000000ffff317224 */ /* 0x000fe200078e0015 */
[-C--:B------:R-:W-:Y:S02]  /*a570*/  LEA.HI.X.SX32 R33, R72, R0.reuse, 0x1, P1 ;  /* 0x0000000048217211 */ /* 0x080fe400008f0eff */
[----:B------:R-:W-:Y:S02]  /*a580*/  LEA.HI.X.SX32 R21, R69, R0, 0x1, P3 ;  /* 0x0000000045157211 */ /* 0x000fe400018f0eff */
[C---:B------:R-:W-:Y:S01]  /*a590*/  IADD3 R19, P1, PT, R66.reuse, R2, RZ ;  /* 0x0000000242137210 */ /* 0x040fe20007f3e0ff */
[----:B------:R0:W3:Y:S01]  /*a5a0*/  @P0 LDG.E.U8 R53, desc[UR22][R32.64] ;  /* 0x0000001620350981 */ /* 0x0000e2000c1e1100 */
[----:B------:R-:W-:Y:S02]  /*a5b0*/  PRMT R43, RZ, 0x7610, R43 ;  /* 0x00007610ff2b7816 */ /* 0x000fe4000000002b */
[----:B------:R-:W-:-:S02]  /*a5c0*/  LEA.HI.X.SX32 R40, R66, R0, 0x1, P1 ;  /* 0x0000000042287211 */ /* 0x000fc400008f0eff */
[----:B------:R-:W-:Y:S02]  /*a5d0*/  PRMT R17, RZ, 0x7610, R17 ;  /* 0x00007610ff117816 */ /* 0x000fe40000000011 */
[----:B------:R-:W-:Y:S02]  /*a5e0*/  ISETP.GT.U32.AND P1, PT, R3, R11, PT ;  /* 0x0000000b0300720c */ /* 0x000fe40003f24070 */
[----:B------:R-:W-:-:S05]  /*a5f0*/  SEL R63, R38, R63, !P6 ;  /* 0x0000003f263f7207 */ /* 0x000fca0007000000 */
[----:B------:R-:W-:Y:S01]  /*a600*/  IMAD R63, R63, UR9, RZ ;  /* 0x000000093f3f7c24 */ /* 0x000fe2000f8e02ff */
[----:B------:R-:W-:-:S05]  /*a610*/  PRMT R93, RZ, 0x7610, R93 ;  /* 0x00007610ff5d7816 */ /* 0x000fca000000005d */
[----:B------:R-:W-:Y:S01]  /*a620*/  @!P1 IMAD.IADD R11, R11, 0x1, -R3 ;  /* 0x000000010b0b9824 */ /* 0x000fe200078e0a03 */
[----:B----4-:R1:W-:Y:S04]  /*a630*/  STL [R1+0xa24], R18 ;  /* 0x000a241201007387 */ /* 0x0103e80000100800 */
[----:B------:R-:W4:Y:S04]  /*a640*/  LDL R50, [R1+0xc0c] ;  /* 0x000c0c0001327983 */ /* 0x000f280000100800 */
[----:B-1----:R-:W4:Y:S04]  /*a650*/  LDL R18, [R1+0xc10] ;  /* 0x000c100001127983 */ /* 0x002f280000100800 */
[----:B--2---:R1:W-:Y:S04]  /*a660*/  STL [R1+0xa28], R44 ;  /* 0x000a282c01007387 */ /* 0x0043e80000100800 */
[----:B-1----:R-:W2:Y:S04]  /*a670*/  LDL.LU R44, [R1+0x228] ;  /* 0x00022800012c7983 */ /* 0x002ea80000300800 */
[----:B------:R0:W-:Y:S04]  /*a680*/  STL [R1+0xdc], R32 ;  /* 0x0000dc2001007387 */ /* 0x0001e80000100800 */
[----:B------:R-:W-:Y:S04]  /*a690*/  STL [R1+0xf18], R72 ;  /* 0x000f184801007387 */ /* 0x000fe80000100800 */
[----:B------:R-:W-:Y:S01]  /*a6a0*/  STL [R1+0xfc], R8 ;  /* 0x0000fc0801007387 */ /* 0x000fe20000100800 */
[----:B0-----:R-:W-:-:S03]  /*a6b0*/  @P0 IMAD.MOV.U32 R32, RZ, RZ, R8 ;  /* 0x000000ffff200224 */ /* 0x001fc600078e0008 */
[----:B------:R0:W-:Y:S02]  /*a6c0*/  STL [R1+0xd8], R33 ;  /* 0x0000d82101007387 */ /* 0x0001e40000100800 */
[----:B0-----:R-:W-:-:S05]  /*a6d0*/  @P0 IMAD.MOV.U32 R33, RZ, RZ, R21 ;  /* 0x000000ffff210224 */ /* 0x001fca00078e0015 */
[----:B------:R0:W2:Y:S02]  /*a6e0*/  @P0 LDG.E.U8 R43, desc[UR22][R32.64] ;  /* 0x00000016202b0981 */ /* 0x0000a4000c1e1100 */
[----:B0-----:R-:W-:Y:S02]  /*a6f0*/  @P0 IMAD.MOV.U32 R32, RZ, RZ, R19 ;  /* 0x000000ffff200224 */ /* 0x001fe400078e0013 */
[----:B------:R-:W-:-:S05]  /*a700*/  @P0 IMAD.MOV.U32 R33, RZ, RZ, R40 ;  /* 0x000000ffff210224 */ /* 0x000fca00078e0028 */
[----:B------:R0:W2:Y:S02]  /*a710*/  @P0 LDG.E.U8 R17, desc[UR22][R32.64] ;  /* 0x0000001620110981 */ /* 0x0000a4000c1e1100 */
[----:B0-----:R-:W-:-:S04]  /*a720*/  IADD3 R32, P1, PT, R63, R2, RZ ;  /* 0x000000023f207210 */ /* 0x001fc80007f3e0ff */
[----:B------:R-:W-:-:S05]  /*a730*/  LEA.HI.X.SX32 R33, R63, R0, 0x1, P1 ;  /* 0x000000003f217211 */ /* 0x000fca00008f0eff */
[----:B------:R0:W2:Y:S01]  /*a740*/  @P0 LDG.E.U8 R93, desc[UR22][R32.64] ;  /* 0x00000016205d0981 */ /* 0x0000a2000c1e1100 */
[C---:B------:R-:W-:Y:S01]  /*a750*/  ISETP.GT.U32.AND P3, PT, R3.reuse, R64, PT ;  /* 0x000000400300720c */ /* 0x040fe20003f64070 */
[----:B------:R-:W-:Y:S01]  /*a760*/  @!P2 IMAD.MOV R29, RZ, RZ, -R29 ;  /* 0x000000ffff1da224 */ /* 0x000fe200078e0a1d */
[----:B------:R-:W-:Y:S02]  /*a770*/  ISETP.GT.U32.AND P2, PT, R3, R12, PT ;  /* 0x0000000c0300720c */ /* 0x000fe40003f44070 */
[----:B------:R-:W-:-:S09]  /*a780*/  SEL R60, R38, R60, !P6 ;  /* 0x0000003c263c7207 */ /* 0x000fd20007000000 */
[--C-:B------:R-:W-:Y:S01]  /*a790*/  @!P3 IMAD.IADD R64, R64, 0x1, -R3.reuse ;  /* 0x000000014040b824 */ /* 0x100fe200078e0a03 */
[----:B------:R-:W-:Y:S01]  /*a7a0*/  STL [R1+0xf20], R69 ;  /* 0x000f204501007387 */ /* 0x000fe20000100800 */
[----:B------:R-:W-:Y:S01]  /*a7b0*/  IMAD R60, R60, UR9, RZ ;  /* 0x000000093c3c7c24 */ /* 0x000fe2000f8e02ff */
[----:B------:R-:W-:Y:S02]  /*a7c0*/  SEL R57, R38, R57, !P6 ;  /* 0x0000003926397207 */ /* 0x000fe40007000000 */
[----:B------:R-:W-:Y:S04]  /*a7d0*/  STL [R1+0x11c], R19 ;  /* 0x00011c1301007387 */ /* 0x000fe80000100800 */
[----:B------:R-:W-:Y:S04]  /*a7e0*/  STL [R1+0xf8], R21 ;  /* 0x0000f81501007387 */ /* 0x000fe80000100800 */
[----:B---3--:R1:W-:Y:S01]  /*a7f0*/  STL [R1+0xa20], R53 ;  /* 0x000a203501007387 */ /* 0x0083e20000100800 */
[----:B------:R-:W-:-:S02]  /*a800*/  @!P2 IMAD.IADD R12, R12, 0x1, -R3 ;  /* 0x000000010c0ca824 */ /* 0x000fc400078e0a03 */
[----:B------:R-:W-:Y:S01]  /*a810*/  IMAD R57, R57, UR9, RZ ;  /* 0x0000000939397c24 */ /* 0x000fe2000f8e02ff */
[----:B-1----:R-:W3:Y:S04]  /*a820*/  LDL.LU R53, [R1+0x1018] ;  /* 0x0010180001357983 */ /* 0x002ee80000300800 */
[----:B------:R-:W-:Y:S04]  /*a830*/  STL [R1+0x118], R40 ;  /* 0x0001182801007387 */ /* 0x000fe80000100800 */
[----:B------:R-:W3:Y:S04]  /*a840*/  LDL.LU R21, [R1+0x1014] ;  /* 0x0010140001157983 */ /* 0x000ee80000300800 */
[----:B------:R-:W3:Y:S01]  /*a850*/  LDL.LU R8, [R1+0x1010] ;  /* 0x0010100001087983 */ /* 0x000ee20000300800 */
[----:B------:R-:W-:-:S02]  /*a860*/  PRMT R55, RZ, 0x7610, R55 ;  /* 0x00007610ff377816 */ /* 0x000fc40000000037 */
[----:B------:R-:W-:Y:S02]  /*a870*/  PRMT R16, RZ, 0x7610, R16 ;  /* 0x00007610ff107816 */ /* 0x000fe40000000010 */
[----:B----4-:R-:W-:Y:S02]  /*a880*/  ISETP.GE.AND P3, PT, R50, RZ, PT ;  /* 0x000000ff3200720c */ /* 0x010fe40003f66270 */
[----:B------:R-:W-:Y:S01]  /*a890*/  ISETP.GE.AND P2, PT, R18, RZ, PT ;  /* 0x000000ff1200720c */ /* 0x000fe20003f46270 */
[----:B------:R-:W-:-:S10]  /*a8a0*/  IMAD.MOV.U32 R18, RZ, RZ, R49 ;  /* 0x000000ffff127224 */ /* 0x000fd400078e0031 */
[----:B------:R-:W-:Y:S01]  /*a8b0*/  @!P3 IMAD.MOV R27, RZ, RZ, -R27 ;  /* 0x000000ffff1bb224 */ /* 0x000fe200078e0a1b */
[----:B------:R-:W-:-:S04]  /*a8c0*/  IADD3 R50, P3, PT, R60, R2, RZ ;  /* 0x000000023c327210 */ /* 0x000fc80007f7e0ff */
[----:B------:R-:W-:Y:S01]  /*a8d0*/  LEA.HI.X.SX32 R49, R60, R0, 0x1, P3 ;  /* 0x000000003c317211 */ /* 0x000fe200018f0eff */
[----:B--2---:R1:W-:Y:S04]  /*a8e0*/  STL [R1+0xa1c], R43 ;  /* 0x000a1c2b01007387 */ /* 0x0043e80000100800 */
[----:B------:R-:W2:Y:S04]  /*a8f0*/  LDL R19, [R1+0xd2c] ;  /* 0x000d2c0001137983 */ /* 0x000ea80000100800 */
[----:B-1----:R-:W4:Y:S04]  /*a900*/  LDL R43, [R1+0xd40] ;  /* 0x000d4000012b7983 */ /* 0x002f280000100800 */
[----:B------:R0:W-:Y:S04]  /*a910*/  STL [R1+0x13c], R32 ;  /* 0x00013c2001007387 */ /* 0x0001e80000100800 */
[----:B------:R1:W-:Y:S04]  /*a920*/  STL [R1+0xa18], R17 ;  /* 0x000a181101007387 */ /* 0x0003e80000100800 */
[----:B------:R-:W-:Y:S01]  /*a930*/  STL [R1+0x15c], R50 ;  /* 0x00015c3201007387 */ /* 0x000fe20000100800 */
[----:B0-----:R-:W-:-:S03]  /*a940*/  @P0 IMAD.MOV.U32 R32, RZ, RZ, R50 ;  /* 0x000000ffff200224 */ /* 0x001fc600078e0032 */
[----:B------:R0:W-:Y:S01]  /*a950*/  STL [R1+0x138], R33 ;  /* 0x0001382101007387 */ /* 0x0001e20000100800 */
[----:B-1----:R-:W-:-:S04]  /*a960*/  IADD3 R17, P1, PT, R57, R2, RZ ;  /* 0x0000000239117210 */ /* 0x002fc80007f3e0ff */
[----:B------:R-:W-:Y:S01]  /*a970*/  LEA.HI.X.SX32 R40, R57, R0, 0x1, P1 ;  /* 0x0000000039287211 */ /* 0x000fe200008f0eff */
[----:B0-----:R-:W-:-:S05]  /*a980*/  @P0 IMAD.MOV.U32 R33, RZ, RZ, R49 ;  /* 0x000000ffff210224 */ /* 0x001fca00078e0031 */
[----:B------:R0:W3:Y:S02]  /*a990*/  @P0 LDG.E.U8 R55, desc[UR22][R32.64] ;  /* 0x0000001620370981 */ /* 0x0000e4000c1e1100 */
[----:B0-----:R-:W-:Y:S02]  /*a9a0*/  @P0 IMAD.MOV.U32 R32, RZ, RZ, R17 ;  /* 0x000000ffff200224 */ /* 0x001fe400078e0011 */
[----:B------:R-:W-:Y:S01]  /*a9b0*/  @P0 IMAD.MOV.U32 R33, RZ, RZ, R40 ;  /* 0x000000ffff210224 */ /* 0x000fe200078e0028 */
[----:B------:R-:W-:Y:S04]  /*a9c0*/  STL [R1+0x17c], R17 ;  /* 0x00017c1101007387 */ /* 0x000fe80000100800 */
[----:B------:R0:W3:Y:S04]  /*a9d0*/  @P0 LDG.E.U8 R16, desc[UR22][R32.64] ;  /* 0x0000001620100981 */ /* 0x0000e8000c1e1100 */
[----:B------:R-:W-:Y:S04]  /*a9e0*/  STL [R1+0x158], R49 ;  /* 0x0001583101007387 */ /* 0x000fe80000100800 */
[----:B------:R-:W-:Y:S04]  /*a9f0*/  STL [R1+0x178], R40 ;  /* 0x0001782801007387 */ /* 0x000fe80000100800 */
[----:B------:R1:W-:Y:S04]  /*aa00*/  STL [R1+0xa14], R93 ;  /* 0x000a145d01007387 */ /* 0x0003e80000100800 */
[----:B-1----:R-:W3:Y:S01]  /*aa10*/  LDL.LU R93, [R1+0x220] ;  /* 0x00022000015d7983 */ /* 0x002ee20000300800 */
[----:B------:R-:W-:-:S02]  /*aa20*/  ISETP.GT.U32.AND P3, PT, R3, R44, PT ;  /* 0x0000002c0300720c */ /* 0x000fc40003f64070 */
[C---:B------:R-:W-:Y:S01]  /*aa30*/  ISETP.GT.U32.AND P1, PT, R3.reuse, R10, PT ;  /* 0x0000000a0300720c */ /* 0x040fe20003f24070 */
[----:B------:R-:W-:Y:S01]  /*aa40*/  @!P2 IMAD.MOV R26, RZ, RZ, -R26 ;  /* 0x000000ffff1aa224 */ /* 0x000fe200078e0a1a */
[C---:B------:R-:W-:Y:S01]  /*aa50*/  SEL R54, R38.reuse, R54, !P6 ;  /* 0x0000003626367207 */ /* 0x040fe20007000000 */
[----:B------:R-:W3:Y:S01]  /*aa60*/  LDL.LU R49, [R1+0x100c] ;  /* 0x00100c0001317983 */ /* 0x000ee20000300800 */
[----:B------:R-:W-:Y:S02]  /*aa70*/  ISETP.GT.U32.AND P2, PT, R3, R11, PT ;  /* 0x0000000b0300720c */ /* 0x000fe40003f44070 */
[----:B------:R-:W-:-:S05]  /*aa80*/  SEL R51, R38, R51, !P6 ;  /* 0x0000003326337207 */ /* 0x000fca0007000000 */
[--C-:B------:R-:W-:Y:S01]  /*aa90*/  @!P3 IMAD.IADD R44, R44, 0x1, -R3.reuse ;  /* 0x000000012c2cb824 */ /* 0x100fe200078e0a03 */
[----:B------:R-:W-:Y:S01]  /*aaa0*/  SEL R71, R38, R71, !P6 ;  /* 0x0000004726477207 */ /* 0x000fe20007000000 */
[----:B------:R-:W-:Y:S01]  /*aab0*/  IMAD R54, R54, UR9, RZ ;  /* 0x0000000936367c24 */ /* 0x000fe2000f8e02ff */
[----:B------:R-:W3:Y:S01]  /*aac0*/  LDL.LU R50, [R1+0x1008] ;  /* 0x0010080001327983 */ /* 0x000ee20000300800 */
[----:B------:R-:W-:Y:S02]  /*aad0*/  IMAD R51, R51, UR9, RZ ;  /* 0x0000000933337c24 */ /* 0x000fe4000f8e02ff */
[--C-:B------:R-:W-:Y:S01]  /*aae0*/  @!P1 IMAD.IADD R10, R10, 0x1, -R3.reuse ;  /* 0x000000010a0a9824 */ /* 0x100fe200078e0a03 */
[C---:B0-----:R-:W-:Y:S01]  /*aaf0*/  IADD3 R32, P1, PT, R54.reuse, R2, RZ ;  /* 0x0000000236207210 */ /* 0x041fe20007f3e0ff */
[----:B------:R-:W-:Y:S01]  /*ab00*/  IMAD R71, R71, UR9, RZ ;  /* 0x0000000947477c24 */ /* 0x000fe2000f8e02ff */
[----:B------:R-:W-:Y:S01]  /*ab10*/  PRMT R46, RZ, 0x7610, R46 ;  /* 0x00007610ff2e7816 */ /* 0x000fe2000000002e */
[----:B------:R-:W-:Y:S01]  /*ab20*/  @!P2 IMAD.IADD R11, R11, 0x1, -R3 ;  /* 0x000000010b0ba824 */ /* 0x000fe200078e0a03 */
[----:B------:R-:W-:-:S02]  /*ab30*/  LEA.HI.X.SX32 R33, R54, R0, 0x1, P1 ;  /* 0x0000000036217211 */ /* 0x000fc400008f0eff */
[----:B------:R-:W-:Y:S02]  /*ab40*/  IADD3 R17, P1, PT, R71, R2, RZ ;  /* 0x0000000247117210 */ /* 0x000fe40007f3e0ff */
[----:B------:R-:W-:Y:S01]  /*ab50*/  PRMT R90, RZ, 0x7610, R90 ;  /* 0x00007610ff5a7816 */ /* 0x000fe2000000005a */
[----:B------:R0:W3:Y:S01]  /*ab60*/  @P0 LDG.E.U8 R46, desc[UR22][R32.64] ;  /* 0x00000016202e0981 */ /* 0x0000e2000c1e1100 */
[----:B------:R-:W-:Y:S02]  /*ab70*/  SEL R68, R38, R68, !P6 ;  /* 0x0000004426447207 */ /* 0x000fe40007000000 */
[----:B------:R-:W-:-:S03]  /*ab80*/  PRMT R14, RZ, 0x7610, R14 ;  /* 0x00007610ff0e7816 */ /* 0x000fc6000000000e */
[----:B------:R-:W-:Y:S01]  /*ab90*/  IMAD R68, R68, UR9, RZ ;  /* 0x0000000944447c24 */ /* 0x000fe2000f8e02ff */
[----:B------:R-:W-:Y:S02]  /*aba0*/  PRMT R78, RZ, 0x7610, R78 ;  /* 0x00007610ff4e7816 */ /* 0x000fe4000000004e */
[----:B--2---:R-:W-:Y:S02]  /*abb0*/  ISETP.GE.AND P3, PT, R19, RZ, PT ;  /* 0x000000ff1300720c */ /* 0x004fe40003f66270 */
[----:B----4-:R-:W-:Y:S01]  /*abc0*/  ISETP.GE.AND P2, PT, R43, RZ, PT ;  /* 0x000000ff2b00720c */ /* 0x010fe20003f46270 */
[----:B------:R-:W-:-:S10]  /*abd0*/  IMAD.MOV.U32 R43, RZ, RZ, R18 ;  /* 0x000000ffff2b7224 */ /* 0x000fd400078e0012 */
[----:B------:R-:W-:Y:S01]  /*abe0*/  @!P3 IMAD.MOV R24, RZ, RZ, -R24 ;  /* 0x000000ffff18b224 */ /* 0x000fe200078e0a18 */
[----:B------:R-:W-:-:S04]  /*abf0*/  IADD3 R19, P3, PT, R51, R2, RZ ;  /* 0x0000000233137210 */ /* 0x000fc80007f7e0ff */
[----:B------:R-:W-:Y:S01]  /*ac00*/  LEA.HI.X.SX32 R18, R51, R0, 0x1, P3 ;  /* 0x0000000033127211 */ /* 0x000fe200018f0eff */
[----:B---3--:R1:W-:Y:S04]  /*ac10*/  STL [R1+0xa0c], R16 ;  /* 0x000a0c1001007387 */ /* 0x0083e80000100800 */
[----:B------:R-:W2:Y:S04]  /*ac20*/  LDL R40, [R1+0xc9c] ;  /* 0x000c9c0001287983 */ /* 0x000ea80000100800 */
[----:B-1----:R-:W3:Y:S04]  /*ac30*/  LDL R16, [R1+0xc64] ;  /* 0x000c640001107983 */ /* 0x002ee80000100800 */
[----:B------:R0:W-:Y:S04]  /*ac40*/  STL [R1+0x19c], R32 ;  /* 0x00019c2001007387 */ /* 0x0001e80000100800 */
[----:B------:R-:W-:Y:S04]  /*ac50*/  STL [R1+0x1bc], R19 ;  /* 0x0001bc1301007387 */ /* 0x000fe80000100800 */
[----:B------:R1:W-:Y:S01]  /*ac60*/  STL [R1+0xa10], R55 ;  /* 0x000a103701007387 */ /* 0x0003e20000100800 */
[----:B0-----:R-:W-:-:S03]  /*ac70*/  @P0 IMAD.MOV.U32 R32, RZ, RZ, R19 ;  /* 0x000000ffff200224 */ /* 0x001fc600078e0013 */
[----:B------:R0:W-:Y:S01]  /*ac80*/  STL [R1+0x198], R33 ;  /* 0x0001982101007387 */ /* 0x0001e20000100800 */
[----:B-1----:R-:W-:Y:S02]  /*ac90*/  LEA.HI.X.SX32 R55, R71, R0, 0x1, P1 ;  /* 0x0000000047377211 */ /* 0x002fe400008f0eff */
[----:B------:R-:W-:Y:S01]  /*aca0*/  ISETP.GT.U32.AND P1, PT, R3, R93, PT ;  /* 0x0000005d0300720c */ /* 0x000fe20003f24070 */
[----:B0-----:R-:W-:-:S05]  /*acb0*/  @P0 IMAD.MOV.U32 R33, RZ, RZ, R18 ;  /* 0x000000ffff210224 */ /* 0x001fca00078e0012 */
[----:B------:R0:W4:Y:S02]  /*acc0*/  @P0 LDG.E.U8 R90, desc[UR22][R32.64] ;  /* 0x00000016205a0981 */ /* 0x000124000c1e1100 */
[----:B0-----:R-:W-:Y:S02]  /*acd0*/  @P0 IMAD.MOV.U32 R32, RZ, RZ, R17 ;  /* 0x000000ffff200224 */ /* 0x001fe400078e0011 */
[----:B------:R-:W-:-:S03]  /*ace0*/  @P0 IMAD.MOV.U32 R33, RZ, RZ, R55 ;  /* 0x000000ffff210224 */ /* 0x000fc600078e0037 */
[----:B------:R-:W-:Y:S02]  /*acf0*/  @!P1 IMAD.IADD R93, R93, 0x1, -R3 ;  /* 0x000000015d5d9824 */ /* 0x000fe400078e0a03 */
[----:B------:R0:W4:Y:S02]  /*ad00*/  @P0 LDG.E.U8 R14, desc[UR22][R32.64] ;  /* 0x00000016200e0981 */ /* 0x000124000c1e1100 */
[----:B0-----:R-:W-:-:S04]  /*ad10*/  IADD3 R32, P1, PT, R68, R2, RZ ;  /* 0x0000000244207210 */ /* 0x001fc80007f3e0ff */
[----:B------:R-:W-:-:S05]  /*ad20*/  LEA.HI.X.SX32 R33, R68, R0, 0x1, P1 ;  /* 0x0000000044217211 */ /* 0x000fca00008f0eff */
[----:B------:R0:W4:Y:S01]  /*ad30*/  @P0 LDG.E.U8 R78, desc[UR22][R32.64] ;  /* 0x00000016204e0981 */ /* 0x000122000c1e1100 */
[----:B------:R-:W-:Y:S01]  /*ad40*/  @!P2 IMAD.MOV R25, RZ, RZ, -R25 ;  /* 0x000000ffff19a224 */ /* 0x000fe200078e0a19 */
[C---:B------:R-:W-:Y:S02]  /*ad50*/  ISETP.GT.U32.AND P2, PT, R3.reuse, R44, PT ;  /* 0x0000002c0300720c */ /* 0x040fe40003f44070 */
[----:B------:R-:W-:Y:S01]  /*ad60*/  ISETP.GT.U32.AND P3, PT, R3, R10, PT ;  /* 0x0000000a0300720c */ /* 0x000fe20003f64070 */
[----:B------:R-:W-:Y:S01]  /*ad70*/  STL [R1+0xe4], R17 ;  /* 0x0000e41101007387 */ /* 0x000fe20000100800 */
[----:B------:R-:W-:-:S09]  /*ad80*/  SEL R65, R38, R65, !P6 ;  /* 0x0000004126417207 */ /* 0x000fd20007000000 */
[--C-:B------:R-:W-:Y:S02]  /*ad90*/  @!P2 IMAD.IADD R44, R44, 0x1, -R3.reuse ;  /* 0x000000012c2ca824 */ /* 0x100fe400078e0a03 */
[----:B------:R-:W-:Y:S01]  /*ada0*/  @!P3 IMAD.IADD R10, R10, 0x1, -R3 ;  /* 0x000000010a0ab824 */ /* 0x000fe200078e0a03 */
[----:B------:R-:W-:Y:S01]  /*adb0*/  STL [R1+0x1b8], R18 ;  /* 0x0001b81201007387 */ /* 0x000fe20000100800 */
[----:B------:R-:W-:Y:S01]  /*adc0*/  SEL R62, R38, R62, !P6 ;  /* 0x0000003e263e7207 */ /* 0x000fe20007000000 */
[----:B------:R-:W-:Y:S02]  /*add0*/  IMAD R65, R65, UR9, RZ ;  /* 0x0000000941417c24 */ /* 0x000fe4000f8e02ff */
[----:B------:R1:W-:Y:S02]  /*ade0*/  STL [R1+0xa08], R46 ;  /* 0x000a082e01007387 */ /* 0x0003e40000100800 */
[----:B------:R-:W-:Y:S02]  /*adf0*/  IMAD R62, R62, UR9, RZ ;  /* 0x000000093e3e7c24 */ /* 0x000fe4000f8e02ff */
[----:B-1----:R-:W4:Y:S04]  /*ae00*/  LDL.LU R46, [R1+0x1004] ;  /* 0x00100400012e7983 */ /* 0x002f280000300800 */
[----:B------:R-:W-:Y:S04]  /*ae10*/  STL [R1+0xe0], R55 ;  /* 0x0000e03701007387 */ /* 0x000fe80000100800 */
[----:B------:R-:W4:Y:S04]  /*ae20*/  LDL.LU R18, [R1+0x1000] ;  /* 0x0010000001127983 */ /* 0x000f280000300800 */
[----:B------:R-:W4:Y:S01]  /*ae30*/  LDL.LU R19, [R1+0xffc] ;  /* 0x000ffc0001137983 */ /* 0x000f220000300800 */
[----:B------:R-:W-:-:S02]  /*ae40*/  PRMT R88, RZ, 0x7610, R88 ;  /* 0x00007610ff587816 */ /* 0x000fc40000000058 */
[----:B------:R-:W-:Y:S02]  /*ae50*/  PRMT R6, RZ, 0x7610, R6 ;  /* 0x00007610ff067816 */ /* 0x000fe40000000006 */
[----:B------:R-:W-:-:S05]  /*ae60*/  SEL R59, R38, R59, !P6 ;  /* 0x0000003b263b7207 */ /* 0x000fca0007000000 */
[----:B------:R-:W-:Y:S01]  /*ae70*/  IMAD R59, R59, UR9, RZ ;  /* 0x000000093b3b7c24 */ /* 0x000fe2000f8e02ff */
[----:B------:R-:W-:Y:S02]  /*ae80*/  PRMT R67, RZ, 0x7610, R67 ;  /* 0x00007610ff437816 */ /* 0x000fe40000000043 */
[----:B--2---:R-:W-:Y:S02]  /*ae90*/  ISETP.GE.AND P3, PT, R40, RZ, PT ;  /* 0x000000ff2800720c */ /* 0x004fe40003f66270 */
[----:B---3--:R-:W-:Y:S01]  /*aea0*/  ISETP.GE.AND P2, PT, R16, RZ, PT ;  /* 0x000000ff1000720c */ /* 0x008fe20003f46270 */
[----:B------:R-:W-:-:S10]  /*aeb0*/  IMAD.MOV.U32 R16, RZ, RZ, R43 ;  /* 0x000000ffff107224 */ /* 0x000fd400078e002b */
[----:B------:R-:W-:Y:S02]  /*aec0*/  @!P3 IMAD.MOV R23, RZ, RZ, -R23 ;  /* 0x000000ffff17b224 */ /* 0x000fe400078e0a17 */
[----:B------:R-:W-:Y:S01]  /*aed0*/  @!P2 IMAD.MOV R22, RZ, RZ, -R22 ;  /* 0x000000ffff16a224 */ /* 0x000fe200078e0a16 */
[----:B------:R-:W-:-:S04]  /*aee0*/  IADD3 R40, P2, PT, R65, R2, RZ ;  /* 0x0000000241287210 */ /* 0x000fc80007f5e0ff */
[----:B------:R-:W-:Y:S01]  /*aef0*/  LEA.HI.X.SX32 R43, R65, R0, 0x1, P2 ;  /* 0x00000000412b7211 */ /* 0x000fe200010f0eff */
[----:B----4-:R1:W-:Y:S04]  /*af00*/  STL [R1+0xa04], R90 ;  /* 0x000a045a01007387 */ /* 0x0103e80000100800 */
[----:B------:R-:W2:Y:S04]  /*af10*/  LDL R17, [R1+0xd7c] ;  /* 0x000d7c0001117983 */ /* 0x000ea80000100800 */
[----:B-1----:R-:W3:Y:S04]  /*af20*/  LDL R90, [R1+0xc00] ;  /* 0x000c0000015a7983 */ /* 0x002ee80000100800 */
[----:B------:R-:W4:Y:S04]  /*af30*/  LDL.LU R55, [R1+0x20c] ;  /* 0x00020c0001377983 */ /* 0x000f280000300800 */
[----:B------:R-:W-:Y:S04]  /*af40*/  STL [R1+0x104], R32 ;  /* 0x0001042001007387 */ /* 0x000fe80000100800 */
[----:B------:R1:W-:Y:S04]  /*af50*/  STL [R1+0xa00], R14 ;  /* 0x000a000e01007387 */ /* 0x0003e80000100800 */
[----:B------:R-:W-:Y:S01]  /*af60*/  STL [R1+0x124], R40 ;  /* 0x0001242801007387 */ /* 0x000fe20000100800 */
[----:B-1----:R-:W-:-:S03]  /*af70*/  IADD3 R14, P3, PT, R62, R2, RZ ;  /* 0x000000023e0e7210 */ /* 0x002fc60007f7e0ff */
[----:B------:R1:W-:Y:S01]  /*af80*/  STL [R1+0x100], R33 ;  /* 0x0001002101007387 */ /* 0x0003e20000100800 */
[----:B0-----:R-:W-:-:S03]  /*af90*/  @P0 IMAD.MOV.U32 R32, RZ, RZ, R40 ;  /* 0x000000ffff200224 */ /* 0x001fc600078e0028 */
[----:B------:R-:W-:Y:S04]  /*afa0*/  STL [R1+0x144], R14 ;  /* 0x0001440e01007387 */ /* 0x000fe80000100800 */
[----:B------:R0:W-:Y:S01]  /*afb0*/  STL [R1+0x120], R43 ;  /* 0x0001202b01007387 */ /* 0x0001e20000100800 */
[----:B-1----:R-:W-:-:S03]  /*afc0*/  @P0 IMAD.MOV.U32 R33, RZ, RZ, R43 ;  /* 0x000000ffff210224 */ /* 0x002fc600078e002b */
[----:B------:R1:W-:Y:S04]  /*afd0*/  STL [R1+0x9fc], R78 ;  /* 0x0009fc4e01007387 */ /* 0x0003e80000100800 */
[----:B------:R1:W4:Y:S01]  /*afe0*/  @P0 LDG.E.U8 R88, desc[UR22][R32.64] ;  /* 0x0000001620580981 */ /* 0x000322000c1e1100 */
[C---:B------:R-:W-:Y:S02]  /*aff0*/  ISETP.GT.U32.AND P2, PT, R3.reuse, R9, PT ;  /* 0x000000090300720c */ /* 0x040fe40003f44070 */
[----:B------:R-:W-:Y:S01]  /*b000*/  ISETP.GT.U32.AND P1, PT, R3, R93, PT ;  /* 0x0000005d0300720c */ /* 0x000fe20003f24070 */
[----:B0-----:R-:W4:Y:S01]  /*b010*/  LDL.LU R43, [R1+0xff8] ;  /* 0x000ff800012b7983 */ /* 0x001f220000300800 */
[----:B-1----:R-:W-:Y:S02]  /*b020*/  LEA.HI.X.SX32 R78, R62, R0, 0x1, P3 ;  /* 0x000000003e4e7211 */ /* 0x002fe400018f0eff */
[----:B------:R-:W-:Y:S01]  /*b030*/  SEL R56, R38, R56, !P6 ;  /* 0x0000003826387207 */ /* 0x000fe20007000000 */
[----:B------:R-:W4:Y:S01]  /*b040*/  LDL.LU R40, [R1+0xff4] ;  /* 0x000ff40001287983 */ /* 0x000f220000300800 */
[----:B------:R-:W-:-:S02]  /*b050*/  @P0 IMAD.MOV.U32 R32, RZ, RZ, R14 ;  /* 0x000000ffff200224 */ /* 0x000fc400078e000e */
[----:B------:R-:W-:-:S05]  /*b060*/  @P0 IMAD.MOV.U32 R33, RZ, RZ, R78 ;  /* 0x000000ffff210224 */ /* 0x000fca00078e004e */
[----:B------:R0:W4:Y:S01]  /*b070*/  @P0 LDG.E.U8 R6, desc[UR22][R32.64] ;  /* 0x0000001620060981 */ /* 0x000122000c1e1100 */
[----:B------:R-:W-:Y:S01]  /*b080*/  @!P2 IMAD.IADD R9, R9, 0x1, -R3 ;  /* 0x000000010909a824 */ /* 0x000fe200078e0a03 */
[----:B0-----:R-:W-:-:S04]  /*b090*/  IADD3 R32, P2, PT, R59, R2, RZ ;  /* 0x000000023b207210 */ /* 0x001fc80007f5e0ff */
[----:B------:R-:W-:-:S05]  /*b0a0*/  LEA.HI.X.SX32 R33, R59, R0, 0x1, P2 ;  /* 0x000000003b217211 */ /* 0x000fca00010f0eff */
[----:B------:R0:W4:Y:S01]  /*b0b0*/  @P0 LDG.E.U8 R67, desc[UR22][R32.64] ;  /* 0x0000001620430981 */ /* 0x000122000c1e1100 */
[----:B------:R-:W-:Y:S01]  /*b0c0*/  @!P1 IMAD.IADD R93, R93, 0x1, -R3 ;  /* 0x000000015d5d9824 */ /* 0x000fe200078e0a03 */
[----:B------:R-:W-:Y:S01]  /*b0d0*/  SEL R53, R38, R53, !P6 ;  /* 0x0000003526357207 */ /* 0x000fe20007000000 */
[----:B------:R-:W-:Y:S01]  /*b0e0*/  IMAD R56, R56, UR9, RZ ;  /* 0x0000000938387c24 */ /* 0x000fe2000f8e02ff */
[----:B------:R1:W-:Y:S03]  /*b0f0*/  STL [R1+0x140], R78 ;  /* 0x0001404e01007387 */ /* 0x0003e60000100800 */
[----:B------:R-:W-:Y:S01]  /*b100*/  IMAD R53, R53, UR9, RZ ;  /* 0x0000000935357c24 */ /* 0x000fe2000f8e02ff */
[----:B------:R-:W-:-:S04]  /*b110*/  PRMT R92, RZ, 0x7610, R92 ;  /* 0x00007610ff5c7816 */ /* 0x000fc8000000005c */
[----:B-1----:R-:W-:Y:S02]  /*b120*/  IADD3 R78, P2, PT, R53, R2, RZ ;  /* 0x00000002354e7210 */ /* 0x002fe40007f5e0ff */
[----:B------:R-:W-:Y:S02]  /*b130*/  PRMT R76, RZ, 0x7610, R76 ;  /* 0x00007610ff4c7816 */ /* 0x000fe4000000004c */
[----:B--2---:R-:W-:Y:S02]  /*b140*/  ISETP.GE.AND P1, PT, R17, RZ, PT ;  /* 0x000000ff1100720c */ /* 0x004fe40003f26270 */
[----:B---3--:R-:W-:-:S11]  /*b150*/  ISETP.GE.AND P3, PT, R90, RZ, PT ;  /* 0x000000ff5a00720c */ /* 0x008fd60003f66270 */
[----:B------:R-:W-:Y:S01]  /*b160*/  @!P1 IMAD.MOV R21, RZ, RZ, -R21 ;  /* 0x000000ffff159224 */ /* 0x000fe200078e0a15 */
[C---:B------:R-:W-:Y:S01]  /*b170*/  IADD3 R17, P1, PT, R56.reuse, R2, RZ ;  /* 0x0000000238117210 */ /* 0x040fe20007f3e0ff */
[----:B----4-:R1:W-:Y:S04]  /*b180*/  STL [R1+0x890], R6 ;  /* 0x0008900601007387 */ /* 0x0103e80000100800 */
[----:B------:R-:W2:Y:S04]  /*b190*/  LDL R90, [R1+0xcc0] ;  /* 0x000cc000015a7983 */ /* 0x000ea80000100800 */
[----:B------:R-:W3:Y:S01]  /*b1a0*/  LDL R14, [R1+0xcbc] ;  /* 0x000cbc00010e7983 */ /* 0x000ee20000100800 */
[----:B-1----:R-:W-:Y:S01]  /*b1b0*/  IMAD.MOV.U32 R6, RZ, RZ, R16 ;  /* 0x000000ffff067224 */ /* 0x002fe200078e0010 */
[----:B------:R-:W-:-:S02]  /*b1c0*/  LEA.HI.X.SX32 R16, R56, R0, 0x1, P1 ;  /* 0x0000000038107211 */ /* 0x000fc400008f0eff */
[----:B------:R0:W-:Y:S04]  /*b1d0*/  STL [R1+0x164], R32 ;  /* 0x0001642001007387 */ /* 0x0001e80000100800 */
[----:B------:R-:W-:Y:S04]  /*b1e0*/  STL [R1+0x184], R17 ;  /* 0x0001841101007387 */ /* 0x000fe80000100800 */
[----:B------:R1:W-:Y:S01]  /*b1f0*/  STL [R1+0x160], R33 ;  /* 0x0001602101007387 */ /* 0x0003e20000100800 */
[----:B0-----:R-:W-:-:S03]  /*b200*/  @P0 IMAD.MOV.U32 R32, RZ, RZ, R17 ;  /* 0x000000ffff200224 */ /* 0x001fc600078e0011 */
[----:B------:R0:W-:Y:S01]  /*b210*/  STL [R1+0x9f8], R88 ;  /* 0x0009f85801007387 */ /* 0x0001e20000100800 */
[----:B-1----:R-:W-:Y:S01]  /*b220*/  @P0 IMAD.MOV.U32 R33, RZ, RZ, R16 ;  /* 0x000000ffff210224 */ /* 0x002fe200078e0010 */
[----:B0-----:R-:W-:-:S04]  /*b230*/  LEA.HI.X.SX32 R88, R53, R0, 0x1, P2 ;  /* 0x0000000035587211 */ /* 0x001fc800010f0eff */
[----:B------:R0:W4:Y:S02]  /*b240*/  @P0 LDG.E.U8 R92, desc[UR22][R32.64] ;  /* 0x00000016205c0981 */ /* 0x000124000c1e1100 */
[----:B0-----:R-:W-:Y:S02]  /*b250*/  @P0 IMAD.MOV.U32 R32, RZ, RZ, R78 ;  /* 0x000000ffff200224 */ /* 0x001fe400078e004e */
[----:B------:R-:W-:-:S05]  /*b260*/  @P0 IMAD.MOV.U32 R33, RZ, RZ, R88 ;  /* 0x000000ffff210224 */ /* 0x000fca00078e0058 */
[----:B------:R0:W4:Y:S04]  /*b270*/  @P0 LDG.E.U8 R76, desc[UR22][R32.64] ;  /* 0x00000016204c0981 */ /* 0x000128000c1e1100 */
[----:B------:R-:W-:Y:S04]  /*b280*/  STL [R1+0x1a4], R78 ;  /* 0x0001a44e01007387 */ /* 0x000fe80000100800 */
[----:B------:R-:W-:Y:S04]  /*b290*/  STL [R1+0x180], R16 ;  /* 0x0001801001007387 */ /* 0x000fe80000100800 */
[----:B------:R-:W-:Y:S04]  /*b2a0*/  STL [R1+0x1a0], R88 ;  /* 0x0001a05801007387 */ /* 0x000fe80000100800 */
[----:B------:R1:W-:Y:S04]  /*b2b0*/  STL [R1+0x88c], R67 ;  /* 0x00088c4301007387 */ /* 0x0003e80000100800 */
[----:B-1----:R-:W4:Y:S01]  /*b2c0*/  LDL.LU R67, [R1+0x208] ;  /* 0x0002080001437983 */ /* 0x002f220000300800 */
[----:B------:R-:W-:Y:S01]  /*b2d0*/  @!P3 IMAD.MOV R20, RZ, RZ, -R20 ;  /* 0x000000ffff14b224 */ /* 0x000fe200078e0a14 */
[----:B------:R-:W-:-:S02]  /*b2e0*/  ISETP.GT.U32.AND P3, PT, R3, R9, PT ;  /* 0x000000090300720c */ /* 0x000fc40003f64070 */
[C---:B------:R-:W-:Y:S01]  /*b2f0*/  ISETP.GT.U32.AND P1, PT, R3.reuse, R55, PT ;  /* 0x000000370300720c */ /* 0x040fe20003f24070 */
[----:B------:R-:W4:Y:S01]  /*b300*/  LDL.LU R16, [R1+0xff0] ;  /* 0x000ff00001107983 */ /* 0x000f220000300800 */
[----:B------:R-:W-:Y:S02]  /*b310*/  ISETP.GT.U32.AND P2, PT, R3, R8, PT ;  /* 0x000000080300720c */ /* 0x000fe40003f44070 */
[C---:B------:R-:W-:Y:S01]  /*b320*/  SEL R49, R38.reuse, R49, !P6 ;  /* 0x0000003126317207 */ /* 0x040fe20007000000 */
[----:B------:R-:W4:Y:S06]  /*b330*/  LDL.LU R17, [R1+0xfec] ;  /* 0x000fec0001117983 */ /* 0x000f2c0000300800 */
[--C-:B------:R-:W-:Y:S01]  /*b340*/  @!P3 IMAD.IADD R9, R9, 0x1, -R3.reuse ;  /* 0x000000010909b824 */ /* 0x100fe200078e0a03 */
[C---:B------:R-:W-:Y:S01]  /*b350*/  SEL R50, R38.reuse, R50, !P6 ;  /* 0x0000003226327207 */ /* 0x040fe20007000000 */
[----:B------:R-:W-:Y:S01]  /*b360*/  @!P1 IMAD.IADD R55, R55, 0x1, -R3 ;  /* 0x0000000137379824 */ /* 0x000fe200078e0a03 */
[----:B------:R-:W-:Y:S01]  /*b370*/  SEL R46, R38, R46, !P6 ;  /* 0x0000002e262e7207 */ /* 0x000fe20007000000 */
[----:B------:R-:W-:Y:S01]  /*b380*/  IMAD R49, R49, UR9, RZ ;  /* 0x0000000931317c24 */ /* 0x000fe2000f8e02ff */
[----:B------:R-:W4:Y:S01]  /*b390*/  LDL R88, [R1+0xbfc] ;  /* 0x000bfc0001587983 */ /* 0x000f220000100800 */
[----:B------:R-:W-:-:S02]  /*b3a0*/  IMAD R50, R50, UR9, RZ ;  /* 0x0000000932327c24 */ /* 0x000fc4000f8e02ff */
[----:B------:R-:W-:Y:S02]  /*b3b0*/  IMAD R46, R46, UR9, RZ ;  /* 0x000000092e2e7c24 */ /* 0x000fe4000f8e02ff */
[----:B------:R-:W-:Y:S01]  /*b3c0*/  @!P2 IMAD.IADD R8, R8, 0x1, -R3 ;  /* 0x000000010808a824 */ /* 0x000fe200078e0a03 */
[----:B------:R-:W-:Y:S02]  /*b3d0*/  PRMT R7, RZ, 0x7610, R7 ;  /* 0x00007610ff077816 */ /* 0x000fe40000000007 */
[----:B------:R-:W-:Y:S02]  /*b3e0*/  PRMT R91, RZ, 0x7610, R91 ;  /* 0x00007610ff5b7816 */ /* 0x000fe4000000005b */
[----:B------:R-:W-:Y:S02]  /*b3f0*/  PRMT R61, RZ, 0x7610, R61 ;  /* 0x00007610ff3d7816 */ /* 0x000fe4000000003d */
[----:B------:R-:W-:-:S05]  /*b400*/  SEL R43, R38, R43, !P6 ;  /* 0x0000002b262b7207 */ /* 0x000fca0007000000 */
[----:B------:R-:W-:Y:S01]  /*b410*/  IMAD R43, R43, UR9, RZ ;  /* 0x000000092b2b7c24 */ /* 0x000fe2000f8e02ff */
[----:B------:R-:W-:Y:S02]  /*b420*/  PRMT R74, RZ, 0x7610, R74 ;  /* 0x00007610ff4a7816 */ /* 0x000fe4000000004a */
[----:B--2---:R-:W-:Y:S02]  /*b430*/  ISETP.GE.AND P3, PT, R90, RZ, PT ;  /* 0x000000ff5a00720c */ /* 0x004fe40003f66270 */
[----:B------:R-:W2:Y:S01]  /*b440*/  LDL R90, [R1+0xc98] ;  /* 0x000c9800015a7983 */ /* 0x000ea20000100800 */
[----:B---3--:R-:W-:Y:S01]  /*b450*/  ISETP.GE.AND P1, PT, R14, RZ, PT ;  /* 0x000000ff0e00720c */ /* 0x008fe20003f26270 */
[----:B------:R-:W-:-:S09]  /*b460*/  IMAD.MOV.U32 R14, RZ, RZ, R6 ;  /* 0x000000ffff0e7224 */ /* 0x000fd200078e0006 */
[----:B------:R-:W-:-:S03]  /*b470*/  @!P3 IMAD.MOV R18, RZ, RZ, -R18 ;  /* 0x000000ffff12b224 */ /* 0x000fc600078e0a12 */
[----:B------:R-:W-:Y:S01]  /*b480*/  @!P1 IMAD.MOV R19, RZ, RZ, -R19 ;  /* 0x000000ffff139224 */ /* 0x000fe200078e0a13 */
[----:B0-----:R-:W-:-:S04]  /*b490*/  IADD3 R32, P1, PT, R50, R2, RZ ;  /* 0x0000000232207210 */ /* 0x001fc80007f3e0ff */
[----:B------:R-:W-:-:S05]  /*b4a0*/  LEA.HI.X.SX32 R33, R50, R0, 0x1, P1 ;  /* 0x0000000032217211 */ /* 0x000fca00008f0eff */
[----:B------:R0:W3:Y:S04]  /*b4b0*/  @P0 LDG.E.U8 R7, desc[UR22][R32.64] ;  /* 0x0000001620070981 */ /* 0x0000e8000c1e1100 */
[----:B----4-:R1:W-:Y:S02]  /*b4c0*/  STL [R1+0x878], R92 ;  /* 0x0008785c01007387 */ /* 0x0103e40000100800 */
[----:B-1----:R-:W-:-:S04]  /*b4d0*/  IADD3 R92, P3, PT, R49, R2, RZ ;  /* 0x00000002315c7210 */ /* 0x002fc80007f7e0ff */
[----:B------:R-:W-:Y:S01]  /*b4e0*/  LEA.HI.X.SX32 R6, R49, R0, 0x1, P3 ;  /* 0x0000000031067211 */ /* 0x000fe200018f0eff */
[----:B------:R1:W-:Y:S04]  /*b4f0*/  STL [R1+0x874], R76 ;  /* 0x0008744c01007387 */ /* 0x0003e80000100800 */
[----:B------:R-:W-:Y:S01]  /*b500*/  STL [R1+0x1d4], R92 ;  /* 0x0001d45c01007387 */ /* 0x000fe20000100800 */
[----:B-1----:R-:W-:-:S03]  /*b510*/  IADD3 R76, P2, PT, R46, R2, RZ ;  /* 0x000000022e4c7210 */ /* 0x002fc60007f5e0ff */
[----:B------:R0:W-:Y:S04]  /*b520*/  STL [R1+0x1c4], R32 ;  /* 0x0001c42001007387 */ /* 0x0001e80000100800 */
[----:B------:R-:W-:Y:S01]  /*b530*/  STL [R1+0x214], R76 ;  /* 0x0002144c01007387 */ /* 0x000fe20000100800 */
[----:B------:R-:W-:-:S03]  /*b540*/  LEA.HI.X.SX32 R78, R46, R0, 0x1, P2 ;  /* 0x000000002e4e7211 */ /* 0x000fc600010f0eff */
[----:B------:R-:W-:Y:S01]  /*b550*/  STL [R1+0x1d0], R6 ;  /* 0x0001d00601007387 */ /* 0x000fe20000100800 */
[----:B0-----:R-:W-:-:S03]  /*b560*/  @P0 IMAD.MOV.U32 R32, RZ, RZ, R92 ;  /* 0x000000ffff200224 */ /* 0x001fc600078e005c */
[----:B------:R0:W-:Y:S02]  /*b570*/  STL [R1+0x1c0], R33 ;  /* 0x0001c02101007387 */ /* 0x0001e40000100800 */
[----:B0-----:R-:W-:-:S05]  /*b580*/  @P0 IMAD.MOV.U32 R33, RZ, RZ, R6 ;  /* 0x000000ffff210224 */ /* 0x001fca00078e0006 */
[----:B------:R0:W4:Y:S02]  /*b590*/  @P0 LDG.E.U8 R91, desc[UR22][R32.64] ;  /* 0x00000016205b0981 */ /* 0x000124000c1e1100 */
[----:B0-----:R-:W-:Y:S02]  /*b5a0*/  @P0 IMAD.MOV.U32 R32, RZ, RZ, R76 ;  /* 0x000000ffff200224 */ /* 0x001fe400078e004c */
[----:B------:R-:W-:-:S05]  /*b5b0*/  @P0 IMAD.MOV.U32 R33, RZ, RZ, R78 ;  /* 0x000000ffff210224 */ /* 0x000fca00078e004e */
[----:B------:R0:W4:Y:S01]  /*b5c0*/  @P0 LDG.E.U8 R61, desc[UR22][R32.64] ;  /* 0x00000016203d0981 */ /* 0x000122000c1e1100 */
[----:B------:R-:W-:-:S13]  /*b5d0*/  ISETP.GT.U32.AND P1, PT, R3, R67, PT ;  /* 0x000000430300720c */ /* 0x000fda0003f24070 */
[----:B------:R-:W-:Y:S01]  /*b5e0*/  @!P1 IMAD.IADD R67, R67, 0x1, -R3 ;  /* 0x0000000143439824 */ /* 0x000fe200078e0a03 */
[----:B0-----:R-:W-:-:S04]  /*b5f0*/  IADD3 R32, P1, PT, R43, R2, RZ ;  /* 0x000000022b207210 */ /* 0x001fc80007f3e0ff */
[----:B------:R-:W-:-:S05]  /*b600*/  LEA.HI.X.SX32 R33, R43, R0, 0x1, P1 ;  /* 0x000000002b217211 */ /* 0x000fca00008f0eff */
[----:B------:R0:W4:Y:S01]  /*b610*/  @P0 LDG.E.U8 R74, desc[UR22][R32.64] ;  /* 0x00000016204a0981 */ /* 0x000122000c1e1100 */
[C---:B------:R-:W-:Y:S02]  /*b620*/  ISETP.GT.U32.AND P2, PT, R3.reuse, R8, PT ;  /* 0x000000080300720c */ /* 0x040fe40003f44070 */
[----:B------:R-:W-:Y:S02]  /*b630*/  ISETP.GT.U32.AND P3, PT, R3, R55, PT ;  /* 0x000000370300720c */ /* 0x000fe40003f64070 */
[----:B------:R-:W-:Y:S01]  /*b640*/  SEL R40, R38, R40, !P6 ;  /* 0x0000002826287207 */ /* 0x000fe20007000000 */
[----:B------:R1:W-:Y:S08]  /*b650*/  STL [R1+0x210], R78 ;  /* 0x0002104e01007387 */ /* 0x0003f00000100800 */
[----:B------:R-:W-:Y:S01]  /*b660*/  @!P2 IMAD.IADD R8, R8, 0x1, -R3 ;  /* 0x000000010808a824 */ /* 0x000fe200078e0a03 */
[----:B------:R-:W-:Y:S01]  /*b670*/  SEL R37, R38, R37, !P6 ;  /* 0x0000002526257207 */ /* 0x000fe20007000000 */
[----:B------:R-:W-:-:S02]  /*b680*/  IMAD R40, R40, UR9, RZ ;  /* 0x0000000928287c24 */ /* 0x000fc4000f8e02ff */
[----:B------:R-:W-:Y:S01]  /*b690*/  @!P3 IMAD.IADD R55, R55, 0x1, -R3 ;  /* 0x000000013737b824 */ /* 0x000fe200078e0a03 */
[----:B------:R-:W-:Y:S01]  /*b6a0*/  ISETP.GE.AND P3, PT, R88, RZ, PT ;  /* 0x000000ff5800720c */ /* 0x000fe20003f66270 */
[----:B------:R-:W-:Y:S01]  /*b6b0*/  IMAD R37, R37, UR9, RZ ;  /* 0x0000000925257c24 */ /* 0x000fe2000f8e02ff */
[----:B------:R-:W-:-:S04]  /*b6c0*/  PRMT R81, RZ, 0x7610, R81 ;  /* 0x00007610ff517816 */ /* 0x000fc80000000051 */
[----:B------:R-:W-:-:S04]  /*b6d0*/  IADD3 R76, P1, PT, R37, R2, RZ ;  /* 0x00000002254c7210 */ /* 0x000fc80007f3e0ff */
[----:B-1----:R-:W-:Y:S02]  /*b6e0*/  LEA.HI.X.SX32 R78, R37, R0, 0x1, P1 ;  /* 0x00000000254e7211 */ /* 0x002fe400008f0eff */
[----:B------:R-:W-:Y:S02]  /*b6f0*/  PRMT R75, RZ, 0x7610, R75 ;  /* 0x00007610ff4b7816 */ /* 0x000fe4000000004b */
[----:B--2---:R-:W-:Y:S01]  /*b700*/  ISETP.GE.AND P2, PT, R90, RZ, PT ;  /* 0x000000ff5a00720c */ /* 0x004fe20003f46270 */
[----:B------:R-:W-:-:S12]  /*b710*/  IMAD.MOV.U32 R90, RZ, RZ, R14 ;  /* 0x000000ffff5a7224 */ /* 0x000fd800078e000e */
[----:B------:R-:W-:Y:S01]  /*b720*/  @!P2 IMAD.MOV R17, RZ, RZ, -R17 ;  /* 0x000000ffff11a224 */ /* 0x000fe200078e0a11 */
[C---:B------:R-:W-:Y:S01]  /*b730*/  IADD3 R92, P2, PT, R40.reuse, R2, RZ ;  /* 0x00000002285c7210 */ /* 0x040fe20007f5e0ff */
[----:B---3--:R1:W-:Y:S03]  /*b740*/  STL [R1+0x860], R7 ;  /* 0x0008600701007387 */ /* 0x0083e60000100800 */
[----:B------:R-:W-:Y:S01]  /*b750*/  LEA.HI.X.SX32 R14, R40, R0, 0x1, P2 ;  /* 0x00000000280e7211 */ /* 0x000fe200010f0eff */
[----:B-1----:R-:W2:Y:S04]  /*b760*/  LDL.LU R7, [R1+0xfe8] ;  /* 0x000fe80001077983 */ /* 0x002ea80000300800 */
[----:B------:R-:W3:Y:S04]  /*b770*/  LDL.LU R6, [R1+0xfe4] ;  /* 0x000fe40001067983 */ /* 0x000ee80000300800 */
[----:B----4-:R1:W-:Y:S04]  /*b780*/  STL [R1+0x85c], R91 ;  /* 0x00085c5b01007387 */ /* 0x0103e80000100800 */
[----:B------:R-:W4:Y:S04]  /*b790*/  LDL R88, [R1+0xd78] ;  /* 0x000d780001587983 */ /* 0x000f280000100800 */
[----:B-1----:R-:W4:Y:S04]  /*b7a0*/  LDL R91, [R1+0xda8] ;  /* 0x000da800015b7983 */ /* 0x002f280000100800 */
[----:B------:R1:W-:Y:S04]  /*b7b0*/  STL [R1+0x848], R61 ;  /* 0x0008483d01007387 */ /* 0x0003e80000100800 */
[----:B-1----:R-:W4:Y:S04]  /*b7c0*/  LDL.LU R61, [R1+0x200] ;  /* 0x00020000013d7983 */ /* 0x002f280000300800 */
[----:B------:R0:W-:Y:S04]  /*b7d0*/  STL [R1+0x234], R32 ;  /* 0x0002342001007387 */ /* 0x0001e80000100800 */
[----:B------:R-:W-:Y:S04]  /*b7e0*/  STL [R1+0x254], R92 ;  /* 0x0002545c01007387 */ /* 0x000fe80000100800 */
[----:B------:R1:W-:Y:S01]  /*b7f0*/  STL [R1+0x230], R33 ;  /* 0x0002302101007387 */ /* 0x0003e20000100800 */
[----:B0-----:R-:W-:-:S02]  /*b800*/  @P0 IMAD.MOV.U32 R32, RZ, RZ, R92 ;  /* 0x000000ffff200224 */ /* 0x001fc400078e005c */
[----:B-1----:R-:W-:-:S05]  /*b810*/  @P0 IMAD.MOV.U32 R33, RZ, RZ, R14 ;  /* 0x000000ffff210224 */ /* 0x002fca00078e000e */
[----:B------:R0:W4:Y:S02]  /*b820*/  @P0 LDG.E.U8 R81, desc[UR22][R32.64] ;  /* 0x0000001620510981 */ /* 0x000124000c1e1100 */
[----:B0-----:R-:W-:Y:S02]  /*b830*/  @P0 IMAD.MOV.U32 R32, RZ, RZ, R76 ;  /* 0x000000ffff200224 */ /* 0x001fe400078e004c */
[----:B------:R-:W-:-:S05]  /*b840*/  @P0 IMAD.MOV.U32 R33, RZ, RZ, R78 ;  /* 0x000000ffff210224 */ /* 0x000fca00078e004e */
[----:B------:R0:W4:Y:S04]  /*b850*/  @P0 LDG.E.U8 R75, desc[UR22][R32.64] ;  /* 0x00000016204b0981 */ /* 0x000128000c1e1100 */
[----:B------:R-:W-:Y:S04]  /*b860*/  STL [R1+0x274], R76 ;  /* 0x0002744c01007387 */ /* 0x000fe80000100800 */
[----:B------:R-:W-:Y:S04]  /*b870*/  STL [R1+0x250], R14 ;  /* 0x0002500e01007387 */ /* 0x000fe80000100800 */
[----:B------:R1:W-:Y:S04]  /*b880*/  STL [R1+0x844], R74 ;  /* 0x0008444a01007387 */ /* 0x0003e80000100800 */
[----:B-1----:R-:W4:Y:S01]  /*b890*/  LDL.LU R74, [R1+0xfe0] ;  /* 0x000fe000014a7983 */ /* 0x002f220000300800 */
[----:B------:R-:W-:Y:S01]  /*b8a0*/  @!P3 IMAD.MOV R16, RZ, RZ, -R16 ;  /* 0x000000ffff10b224 */ /* 0x000fe200078e0a10 */
[----:B------:R-:W-:-:S02]  /*b8b0*/  ISETP.GT.U32.AND P3, PT, R3, R67, PT ;  /* 0x000000430300720c */ /* 0x000fc40003f64070 */
[C---:B------:R-:W-:Y:S02]  /*b8c0*/  SEL R34, R38.reuse, R34, !P6 ;  /* 0x0000002226227207 */ /* 0x040fe40007000000 */
[----:B0-----:R-:W-:-:S03]  /*b8d0*/  SEL R32, R38, R30, !P6 ;  /* 0x0000001e26207207 */ /* 0x001fc60007000000 */
[----:B------:R-:W-:Y:S01]  /*b8e0*/  IMAD R34, R34, UR9, RZ ;  /* 0x0000000922227c24 */ /* 0x000fe2000f8e02ff */
[----:B------:R0:W-:Y:S01]  /*b8f0*/  STL [R1+0x270], R78 ;  /* 0x0002704e01007387 */ /* 0x0001e20000100800 */
[----:B------:R-:W-:Y:S02]  /*b900*/  IMAD.MOV.U32 R30, RZ, RZ, R15 ;  /* 0x000000ffff1e7224 */ /* 0x000fe400078e000f */
[----:B------:R-:W-:Y:S01]  /*b910*/  IMAD R32, R32, UR9, RZ ;  /* 0x0000000920207c24 */ /* 0x000fe2000f8e02ff */
[----:B------:R-:W4:Y:S01]  /*b920*/  LDL.LU R14, [R1+0xfdc] ;  /* 0x000fdc00010e7983 */ /* 0x000f220000300800 */
[----:B------:R-:W-:Y:S01]  /*b930*/  @!P3 IMAD.IADD R67, R67, 0x1, -R3 ;  /* 0x000000014343b824 */ /* 0x000fe200078e0a03 */
[----:B------:R-:W-:Y:S02]  /*b940*/  SEL R31, R38, R31, !P6 ;  /* 0x0000001f261f7207 */ /* 0x000fe40007000000 */
[----:B------:R-:W-:-:S03]  /*b950*/  PRMT R79, RZ, 0x7610, R79 ;  /* 0x00007610ff4f7816 */ /* 0x000fc6000000004f */
[----:B------:R-:W-:Y:S01]  /*b960*/  IMAD R31, R31, UR9, RZ ;  /* 0x000000091f1f7c24 */ /* 0x000fe2000f8e02ff */
[----:B------:R-:W-:Y:S02]  /*b970*/  PRMT R80, RZ, 0x7610, R80 ;  /* 0x00007610ff507816 */ /* 0x000fe40000000050 */
[C---:B--2---:R-:W-:Y:S02]  /*b980*/  ISETP.GT.U32.AND P2, PT, R3.reuse, R7, PT ;  /* 0x000000070300720c */ /* 0x044fe40003f44070 */
[----:B---3--:R-:W-:-:S11]  /*b990*/  ISETP.GT.U32.AND P1, PT, R3, R6, PT ;  /* 0x000000060300720c */ /* 0x008fd60003f24070 */
[--C-:B------:R-:W-:Y:S02]  /*b9a0*/  @!P2 IMAD.IADD R7, R7, 0x1, -R3.reuse ;  /* 0x000000010707a824 */ /* 0x100fe400078e0a03 */
[----:B------:R-:W-:Y:S01]  /*b9b0*/  @!P1 IMAD.IADD R6, R6, 0x1, -R3 ;  /* 0x0000000106069824 */ /* 0x000fe200078e0a03 */
[----:B------:R-:W-:Y:S02]  /*b9c0*/  IADD3 R33, P1, PT, R34, R2, RZ ;  /* 0x0000000222217210 */ /* 0x000fe40007f3e0ff */
[----:B----4-:R-:W-:Y:S02]  /*b9d0*/  ISETP.GE.AND P2, PT, R88, RZ, PT ;  /* 0x000000ff5800720c */ /* 0x010fe40003f46270 */
[----:B------:R-:W-:Y:S01]  /*b9e0*/  ISETP.GE.AND P3, PT, R91, RZ, PT ;  /* 0x000000ff5b00720c */ /* 0x000fe20003f66270 */
[----:B------:R-:W-:Y:S01]  /*b9f0*/  IMAD.MOV.U32 R91, RZ, RZ, R90 ;  /* 0x000000ffff5b7224 */ /* 0x000fe200078e005a */
[----:B------:R-:W-:-:S09]  /*ba00*/  LEA.HI.X.SX32 R90, R34, R0, 0x1, P1 ;  /* 0x00000000225a7211 */ /* 0x000fd200008f0eff */
[----:B------:R-:W-:Y:S01]  /*ba10*/  @!P2 IMAD.MOV R30, RZ, RZ, -R30 ;  /* 0x000000ffff1ea224 */ /* 0x000fe200078e0a1e */
[----:B------:R-:W-:-:S04]  /*ba20*/  IADD3 R76, P1, PT, R31, R2, RZ ;  /* 0x000000021f4c7210 */ /* 0x000fc80007f3e0ff */
[----:B0-----:R-:W-:Y:S01]  /*ba30*/  LEA.HI.X.SX32 R78, R31, R0, 0x1, P1 ;  /* 0x000000001f4e7211 */ /* 0x001fe200008f0eff */
[----:B------:R0:W-:Y:S04]  /*ba40*/  STL [R1+0x82c], R75 ;  /* 0x00082c4b01007387 */ /* 0x0001e80000100800 */
[----:B------:R-:W2:Y:S04]  /*ba50*/  LDL R92, [R1+0xcf8] ;  /* 0x000cf800015c7983 */ /* 0x000ea80000100800 */
[----:B0-----:R-:W3:Y:S04]  /*ba60*/  LDL R75, [R1+0xcb0] ;  /* 0x000cb000014b7983 */ /* 0x001ee80000100800 */
[----:B------:R0:W-:Y:S04]  /*ba70*/  STL [R1+0x830], R81 ;  /* 0x0008305101007387 */ /* 0x0001e80000100800 */
[----:B------:R1:W-:Y:S01]  /*ba80*/  STL [R1+0x294], R33 ;  /* 0x0002942101007387 */ /* 0x0003e20000100800 */
[----:B0-----:R-:W-:-:S04]  /*ba90*/  IADD3 R81, P2, PT, R32, R2, RZ ;  /* 0x0000000220517210 */ /* 0x001fc80007f5e0ff */
[----:B------:R-:W-:Y:S01]  /*baa0*/  LEA.HI.X.SX32 R88, R32, R0, 0x1, P2 ;  /* 0x0000000020587211 */ /* 0x000fe200010f0eff */
[----:B------:R-:W-:Y:S02]  /*bab0*/  @P0 IMAD.MOV.U32 R32, RZ, RZ, R33 ;  /* 0x000000ffff200224 */ /* 0x000fe400078e0021 */
[----:B-1----:R-:W-:-:S05]  /*bac0*/  @P0 IMAD.MOV.U32 R33, RZ, RZ, R90 ;  /* 0x000000ffff210224 */ /* 0x002fca00078e005a */
[----:B------:R0:W4:Y:S01]  /*bad0*/  @P0 LDG.E.U8 R79, desc[UR22][R32.64] ;  /* 0x00000016204f0981 */ /* 0x000122000c1e1100 */
[----:B------:R-:W-:Y:S01]  /*bae0*/  PRMT R74, RZ, 0x7610, R74 ;  /* 0x00007610ff4a7816 */ /* 0x000fe2000000004a */
[----:B0-----:R-:W-:Y:S02]  /*baf0*/  @P0 IMAD.MOV.U32 R32, RZ, RZ, R81 ;  /* 0x000000ffff200224 */ /* 0x001fe400078e0051 */
[----:B------:R-:W-:-:S05]  /*bb00*/  @P0 IMAD.MOV.U32 R33, RZ, RZ, R88 ;  /* 0x000000ffff210224 */ /* 0x000fca00078e0058 */
[----:B------:R0:W4:Y:S02]  /*bb10*/  @P0 LDG.E.U8 R80, desc[UR22][R32.64] ;  /* 0x0000001620500981 */ /* 0x000124000c1e1100 */
[----:B0-----:R-:W-:Y:S02]  /*bb20*/  @P0 IMAD.MOV.U32 R32, RZ, RZ, R76 ;  /* 0x000000ffff200224 */ /* 0x001fe400078e004c */
[----:B------:R-:W-:-:S05]  /*bb30*/  @P0 IMAD.MOV.U32 R33, RZ, RZ, R78 ;  /* 0x000000ffff210224 */ /* 0x000fca00078e004e */
[----:B------:R-:W4:Y:S01]  /*bb40*/  @P0 LDG.E.U8 R74, desc[UR22][R32.64] ;  /* 0x00000016204a0981 */ /* 0x000f22000c1e1100 */
[C---:B------:R-:W-:Y:S01]  /*bb50*/  ISETP.GT.U32.AND P2, PT, R3.reuse, R61, PT ;  /* 0x0000003d0300720c */ /* 0x040fe20003f44070 */
[----:B------:R-:W-:Y:S01]  /*bb60*/  @!P3 IMAD.MOV R14, RZ, RZ, -R14 ;  /* 0x000000ffff0eb224 */ /* 0x000fe200078e0a0e */
[C---:B------:R-:W-:Y:S02]  /*bb70*/  ISETP.GT.U32.AND P3, PT, R3.reuse, R7, PT ;  /* 0x000000070300720c */ /* 0x040fe40003f64070 */
[----:B------:R-:W-:Y:S01]  /*bb80*/  ISETP.GT.U32.AND P1, PT, R3, R6, PT ;  /* 0x000000060300720c */ /* 0x000fe20003f24070 */
[----:B------:R-:W-:Y:S01]  /*bb90*/  STL [R1+0x8c4], R81 ;  /* 0x0008c45101007387 */ /* 0x000fe20000100800 */
[----:B------:R-:W-:-:S03]  /*bba0*/  SEL R28, R38, R28, !P6 ;  /* 0x0000001c261c7207 */ /* 0x000fc60007000000 */
[----:B------:R0:W-:Y:S04]  /*bbb0*/  STL [R1+0x290], R90 ;  /* 0x0002905a01007387 */ /* 0x0001e80000100800 */
[----:B------:R-:W-:Y:S01]  /*bbc0*/  @!P2 IMAD.IADD R61, R61, 0x1, -R3 ;  /* 0x000000013d3da824 */ /* 0x000fe200078e0a03 */
[----:B------:R-:W-:Y:S01]  /*bbd0*/  STL [R1+0x8cc], R76 ;  /* 0x0008cc4c01007387 */ /* 0x000fe20000100800 */
[----:B------:R-:W-:-:S03]  /*bbe0*/  SEL R29, R38, R29, !P6 ;  /* 0x0000001d261d7207 */ /* 0x000fc60007000000 */
[----:B------:R-:W-:Y:S01]  /*bbf0*/  STL [R1+0x2b0], R88 ;  /* 0x0002b05801007387 */ /* 0x000fe20000100800 */
[----:B------:R-:W-:-:S03]  /*bc00*/  IMAD R28, R28, UR9, RZ ;  /* 0x000000091c1c7c24 */ /* 0x000fc6000f8e02ff */
[----:B0-----:R-:W4:Y:S01]  /*bc10*/  LDL.LU R90, [R1+0xfd8] ;  /* 0x000fd800015a7983 */ /* 0x001f220000300800 */
[----:B------:R-:W-:-:S03]  /*bc20*/  @!P3 IMAD.IADD R7, R7, 0x1, -R3 ;  /* 0x000000010707b824 */ /* 0x000fc600078e0a03 */
[----:B------:R0:W-:Y:S01]  /*bc30*/  STL [R1+0x8c8], R78 ;  /* 0x0008c84e01007387 */ /* 0x0001e20000100800 */
[----:B------:R-:W-:Y:S02]  /*bc40*/  IMAD R29, R29, UR9, RZ ;  /* 0x000000091d1d7c24 */ /* 0x000fe4000f8e02ff */
[----:B------:R-:W-:Y:S01]  /*bc50*/  @!P1 IMAD.IADD R6, R6, 0x1, -R3 ;  /* 0x0000000106069824 */ /* 0x000fe200078e0a03 */
[----:B------:R-:W-:Y:S02]  /*bc60*/  SEL R26, R38, R26, !P6 ;  /* 0x0000001a261a7207 */ /* 0x000fe40007000000 */
[----:B------:R-:W-:-:S03]  /*bc70*/  PRMT R89, RZ, 0x7610, R89 ;  /* 0x00007610ff597816 */ /* 0x000fc60000000059 */
[----:B------:R-:W-:Y:S01]  /*bc80*/  IMAD R26, R26, UR9, RZ ;  /* 0x000000091a1a7c24 */ /* 0x000fe2000f8e02ff */
[----:B------:R-:W-:Y:S02]  /*bc90*/  PRMT R77, RZ, 0x7610, R77 ;  /* 0x00007610ff4d7816 */ /* 0x000fe4000000004d */
[----:B------:R-:W-:Y:S02]  /*bca0*/  PRMT R48, RZ, 0x7610, R48 ;  /* 0x00007610ff307816 */ /* 0x000fe40000000030 */
[----:B--2---:R-:W-:Y:S02]  /*bcb0*/  ISETP.GE.AND P2, PT, R92, RZ, PT ;  /* 0x000000ff5c00720c */ /* 0x004fe40003f46270 */
[----:B---3--:R-:W-:-:S11]  /*bcc0*/  ISETP.GE.AND P3, PT, R75, RZ, PT ;  /* 0x000000ff4b00720c */ /* 0x008fd60003f66270 */
[----:B------:R-:W-:Y:S01]  /*bcd0*/  @!P2 IMAD.MOV R12, RZ, RZ, -R12 ;  /* 0x000000ffff0ca224 */ /* 0x000fe200078e0a0c */
[----:B0-----:R-:W-:-:S04]  /*bce0*/  IADD3 R78, P2, PT, R29, R2, RZ ;  /* 0x000000021d4e7210 */ /* 0x001fc80007f5e0ff */
[----:B------:R-:W-:Y:S01]  /*bcf0*/  LEA.HI.X.SX32 R81, R29, R0, 0x1, P2 ;  /* 0x000000001d517211 */ /* 0x000fe200010f0eff */
[----:B----4-:R0:W-:Y:S04]  /*bd00*/  STL [R1+0x828], R79 ;  /* 0x0008284f01007387 */ /* 0x0101e80000100800 */
[----:B0-----:R-:W2:Y:S04]  /*bd10*/  LDL.LU R79, [R1] ;  /* 0x00000000014f7983 */ /* 0x001ea80000300800 */
[----:B------:R-:W3:Y:S04]  /*bd20*/  LDL.LU R88, [R1+0xfd4] ;  /* 0x000fd40001587983 */ /* 0x000ee80000300800 */
[----:B------:R-:W4:Y:S04]  /*bd30*/  LDL R75, [R1+0xc30] ;  /* 0x000c3000014b7983 */ /* 0x000f280000100800 */
[----:B------:R-:W4:Y:S04]  /*bd40*/  LDL R92, [R1+0xdc4] ;  /* 0x000dc400015c7983 */ /* 0x000f280000100800 */
[----:B------:R0:W-:Y:S02]  /*bd50*/  STL [R1+0x824], R80 ;  /* 0x0008245001007387 */ /* 0x0001e40000100800 */
[----:B0-----:R-:W-:-:S04]  /*bd60*/  IADD3 R80, P1, PT, R28, R2, RZ ;  /* 0x000000021c507210 */ /* 0x001fc80007f3e0ff */
[----:B------:R-:W-:Y:S01]  /*bd70*/  LEA.HI.X.SX32 R28, R28, R0, 0x1, P1 ;  /* 0x000000001c1c7211 */ /* 0x000fe200008f0eff */
[----:B------:R-:W-:Y:S04]  /*bd80*/  STL [R1+0x2e8], R80 ;  /* 0x0002e85001007387 */ /* 0x000fe80000100800 */
[----:B------:R0:W-:Y:S01]  /*bd90*/  STL [R1+0x810], R74 ;  /* 0x0008104a01007387 */ /* 0x0001e20000100800 */
[----:B------:R-:W-:-:S03]  /*bda0*/  @P0 IMAD.MOV.U32 R29, RZ, RZ, R28 ;  /* 0x000000ffff1d0224 */ /* 0x000fc600078e001c */
[----:B------:R-:W-:Y:S04]  /*bdb0*/  STL [R1+0x8b8], R78 ;  /* 0x0008b84e01007387 */ /* 0x000fe80000100800 */
[----:B------:R1:W-:Y:S01]  /*bdc0*/  STL [R1+0x2e4], R28 ;  /* 0x0002e41c01007387 */ /* 0x0003e20000100800 */
[----:B0-----:R-:W-:Y:S01]  /*bdd0*/  IADD3 R74, P1, PT, R26, R2, RZ ;  /* 0x000000021a4a7210 */ /* 0x001fe20007f3e0ff */
[----:B-1----:R-:W-:-:S03]  /*bde0*/  @P0 IMAD.MOV.U32 R28, RZ, RZ, R80 ;  /* 0x000000ffff1c0224 */ /* 0x002fc600078e0050 */
[----:B------:R-:W-:Y:S02]  /*bdf0*/  LEA.HI.X.SX32 R76, R26, R0, 0x1, P1 ;  /* 0x000000001a4c7211 */ /* 0x000fe400008f0eff */
[----:B------:R0:W4:Y:S02]  /*be00*/  @P0 LDG.E.U8 R89, desc[UR22][R28.64] ;  /* 0x000000161c590981 */ /* 0x000124000c1e1100 */
[----:B0-----:R-:W-:Y:S02]  /*be10*/  @P0 IMAD.MOV.U32 R28, RZ, RZ, R78 ;  /* 0x000000ffff1c0224 */ /* 0x001fe400078e004e */
[----:B------:R-:W-:-:S05]  /*be20*/  @P0 IMAD.MOV.U32 R29, RZ, RZ, R81 ;  /* 0x000000ffff1d0224 */ /* 0x000fca00078e0051 */
[----:B------:R0:W4:Y:S02]  /*be30*/  @P0 LDG.E.U8 R77, desc[UR22][R28.64] ;  /* 0x000000161c4d0981 */ /* 0x000124000c1e1100 */
[----:B0-----:R-:W-:Y:S02]  /*be40*/  @P0 IMAD.MOV.U32 R28, RZ, RZ, R74 ;  /* 0x000000ffff1c0224 */ /* 0x001fe400078e004a */
[----:B------:R-:W-:-:S05]  /*be50*/  @P0 IMAD.MOV.U32 R29, RZ, RZ, R76 ;  /* 0x000000ffff1d0224 */ /* 0x000fca00078e004c */
[----:B------:R-:W4:Y:S04]  /*be60*/  @P0 LDG.E.U8 R48, desc[UR22][R28.64] ;  /* 0x000000161c300981 */ /* 0x000f28000c1e1100 */
[----:B------:R0:W-:Y:S04]  /*be70*/  STL [R1+0x8c0], R74 ;  /* 0x0008c04a01007387 */ /* 0x0001e80000100800 */
[----:B------:R1:W-:Y:S04]  /*be80*/  STL [R1+0x8b4], R81 ;  /* 0x0008b45101007387 */ /* 0x0003e80000100800 */
[----:B------:R-:W4:Y:S01]  /*be90*/  LDL.LU R80, [R1+0xfd0] ;  /* 0x000fd00001507983 */ /* 0x000f220000300800 */
[----:B------:R-:W-:Y:S01]  /*bea0*/  @!P3 IMAD.MOV R13, RZ, RZ, -R13 ;  /* 0x000000ffff0db224 */ /* 0x000fe200078e0a0d */
[----:B------:R-:W-:-:S02]  /*beb0*/  ISETP.GT.U32.AND P3, PT, R3, R90, PT ;  /* 0x0000005a0300720c */ /* 0x000fc40003f64070 */
[C---:B------:R-:W-:Y:S02]  /*bec0*/  SEL R27, R38.reuse, R27, !P6 ;  /* 0x0000001b261b7207 */ /* 0x040fe40007000000 */
[C---:B------:R-:W-:Y:S02]  /*bed0*/  SEL R25, R38.reuse, R25, !P6 ;  /* 0x0000001926197207 */ /* 0x040fe40007000000 */
[----:B------:R-:W-:Y:S01]  /*bee0*/  SEL R24, R38, R24, !P6 ;  /* 0x0000001826187207 */ /* 0x000fe20007000000 */
[----:B------:R-:W-:Y:S02]  /*bef0*/  IMAD R27, R27, UR9, RZ ;  /* 0x000000091b1b7c24 */ /* 0x000fe4000f8e02ff */
[----:B------:R-:W-:Y:S01]  /*bf00*/  IMAD R25, R25, UR9, RZ ;  /* 0x0000000919197c24 */ /* 0x000fe2000f8e02ff */
[----:B------:R1:W-:Y:S01]  /*bf10*/  STL [R1+0x8bc], R76 ;  /* 0x0008bc4c01007387 */ /* 0x0003e20000100800 */
[----:B------:R-:W-:Y:S02]  /*bf20*/  IMAD R24, R24, UR9, RZ ;  /* 0x0000000918187c24 */ /* 0x000fe4000f8e02ff */
[----:B------:R-:W-:Y:S01]  /*bf30*/  @!P3 IMAD.IADD R90, R90, 0x1, -R3 ;  /* 0x000000015a5ab824 */ /* 0x000fe200078e0a03 */
[----:B0-----:R-:W4:Y:S01]  /*bf40*/  LDL R74, [R1+0xd10] ;  /* 0x000d1000014a7983 */ /* 0x001f220000100800 */
[----:B------:R-:W-:-:S02]  /*bf50*/  PRMT R85, RZ, 0x7610, R85 ;  /* 0x00007610ff557816 */ /* 0x000fc40000000055 */
[----:B------:R-:W-:Y:S02]  /*bf60*/  PRMT R15, RZ, 0x7610, R15 ;  /* 0x00007610ff0f7816 */ /* 0x000fe4000000000f */
[C---:B---3--:R-:W-:Y:S02]  /*bf70*/  ISETP.GT.U32.AND P2, PT, R3.reuse, R88, PT ;  /* 0x000000580300720c */ /* 0x048fe40003f44070 */
[----:B--2---:R-:W-:-:S11]  /*bf80*/  ISETP.GT.U32.AND P1, PT, R3, R79, PT ;  /* 0x0000004f0300720c */ /* 0x004fd60003f24070 */
[----:B------:R-:W-:Y:S01]  /*bf90*/  @!P2 IMAD.IADD R88, R88, 0x1, -R3 ;  /* 0x000000015858a824 */ /* 0x000fe200078e0a03 */
[----:B----4-:R-:W-:Y:S01]  /*bfa0*/  ISETP.GE.AND P2, PT, R92, RZ, PT ;  /* 0x000000ff5c00720c */ /* 0x010fe20003f46270 */
[----:B------:R-:W-:Y:S02]  /*bfb0*/  IMAD.MOV.U32 R92, RZ, RZ, R91 ;  /* 0x000000ffff5c7224 */ /* 0x000fe400078e005b */
[----:B------:R-:W-:Y:S01]  /*bfc0*/  @!P1 IMAD.IADD R79, R79, 0x1, -R3 ;  /* 0x000000014f4f9824 */ /* 0x000fe200078e0a03 */
[----:B------:R-:W-:Y:S02]  /*bfd0*/  IADD3 R91, P1, PT, R27, R2, RZ ;  /* 0x000000021b5b7210 */ /* 0x000fe40007f3e0ff */
[----:B------:R-:W-:Y:S02]  /*bfe0*/  ISETP.GE.AND P3, PT, R75, RZ, PT ;  /* 0x000000ff4b00720c */ /* 0x000fe40003f66270 */
[----:B------:R-:W2:Y:S01]  /*bff0*/  LDL R75, [R1+0xd58] ;  /* 0x000d5800014b7983 */ /* 0x000ea20000100800 */
[----:B------:R-:W-:-:S04]  /*c000*/  LEA.HI.X.SX32 R78, R27, R0, 0x1, P1 ;  /* 0x000000001b4e7211 */ /* 0x000fc800008f0eff */
[----:B------:R-:W-:Y:S01]  /*c010*/  @!P2 IMAD.MOV R10, RZ, RZ, -R10 ;  /* 0x000000ffff0aa224 */ /* 0x000fe200078e0a0a */
[CC--:B-1----:R-:W-:Y:S02]  /*c020*/  IADD3 R81, P2, PT, R25.reuse, R2.reuse, RZ ;  /* 0x0000000219517210 */ /* 0x0c2fe40007f5e0ff */
[----:B------:R-:W-:Y:S01]  /*c030*/  IADD3 R76, P1, PT, R24, R2, RZ ;  /* 0x00000002184c7210 */ /* 0x000fe20007f3e0ff */
[----:B------:R0:W-:Y:S04]  /*c040*/  STL [R1+0x804], R48 ;  /* 0x0008043001007387 */ /* 0x0001e80000100800 */
[----:B0-----:R-:W3:Y:S04]  /*c050*/  LDL.LU R48, [R1+0xc] ;  /* 0x00000c0001307983 */ /* 0x001ee80000300800 */
[----:B------:R-:W-:Y:S04]  /*c060*/  STL [R1+0x338], R91 ;  /* 0x0003385b01007387 */ /* 0x000fe80000100800 */
[----:B------:R0:W-:Y:S04]  /*c070*/  STL [R1+0x80c], R89 ;  /* 0x00080c5901007387 */ /* 0x0001e80000100800 */
[----:B------:R-:W-:Y:S04]  /*c080*/  STL [R1+0x8a8], R81 ;  /* 0x0008a85101007387 */ /* 0x000fe80000100800 */
[----:B------:R1:W-:Y:S01]  /*c090*/  STL [R1+0x808], R77 ;  /* 0x0008084d01007387 */ /* 0x0003e20000100800 */
[----:B0-----:R-:W-:Y:S01]  /*c0a0*/  LEA.HI.X.SX32 R89, R25, R0, 0x1, P2 ;  /* 0x0000000019597211 */ /* 0x001fe200010f0eff */
[----:B------:R-:W-:Y:S01]  /*c0b0*/  @P0 IMAD.MOV.U32 R25, RZ, RZ, R78 ;  /* 0x000000ffff190224 */ /* 0x000fe200078e004e */
[----:B------:R-:W-:-:S02]  /*c0c0*/  PRMT R80, RZ, 0x7610, R80 ;  /* 0x00007610ff507816 */ /* 0x000fc40000000050 */
[----:B-1----:R-:W-:Y:S01]  /*c0d0*/  LEA.HI.X.SX32 R77, R24, R0, 0x1, P1 ;  /* 0x00000000184d7211 */ /* 0x002fe200008f0eff */
[----:B------:R-:W-:-:S05]  /*c0e0*/  @P0 IMAD.MOV.U32 R24, RZ, RZ, R91 ;  /* 0x000000ffff180224 */ /* 0x000fca00078e005b */
[----:B------:R0:W4:Y:S02]  /*c0f0*/  @P0 LDG.E.U8 R85, desc[UR22][R24.64] ;  /* 0x0000001618550981 */ /* 0x000124000c1e1100 */
[----:B0-----:R-:W-:Y:S02]  /*c100*/  @P0 IMAD.MOV.U32 R24, RZ, RZ, R81 ;  /* 0x000000ffff180224 */ /* 0x001fe400078e0051 */
[----:B------:R-:W-:-:S05]  /*c110*/  @P0 IMAD.MOV.U32 R25, RZ, RZ, R89 ;  /* 0x000000ffff190224 */ /* 0x000fca00078e0059 */
[----:B------:R0:W3:Y:S02]  /*c120*/  @P0 LDG.E.U8 R80, desc[UR22][R24.64] ;  /* 0x0000001618500981 */ /* 0x0000e4000c1e1100 */
[----:B0-----:R-:W-:Y:S02]  /*c130*/  @P0 IMAD.MOV.U32 R24, RZ, RZ, R76 ;  /* 0x000000ffff180224 */ /* 0x001fe400078e004c */
[----:B------:R-:W-:-:S05]  /*c140*/  @P0 IMAD.MOV.U32 R25, RZ, RZ, R77 ;  /* 0x000000ffff190224 */ /* 0x000fca00078e004d */
[----:B------:R-:W3:Y:S04]  /*c150*/  @P0 LDG.E.U8 R15, desc[UR22][R24.64] ;  /* 0x00000016180f0981 */ /* 0x000ee8000c1e1100 */
[----:B------:R0:W-:Y:S04]  /*c160*/  STL [R1+0x334], R78 ;  /* 0x0003344e01007387 */ /* 0x0001e80000100800 */
[----:B------:R-:W-:Y:S04]  /*c170*/  STL [R1+0x8b0], R76 ;  /* 0x0008b04c01007387 */ /* 0x000fe80000100800 */
[----:B------:R1:W-:Y:S04]  /*c180*/  STL [R1+0x8a4], R89 ;  /* 0x0008a45901007387 */ /* 0x0003e80000100800 */
[----:B0-----:R-:W3:Y:S01]  /*c190*/  LDL.LU R78, [R1+0xfcc] ;  /* 0x000fcc00014e7983 */ /* 0x001ee20000300800 */
[C---:B------:R-:W-:Y:S01]  /*c1a0*/  ISETP.GT.U32.AND P2, PT, R3.reuse, R88, PT ;  /* 0x000000580300720c */ /* 0x040fe20003f44070 */
[----:B------:R-:W-:Y:S01]  /*c1b0*/  @!P3 IMAD.MOV R11, RZ, RZ, -R11 ;  /* 0x000000ffff0bb224 */ /* 0x000fe200078e0a0b */
[C---:B------:R-:W-:Y:S01]  /*c1c0*/  ISETP.GT.U32.AND P3, PT, R3.reuse, R90, PT ;  /* 0x0000005a0300720c */ /* 0x040fe20003f64070 */
[----:B------:R-:W3:Y:S01]  /*c1d0*/  LDL.LU R91, [R1+0xfc8] ;  /* 0x000fc800015b7983 */ /* 0x000ee20000300800 */
[----:B------:R-:W-:-:S02]  /*c1e0*/  ISETP.GT.U32.AND P1, PT, R3, R79, PT ;  /* 0x0000004f0300720c */ /* 0x000fc40003f24070 */
[C---:B------:R-:W-:Y:S01]  /*c1f0*/  SEL R22, R38.reuse, R22, !P6 ;  /* 0x0000001626167207 */ /* 0x040fe20007000000 */
[----:B------:R0:W-:Y:S01]  /*c200*/  STL [R1+0x8ac], R77 ;  /* 0x0008ac4d01007387 */ /* 0x0001e20000100800 */
[----:B------:R-:W-:-:S05]  /*c210*/  SEL R23, R38, R23, !P6 ;  /* 0x0000001726177207 */ /* 0x000fca0007000000 */
[--C-:B------:R-:W-:Y:S02]  /*c220*/  @!P2 IMAD.IADD R88, R88, 0x1, -R3.reuse ;  /* 0x000000015858a824 */ /* 0x100fe400078e0a03 */
[--C-:B------:R-:W-:Y:S01]  /*c230*/  @!P3 IMAD.IADD R90, R90, 0x1, -R3.reuse ;  /* 0x000000015a5ab824 */ /* 0x100fe200078e0a03 */
[----:B------:R-:W-:Y:S01]  /*c240*/  ISETP.GE.AND P3, PT, R74, RZ, PT ;  /* 0x000000ff4a00720c */ /* 0x000fe20003f66270 */
[----:B------:R-:W-:Y:S02]  /*c250*/  IMAD R22, R22, UR9, RZ ;  /* 0x0000000916167c24 */ /* 0x000fe4000f8e02ff */
[----:B------:R-:W-:Y:S02]  /*c260*/  IMAD R23, R23, UR9, RZ ;  /* 0x0000000917177c24 */ /* 0x000fe4000f8e02ff */
[----:B------:R-:W-:Y:S01]  /*c270*/  @!P1 IMAD.IADD R79, R79, 0x1, -R3 ;  /* 0x000000014f4f9824 */ /* 0x000fe200078e0a03 */
[----:B-1----:R-:W-:Y:S02]  /*c280*/  IADD3 R89, P1, PT, R22, R2, RZ ;  /* 0x0000000216597210 */ /* 0x002fe40007f3e0ff */
[----:B------:R-:W-:-:S02]  /*c290*/  SEL R20, R38, R20, !P6 ;  /* 0x0000001426147207 */ /* 0x000fc40007000000 */
[----:B------:R-:W-:Y:S02]  /*c2a0*/  LEA.HI.X.SX32 R22, R22, R0, 0x1, P1 ;  /* 0x0000000016167211 */ /* 0x000fe400008f0eff */
[----:B------:R-:W-:Y:S01]  /*c2b0*/  PRMT R83, RZ, 0x7610, R83 ;  /* 0x00007610ff537816 */ /* 0x000fe20000000053 */
[----:B------:R-:W-:-:S05]  /*c2c0*/  IMAD R20, R20, UR9, RZ ;  /* 0x0000000914147c24 */ /* 0x000fca000f8e02ff */
[----:B------:R-:W-:-:S04]  /*c2d0*/  IADD3 R76, P1, PT, R20, R2, RZ ;  /* 0x00000002144c7210 */ /* 0x000fc80007f3e0ff */
[----:B0-----:R-:W-:Y:S02]  /*c2e0*/  LEA.HI.X.SX32 R77, R20, R0, 0x1, P1 ;  /* 0x00000000144d7211 */ /* 0x001fe400008f0eff */
[----:B------:R-:W-:Y:S02]  /*c2f0*/  PRMT R47, RZ, 0x7610, R47 ;  /* 0x00007610ff2f7816 */ /* 0x000fe4000000002f */
[----:B--2---:R-:W-:Y:S01]  /*c300*/  ISETP.GE.AND P2, PT, R75, RZ, PT ;  /* 0x000000ff4b00720c */ /* 0x004fe20003f46270 */
[----:B----4-:R0:W-:Y:S04]  /*c310*/  STL [R1+0x7f0], R85 ;  /* 0x0007f05501007387 */ /* 0x0101e80000100800 */
[----:B0-----:R-:W2:Y:S04]  /*c320*/  LDL.LU R85, [R1+0x8] ;  /* 0x0000080001557983 */ /* 0x001ea80000300800 */
[----:B------:R-:W4:Y:S04]  /*c330*/  LDL R74, [R1+0xc90] ;  /* 0x000c9000014a7983 */ /* 0x000f280000100800 */
[----:B------:R-:W4:Y:S04]  /*c340*/  LDL R75, [R1+0xc54] ;  /* 0x000c5400014b7983 */ /* 0x000f280000100800 */
[----:B---3--:R0:W-:Y:S04]  /*c350*/  STL [R1+0x7e8], R15 ;  /* 0x0007e80f01007387 */ /* 0x0081e80000100800 */
[----:B------:R1:W-:Y:S01]  /*c360*/  STL [R1+0x7ec], R80 ;  /* 0x0007ec5001007387 */ /* 0x0003e20000100800 */
[----:B0-----:R-:W-:-:S04]  /*c370*/  IMAD.MOV.U32 R15, RZ, RZ, R8 ;  /* 0x000000ffff0f7224 */ /* 0x001fc800078e0008 */
[----:B------:R-:W-:Y:S01]  /*c380*/  @!P2 IMAD.MOV R15, RZ, RZ, -R15 ;  /* 0x000000ffff0fa224 */ /* 0x000fe200078e0a0f */
[C---:B-1----:R-:W-:Y:S01]  /*c390*/  IADD3 R80, P2, PT, R23.reuse, R2, RZ ;  /* 0x0000000217507210 */ /* 0x042fe20007f5e0ff */
[----:B------:R-:W-:Y:S03]  /*c3a0*/  STL [R1+0x388], R89 ;  /* 0x0003885901007387 */ /* 0x000fe60000100800 */
[----:B------:R-:W-:Y:S01]  /*c3b0*/  LEA.HI.X.SX32 R81, R23, R0, 0x1, P2 ;  /* 0x0000000017517211 */ /* 0x000fe200010f0eff */
[----:B------:R-:W-:Y:S01]  /*c3c0*/  STL [R1+0x898], R80 ;  /* 0x0008985001007387 */ /* 0x000fe20000100800 */
[----:B------:R-:W-:-:S03]  /*c3d0*/  @P0 IMAD.MOV.U32 R23, RZ, RZ, R22 ;  /* 0x000000ffff170224 */ /* 0x000fc600078e0016 */
[----:B------:R0:W-:Y:S01]  /*c3e0*/  STL [R1+0x384], R22 ;  /* 0x0003841601007387 */ /* 0x0001e20000100800 */
[----:B------:R-:W-:Y:S01]  /*c3f0*/  PRMT R78, RZ, 0x7610, R78 ;  /* 0x00007610ff4e7816 */ /* 0x000fe2000000004e */
[----:B0-----:R-:W-:-:S05]  /*c400*/  @P0 IMAD.MOV.U32 R22, RZ, RZ, R89 ;  /* 0x000000ffff160224 */ /* 0x001fca00078e0059 */
[----:B------:R0:W3:Y:S02]  /*c410*/  @P0 LDG.E.U8 R83, desc[UR22][R22.64] ;  /* 0x0000001616530981 */ /* 0x0000e4000c1e1100 */
[----:B0-----:R-:W-:Y:S02]  /*c420*/  @P0 IMAD.MOV.U32 R22, RZ, RZ, R80 ;  /* 0x000000ffff160224 */ /* 0x001fe400078e0050 */
[----:B------:R-:W-:-:S05]  /*c430*/  @P0 IMAD.MOV.U32 R23, RZ, RZ, R81 ;  /* 0x000000ffff170224 */ /* 0x000fca00078e0051 */
[----:B------:R0:W3:Y:S02]  /*c440*/  @P0 LDG.E.U8 R78, desc[UR22][R22.64] ;  /* 0x00000016164e0981 */ /* 0x0000e4000c1e1100 */
[----:B0-----:R-:W-:Y:S02]  /*c450*/  @P0 IMAD.MOV.U32 R22, RZ, RZ, R76 ;  /* 0x000000ffff160224 */ /* 0x001fe400078e004c */
[----:B------:R-:W-:-:S05]  /*c460*/  @P0 IMAD.MOV.U32 R23, RZ, RZ, R77 ;  /* 0x000000ffff170224 */ /* 0x000fca00078e004d */
[----:B------:R-:W3:Y:S01]  /*c470*/  @P0 LDG.E.U8 R47, desc[UR22][R22.64] ;  /* 0x00000016162f0981 */ /* 0x000ee2000c1e1100 */
[C---:B------:R-:W-:Y:S02]  /*c480*/  ISETP.GT.U32.AND P2, PT, R3.reuse, R48, PT ;  /* 0x000000300300720c */ /* 0x040fe40003f44070 */
[C---:B------:R-:W-:Y:S01]  /*c490*/  SEL R21, R38.reuse, R21, !P6 ;  /* 0x0000001526157207 */ /* 0x040fe20007000000 */
[----:B------:R-:W-:Y:S01]  /*c4a0*/  @!P3 IMAD.MOV R9, RZ, RZ, -R9 ;  /* 0x000000ffff09b224 */ /* 0x000fe200078e0a09 */
[----:B------:R-:W-:Y:S01]  /*c4b0*/  ISETP.GT.U32.AND P3, PT, R3, R91, PT ;  /* 0x0000005b0300720c */ /* 0x000fe20003f64070 */
[----:B------:R0:W-:Y:S02]  /*c4c0*/  STL [R1+0x8a0], R76 ;  /* 0x0008a04c01007387 */ /* 0x0001e40000100800 */
[----:B------:R-:W-:Y:S01]  /*c4d0*/  IMAD R21, R21, UR9, RZ ;  /* 0x0000000915157c24 */ /* 0x000fe2000f8e02ff */
[----:B------:R-:W-:-:S05]  /*c4e0*/  SEL R18, R38, R18, !P6 ;  /* 0x0000001226127207 */ /* 0x000fca0007000000 */
[----:B------:R-:W-:Y:S01]  /*c4f0*/  @!P2 IMAD.IADD R48, R48, 0x1, -R3 ;  /* 0x000000013030a824 */ /* 0x000fe200078e0a03 */
[----:B------:R1:W-:Y:S01]  /*c500*/  STL [R1+0x894], R81 ;  /* 0x0008945101007387 */ /* 0x0003e20000100800 */
[----:B------:R-:W-:-:S03]  /*c510*/  SEL R19, R38, R19, !P6 ;  /* 0x0000001326137207 */ /* 0x000fc60007000000 */
[----:B------:R-:W-:Y:S01]  /*c520*/  STL [R1+0x89c], R77 ;  /* 0x00089c4d01007387 */ /* 0x000fe20000100800 */
[----:B------:R-:W-:-:S03]  /*c530*/  IMAD R18, R18, UR9, RZ ;  /* 0x0000000912127c24 */ /* 0x000fc6000f8e02ff */
[----:B------:R-:W3:Y:S01]  /*c540*/  LDL R80, [R1+0xd68] ;  /* 0x000d680001507983 */ /* 0x000ee20000100800 */
[----:B------:R-:W-:Y:S02]  /*c550*/  IMAD R19, R19, UR9, RZ ;  /* 0x0000000913137c24 */ /* 0x000fe4000f8e02ff */
[----:B------:R-:W-:Y:S01]  /*c560*/  @!P3 IMAD.IADD R91, R91, 0x1, -R3 ;  /* 0x000000015b5bb824 */ /* 0x000fe200078e0a03 */
[----:B------:R-:W-:Y:S02]  /*c570*/  PRMT R84, RZ, 0x7610, R84 ;  /* 0x00007610ff547816 */ /* 0x000fe40000000054 */
[----:B------:R-:W-:Y:S02]  /*c580*/  PRMT R86, RZ, 0x7610, R86 ;  /* 0x00007610ff567816 */ /* 0x000fe40000000056 */
[----:B------:R-:W-:Y:S02]  /*c590*/  PRMT R42, RZ, 0x7610, R42 ;  /* 0x00007610ff2a7816 */ /* 0x000fe4000000002a */
[----:B--2---:R-:W-:-:S02]  /*c5a0*/  ISETP.GT.U32.AND P1, PT, R3, R85, PT ;  /* 0x000000550300720c */ /* 0x004fc40003f24070 */
[----:B----4-:R-:W-:-:S11]  /*c5b0*/  ISETP.GE.AND P2, PT, R75, RZ, PT ;  /* 0x000000ff4b00720c */ /* 0x010fd60003f46270 */
[----:B------:R-:W-:Y:S01]  /*c5c0*/  @!P1 IMAD.IADD R85, R85, 0x1, -R3 ;  /* 0x0000000155559824 */ /* 0x000fe200078e0a03 */
[----:B0-----:R-:W-:-:S04]  /*c5d0*/  IADD3 R76, P1, PT, R21, R2, RZ ;  /* 0x00000002154c7210 */ /* 0x001fc80007f3e0ff */
[----:B-1----:R-:W-:Y:S01]  /*c5e0*/  LEA.HI.X.SX32 R81, R21, R0, 0x1, P1 ;  /* 0x0000000015517211 */ /* 0x002fe200008f0eff */
[----:B------:R-:W-:Y:S01]  /*c5f0*/  @!P2 IMAD.MOV R6, RZ, RZ, -R6 ;  /* 0x000000ffff06a224 */ /* 0x000fe200078e0a06 */
[----:B------:R-:W-:Y:S02]  /*c600*/  IADD3 R89, P2, PT, R18, R2, RZ ;  /* 0x0000000212597210 */ /* 0x000fe40007f5e0ff */
[----:B------:R-:W-:Y:S01]  /*c610*/  ISETP.GE.AND P3, PT, R74, RZ, PT ;  /* 0x000000ff4a00720c */ /* 0x000fe20003f66270 */
[----:B------:R-:W-:Y:S01]  /*c620*/  IMAD.MOV.U32 R74, RZ, RZ, R92 ;  /* 0x000000ffff4a7224 */ /* 0x000fe200078e005c */
[----:B------:R-:W-:Y:S01]  /*c630*/  LEA.HI.X.SX32 R92, R18, R0, 0x1, P2 ;  /* 0x00000000125c7211 */ /* 0x000fe200010f0eff */
[----:B------:R-:W-:Y:S01]  /*c640*/  @P0 IMAD.MOV.U32 R18, RZ, RZ, R76 ;  /* 0x000000ffff120224 */ /* 0x000fe200078e004c */
[----:B---3--:R0:W-:Y:S04]  /*c650*/  STL [R1+0x7d0], R78 ;  /* 0x0007d04e01007387 */ /* 0x0081e80000100800 */
[----:B0-----:R-:W2:Y:S04]  /*c660*/  LDL R78, [R1+0xda0] ;  /* 0x000da000014e7983 */ /* 0x001ea80000100800 */
[----:B------:R-:W3:Y:S04]  /*c670*/  LDL.LU R77, [R1+0x18] ;  /* 0x00001800014d7983 */ /* 0x000ee80000300800 */
[----:B------:R-:W4:Y:S04]  /*c680*/  LDL.LU R75, [R1+0x14] ;  /* 0x00001400014b7983 */ /* 0x000f280000300800 */
[----:B------:R-:W-:Y:S04]  /*c690*/  STL [R1+0x7e4], R83 ;  /* 0x0007e45301007387 */ /* 0x000fe80000100800 */
[----:B------:R-:W-:Y:S04]  /*c6a0*/  STL [R1+0x3d8], R76 ;  /* 0x0003d84c01007387 */ /* 0x000fe80000100800 */
[----:B------:R0:W-:Y:S02]  /*c6b0*/  STL [R1+0x7cc], R47 ;  /* 0x0007cc2f01007387 */ /* 0x0001e40000100800 */
[----:B0-----:R-:W-:-:S04]  /*c6c0*/  IADD3 R47, P1, PT, R19, R2, RZ ;  /* 0x00000002132f7210 */ /* 0x001fc80007f3e0ff */
[----:B------:R-:W-:Y:S01]  /*c6d0*/  LEA.HI.X.SX32 R83, R19, R0, 0x1, P1 ;  /* 0x0000000013537211 */ /* 0x000fe200008f0eff */
[----:B------:R-:W-:-:S05]  /*c6e0*/  @P0 IMAD.MOV.U32 R19, RZ, RZ, R81 ;  /* 0x000000ffff130224 */ /* 0x000fca00078e0051 */
[----:B------:R0:W3:Y:S02]  /*c6f0*/  @P0 LDG.E.U8 R84, desc[UR22][R18.64] ;  /* 0x0000001612540981 */ /* 0x0000e4000c1e1100 */
[----:B0-----:R-:W-:Y:S02]  /*c700*/  @P0 IMAD.MOV.U32 R18, RZ, RZ, R89 ;  /* 0x000000ffff120224 */ /* 0x001fe400078e0059 */
[----:B------:R-:W-:-:S05]  /*c710*/  @P0 IMAD.MOV.U32 R19, RZ, RZ, R92 ;  /* 0x000000ffff130224 */ /* 0x000fca00078e005c */
[----:B------:R0:W4:Y:S02]  /*c720*/  @P0 LDG.E.U8 R86, desc[UR22][R18.64] ;  /* 0x0000001612560981 */ /* 0x000124000c1e1100 */
[----:B0-----:R-:W-:Y:S02]  /*c730*/  @P0 IMAD.MOV.U32 R18, RZ, RZ, R47 ;  /* 0x000000ffff120224 */ /* 0x001fe400078e002f */
[----:B------:R-:W-:-:S05]  /*c740*/  @P0 IMAD.MOV.U32 R19, RZ, RZ, R83 ;  /* 0x000000ffff130224 */ /* 0x000fca00078e0053 */
[----:B------:R-:W4:Y:S04]  /*c750*/  @P0 LDG.E.U8 R42, desc[UR22][R18.64] ;  /* 0x00000016122a0981 */ /* 0x000f28000c1e1100 */
[----:B------:R-:W-:Y:S04]  /*c760*/  STL [R1+0x3f8], R89 ;  /* 0x0003f85901007387 */ /* 0x000fe80000100800 */
[----:B------:R0:W-:Y:S04]  /*c770*/  STL [R1+0x3d4], R81 ;  /* 0x0003d45101007387 */ /* 0x0001e80000100800 */
[----:B------:R-:W-:Y:S04]  /*c780*/  STL [R1+0x418], R47 ;  /* 0x0004182f01007387 */ /* 0x000fe80000100800 */
[----:B------:R-:W-:Y:S04]  /*c790*/  STL [R1+0x3f4], R92 ;  /* 0x0003f45c01007387 */ /* 0x000fe80000100800 */
[----:B0-----:R-:W4:Y:S01]  /*c7a0*/  LDL.LU R81, [R1+0xfc4] ;  /* 0x000fc40001517983 */ /* 0x001f220000300800 */
[----:B------:R-:W-:Y:S01]  /*c7b0*/  @!P3 IMAD.MOV R7, RZ, RZ, -R7 ;  /* 0x000000ffff07b224 */ /* 0x000fe200078e0a07 */
[----:B------:R-:W-:-:S02]  /*c7c0*/  ISETP.GT.U32.AND P3, PT, R3, R91, PT ;  /* 0x0000005b0300720c */ /* 0x000fc40003f64070 */
[C---:B------:R-:W-:Y:S01]  /*c7d0*/  ISETP.GT.U32.AND P1, PT, R3.reuse, R85, PT ;  /* 0x000000550300720c */ /* 0x040fe20003f24070 */
[----:B------:R-:W4:Y:S01]  /*c7e0*/  LDL.LU R76, [R1+0xfc0] ;  /* 0x000fc000014c7983 */ /* 0x000f220000300800 */
[----:B------:R-:W-:Y:S02]  /*c7f0*/  ISETP.GT.U32.AND P2, PT, R3, R48, PT ;  /* 0x000000300300720c */ /* 0x000fe40003f44070 */
[C---:B------:R-:W-:Y:S02]  /*c800*/  SEL R16, R38.reuse, R16, !P6 ;  /* 0x0000001026107207 */ /* 0x040fe40007000000 */
[----:B------:R-:W-:-:S05]  /*c810*/  SEL R17, R38, R17, !P6 ;  /* 0x0000001126117207 */ /* 0x000fca0007000000 */
[--C-:B------:R-:W-:Y:S01]  /*c820*/  @!P3 IMAD.IADD R91, R91, 0x1, -R3.reuse ;  /* 0x000000015b5bb824 */ /* 0x100fe200078e0a03 */
[----:B------:R-:W-:Y:S01]  /*c830*/  ISETP.GE.AND P3, PT, R80, RZ, PT ;  /* 0x000000ff5000720c */ /* 0x000fe20003f66270 */
[----:B------:R-:W-:Y:S02]  /*c840*/  IMAD R16, R16, UR9, RZ ;  /* 0x0000000910107c24 */ /* 0x000fe4000f8e02ff */
[----:B------:R-:W-:Y:S01]  /*c850*/  IMAD R17, R17, UR9, RZ ;  /* 0x0000000911117c24 */ /* 0x000fe2000f8e02ff */
[----:B------:R0:W-:Y:S01]  /*c860*/  STL [R1+0x414], R83 ;  /* 0x0004145301007387 */ /* 0x0001e20000100800 */
[--C-:B------:R-:W-:Y:S01]  /*c870*/  @!P1 IMAD.IADD R85, R85, 0x1, -R3.reuse ;  /* 0x0000000155559824 */ /* 0x100fe200078e0a03 */
[----:B------:R-:W-:Y:S01]  /*c880*/  IADD3 R89, P1, PT, R16, R2, RZ ;  /* 0x0000000210597210 */ /* 0x000fe20007f3e0ff */
[----:B------:R-:W-:Y:S01]  /*c890*/  @!P2 IMAD.IADD R48, R48, 0x1, -R3 ;  /* 0x000000013030a824 */ /* 0x000fe200078e0a03 */
[----:B------:R-:W-:-:S05]  /*c8a0*/  SEL R14, R38, R14, !P6 ;  /* 0x0000000e260e7207 */ /* 0x000fca0007000000 */
[----:B------:R-:W-:Y:S01]  /*c8b0*/  @!P3 IMAD.MOV R90, RZ, RZ, -R90 ;  /* 0x000000ffff5ab224 */ /* 0x000fe200078e0a5a */
[----:B0-----:R-:W-:Y:S02]  /*c8c0*/  IADD3 R83, P3, PT, R17, R2, RZ ;  /* 0x0000000211537210 */ /* 0x001fe40007f7e0ff */
[----:B------:R-:W-:Y:S01]  /*c8d0*/  LEA.HI.X.SX32 R16, R16, R0, 0x1, P1 ;  /* 0x0000000010107211 */ /* 0x000fe200008f0eff */
[----:B------:R-:W-:Y:S01]  /*c8e0*/  IMAD R14, R14, UR9, RZ ;  /* 0x000000090e0e7c24 */ /* 0x000fe2000f8e02ff */
[----:B------:R-:W-:Y:S02]  /*c8f0*/  PRMT R87, RZ, 0x7610, R87 ;  /* 0x00007610ff577816 */ /* 0x000fe40000000057 */
[----:B------:R-:W-:Y:S02]  /*c900*/  PRMT R8, RZ, 0x7610, R8 ;  /* 0x00007610ff087816 */ /* 0x000fe40000000008 */
[----:B--2---:R-:W-:Y:S01]  /*c910*/  ISETP.GE.AND P2, PT, R78, RZ, PT ;  /* 0x000000ff4e00720c */ /* 0x004fe20003f46270 */
[----:B---3--:R0:W-:Y:S04]  /*c920*/  STL [R1+0x7c8], R84 ;  /* 0x0007c85401007387 */ /* 0x0081e80000100800 */
[----:B0-----:R-:W2:Y:S04]  /*c930*/  LDL.LU R84, [R1+0x28] ;  /* 0x0000280001547983 */ /* 0x001ea80000300800 */
[----:B------:R-:W3:Y:S04]  /*c940*/  LDL.LU R92, [R1+0xfbc] ;  /* 0x000fbc00015c7983 */ /* 0x000ee80000300800 */
[----:B------:R-:W3:Y:S04]  /*c950*/  LDL R80, [R1+0xcf0] ;  /* 0x000cf00001507983 */ /* 0x000ee80000100800 */
[----:B------:R-:W3:Y:S04]  /*c960*/  LDL R78, [R1+0xca4] ;  /* 0x000ca400014e7983 */ /* 0x000ee80000100800 */
[----:B------:R-:W-:Y:S04]  /*c970*/  STL [R1+0x438], R89 ;  /* 0x0004385901007387 */ /* 0x000fe80000100800 */
[----:B----4-:R0:W-:Y:S04]  /*c980*/  STL [R1+0x7b0], R42 ;  /* 0x0007b02a01007387 */ /* 0x0101e80000100800 */
[----:B------:R-:W-:Y:S04]  /*c990*/  STL [R1+0x458], R83 ;  /* 0x0004585301007387 */ /* 0x000fe80000100800 */
[----:B------:R1:W-:Y:S04]  /*c9a0*/  STL [R1+0x7c4], R86 ;  /* 0x0007c45601007387 */ /* 0x0003e80000100800 */
[----:B------:R4:W-:Y:S01]  /*c9b0*/  STL [R1+0x434], R16 ;  /* 0x0004341001007387 */ /* 0x0009e20000100800 */
[----:B0-----:R-:W-:-:S02]  /*c9c0*/  IADD3 R42, P1, PT, R14, R2, RZ ;  /* 0x000000020e2a7210 */ /* 0x001fc40007f3e0ff */
[-C--:B-1----:R-:W-:Y:S01]  /*c9d0*/  LEA.HI.X.SX32 R86, R17, R0.reuse, 0x1, P3 ;  /* 0x0000000011567211 */ /* 0x082fe200018f0eff */
[----:B------:R-:W-:Y:S02]  /*c9e0*/  @P0 IMAD.MOV.U32 R17, RZ, RZ, R16 ;  /* 0x000000ffff110224 */ /* 0x000fe400078e0010 */
[----:B----4-:R-:W-:Y:S01]  /*c9f0*/  @P0 IMAD.MOV.U32 R16, RZ, RZ, R89 ;  /* 0x000000ffff100224 */ /* 0x010fe200078e0059 */
[----:B------:R-:W-:Y:S02]  /*ca00*/  PRMT R81, RZ, 0x7610, R81 ;  /* 0x00007610ff517816 */ /* 0x000fe40000000051 */
[----:B------:R-:W-:Y:S02]  /*ca10*/  LEA.HI.X.SX32 R47, R14, R0, 0x1, P1 ;  /* 0x000000000e2f7211 */ /* 0x000fe400008f0eff */
[----:B------:R0:W4:Y:S02]  /*ca20*/  @P0 LDG.E.U8 R87, desc[UR22][R16.64] ;  /* 0x0000001610570981 */ /* 0x000124000c1e1100 */
[----:B0-----:R-:W-:-:S02]  /*ca30*/  @P0 IMAD.MOV.U32 R16, RZ, RZ, R83 ;  /* 0x000000ffff100224 */ /* 0x001fc400078e0053 */
[----:B------:R-:W-:-:S05]  /*ca40*/  @P0 IMAD.MOV.U32 R17, RZ, RZ, R86 ;  /* 0x000000ffff110224 */ /* 0x000fca00078e0056 */
[----:B------:R0:W4:Y:S02]  /*ca50*/  @P0 LDG.E.U8 R81, desc[UR22][R16.64] ;  /* 0x0000001610510981 */ /* 0x000124000c1e1100 */
[----:B0-----:R-:W-:Y:S02]  /*ca60*/  @P0 IMAD.MOV.U32 R16, RZ, RZ, R42 ;  /* 0x000000ffff100224 */ /* 0x001fe400078e002a */
[----:B------:R-:W-:-:S05]  /*ca70*/  @P0 IMAD.MOV.U32 R17, RZ, RZ, R47 ;  /* 0x000000ffff110224 */ /* 0x000fca00078e002f */
[----:B------:R-:W4:Y:S01]  /*ca80*/  @P0 LDG.E.U8 R8, desc[UR22][R16.64] ;  /* 0x0000001610080981 */ /* 0x000f22000c1e1100 */
[C---:B------:R-:W-:Y:S01]  /*ca90*/  ISETP.GT.U32.AND P3, PT, R3.reuse, R75, PT ;  /* 0x0000004b0300720c */ /* 0x040fe20003f64070 */
[----:B------:R-:W-:Y:S01]  /*caa0*/  @!P2 IMAD.MOV R88, RZ, RZ, -R88 ;  /* 0x000000ffff58a224 */ /* 0x000fe200078e0a58 */
[----:B------:R-:W-:Y:S01]  /*cab0*/  ISETP.GT.U32.AND P2, PT, R3, R77, PT ;  /* 0x0000004d0300720c */ /* 0x000fe20003f44070 */
[----:B------:R-:W-:Y:S01]  /*cac0*/  STL [R1+0x478], R42 ;  /* 0x0004782a01007387 */ /* 0x000fe20000100800 */
[----:B------:R-:W-:-:S03]  /*cad0*/  SEL R30, R38, R30, !P6 ;  /* 0x0000001e261e7207 */ /* 0x000fc60007000000 */
[----:B------:R-:W-:Y:S01]  /*cae0*/  STL [R1+0x454], R86 ;  /* 0x0004545601007387 */ /* 0x000fe20000100800 */
[----:B------:R-:W-:-:S03]  /*caf0*/  SEL R13, R38, R13, !P6 ;  /* 0x0000000d260d7207 */ /* 0x000fc60007000000 */
[----:B------:R0:W-:Y:S02]  /*cb00*/  STL [R1+0x474], R47 ;  /* 0x0004742f01007387 */ /* 0x0001e40000100800 */
[--C-:B------:R-:W-:Y:S01]  /*cb10*/  @!P3 IMAD.IADD R75, R75, 0x1, -R3.reuse ;  /* 0x000000014b4bb824 */ /* 0x100fe200078e0a03 */
[----:B------:R-:W-:Y:S01]  /*cb20*/  SEL R12, R38, R12, !P6 ;  /* 0x0000000c260c7207 */ /* 0x000fe20007000000 */
[----:B------:R-:W-:Y:S02]  /*cb30*/  @!P2 IMAD.IADD R77, R77, 0x1, -R3 ;  /* 0x000000014d4da824 */ /* 0x000fe400078e0a03 */
[----:B------:R-:W-:Y:S02]  /*cb40*/  IMAD R30, R30, UR9, RZ ;  /* 0x000000091e1e7c24 */ /* 0x000fe4000f8e02ff */
[----:B------:R-:W-:Y:S02]  /*cb50*/  IMAD R13, R13, UR9, RZ ;  /* 0x000000090d0d7c24 */ /* 0x000fe4000f8e02ff */
[----:B------:R-:W-:Y:S01]  /*cb60*/  IMAD R12, R12, UR9, RZ ;  /* 0x000000090c0c7c24 */ /* 0x000fe2000f8e02ff */
[----:B------:R-:W-:-:S02]  /*cb70*/  PRMT R76, RZ, 0x7610, R76 ;  /* 0x00007610ff4c7816 */ /* 0x000fc4000000004c */
[----:B--2---:R-:W-:Y:S02]  /*cb80*/  ISETP.GT.U32.AND P1, PT, R3, R84, PT ;  /* 0x000000540300720c */ /* 0x004fe40003f24070 */
[----:B---3--:R-:W-:Y:S02]  /*cb90*/  ISETP.GE.AND P2, PT, R80, RZ, PT ;  /* 0x000000ff5000720c */ /* 0x008fe40003f46270 */
[----:B------:R-:W-:-:S09]  /*cba0*/  ISETP.GE.AND P3, PT, R78, RZ, PT ;  /* 0x000000ff4e00720c */ /* 0x000fd20003f66270 */
[----:B------:R-:W-:Y:S02]  /*cbb0*/  @!P1 IMAD.IADD R84, R84, 0x1, -R3 ;  /* 0x0000000154549824 */ /* 0x000fe400078e0a03 */
[----:B------:R-:W-:Y:S02]  /*cbc0*/  IMAD.MOV.U32 R78, RZ, RZ, R74 ;  /* 0x000000ffff4e7224 */ /* 0x000fe400078e004a */
[----:B------:R-:W-:Y:S01]  /*cbd0*/  @!P3 IMAD.MOV R91, RZ, RZ, -R91 ;  /* 0x000000ffff5bb224 */ /* 0x000fe200078e0a5b */
[----:B------:R-:W-:-:S04]  /*cbe0*/  IADD3 R74, P3, PT, R13, R2, RZ ;  /* 0x000000020d4a7210 */ /* 0x000fc80007f7e0ff */
[----:B0-----:R-:W-:Y:S02]  /*cbf0*/  LEA.HI.X.SX32 R47, R13, R0, 0x1, P3 ;  /* 0x000000000d2f7211 */ /* 0x001fe400018f0eff */
[----:B------:R-:W-:Y:S01]  /*cc00*/  PRMT R92, RZ, 0x7610, R92 ;  /* 0x00007610ff5c7816 */ /* 0x000fe2000000005c */
[----:B----4-:R0:W-:Y:S04]  /*cc10*/  STL [R1+0x7a8], R81 ;  /* 0x0007a85101007387 */ /* 0x0101e80000100800 */
[----:B0-----:R-:W2:Y:S04]  /*cc20*/  LDL R81, [R1+0xdb8] ;  /* 0x000db80001517983 */ /* 0x001ea80000100800 */
[----:B------:R0:W-:Y:S04]  /*cc30*/  STL [R1+0x7a4], R8 ;  /* 0x0007a40801007387 */ /* 0x0001e80000100800 */
[----:B------:R-:W3:Y:S04]  /*cc40*/  LDL R80, [R1+0xde0] ;  /* 0x000de00001507983 */ /* 0x000ee80000100800 */
[----:B------:R-:W4:Y:S01]  /*cc50*/  LDL.LU R83, [R1+0x24] ;  /* 0x0000240001537983 */ /* 0x000f220000300800 */
[----:B0-----:R-:W-:-:S03]  /*cc60*/  IMAD.MOV.U32 R8, RZ, RZ, R79 ;  /* 0x000000ffff087224 */ /* 0x001fc600078e004f */
[----:B------:R-:W2:Y:S04]  /*cc70*/  LDL.LU R79, [R1+0x34] ;  /* 0x00003400014f7983 */ /* 0x000ea80000300800 */
[----:B------:R0:W-:Y:S02]  /*cc80*/  STL [R1+0x7ac], R87 ;  /* 0x0007ac5701007387 */ /* 0x0001e40000100800 */
[----:B0-----:R-:W-:-:S04]  /*cc90*/  IADD3 R87, P1, PT, R30, R2, RZ ;  /* 0x000000021e577210 */ /* 0x001fc80007f3e0ff */
[----:B------:R-:W-:Y:S02]  /*cca0*/  LEA.HI.X.SX32 R86, R30, R0, 0x1, P1 ;  /* 0x000000001e567211 */ /* 0x000fe400008f0eff */
[----:B------:R-:W-:-:S03]  /*ccb0*/  IADD3 R42, P1, PT, R12, R2, RZ ;  /* 0x000000020c2a7210 */ /* 0x000fc60007f3e0ff */
[----:B------:R-:W-:Y:S01]  /*ccc0*/  @P0 IMAD.MOV.U32 R13, RZ, RZ, R86 ;  /* 0x000000ffff0d0224 */ /* 0x000fe200078e0056 */
[----:B------:R-:W-:Y:S01]  /*ccd0*/  LEA.HI.X.SX32 R89, R12, R0, 0x1, P1 ;  /* 0x000000000c597211 */ /* 0x000fe200008f0eff */
[----:B------:R-:W-:-:S05]  /*cce0*/  @P0 IMAD.MOV.U32 R12, RZ, RZ, R87 ;  /* 0x000000ffff0c0224 */ /* 0x000fca00078e0057 */
[----:B------:R0:W2:Y:S02]  /*ccf0*/  @P0 LDG.E.U8 R76, desc[UR22][R12.64] ;  /* 0x000000160c4c0981 */ /* 0x0000a4000c1e1100 */
[----:B0-----:R-:W-:Y:S02]  /*cd00*/  @P0 IMAD.MOV.U32 R12, RZ, RZ, R74 ;  /* 0x000000ffff0c0224 */ /* 0x001fe400078e004a */
[----:B------:R-:W-:-:S05]  /*cd10*/  @P0 IMAD.MOV.U32 R13, RZ, RZ, R47 ;  /* 0x000000ffff0d0224 */ /* 0x000fca00078e002f */
[----:B------:R0:W3:Y:S04]  /*cd20*/  @P0 LDG.E.U8 R92, desc[UR22][R12.64] ;  /* 0x000000160c5c0981 */ /* 0x0000e8000c1e1100 */
[----:B------:R-:W-:Y:S04]  /*cd30*/  STL [R1+0x498], R87 ;  /* 0x0004985701007387 */ /* 0x000fe80000100800 */
[----:B------:R-:W-:Y:S04]  /*cd40*/  STL [R1+0x4b8], R74 ;  /* 0x0004b84a01007387 */ /* 0x000fe80000100800 */
[----:B------:R1:W-:Y:S01]  /*cd50*/  STL [R1+0x494], R86 ;  /* 0x0004945601007387 */ /* 0x0003e20000100800 */
[----:B------:R-:W-:-:S03]  /*cd60*/  PRMT R39, RZ, 0x7610, R39 ;  /* 0x00007610ff277816 */ /* 0x000fc60000000027 */
[----:B------:R-:W-:Y:S01]  /*cd70*/  STL [R1+0x4d8], R42 ;  /* 0x0004d82a01007387 */ /* 0x000fe20000100800 */
[----:B0-----:R-:W-:-:S03]  /*cd80*/  @P0 IMAD.MOV.U32 R12, RZ, RZ, R42 ;  /* 0x000000ffff0c0224 */ /* 0x001fc600078e002a */
[----:B------:R-:W-:Y:S01]  /*cd90*/  STL [R1+0x4b4], R47 ;  /* 0x0004b42f01007387 */ /* 0x000fe20000100800 */
[----:B------:R-:W-:-:S03]  /*cda0*/  @P0 IMAD.MOV.U32 R13, RZ, RZ, R89 ;  /* 0x000000ffff0d0224 */ /* 0x000fc600078e0059 */
[----:B-1----:R-:W4:Y:S04]  /*cdb0*/  LDL.LU R86, [R1+0xfb8] ;  /* 0x000fb80001567983 */ /* 0x002f280000300800 */
[----:B------:R-:W4:Y:S04]  /*cdc0*/  LDL.LU R87, [R1+0xfb4] ;  /* 0x000fb40001577983 */ /* 0x000f280000300800 */
[----:B------:R-:W-:Y:S04]  /*cdd0*/  STL [R1+0x4d4], R89 ;  /* 0x0004d45901007387 */ /* 0x000fe80000100800 */
[----:B------:R0:W4:Y:S04]  /*cde0*/  @P0 LDG.E.U8 R39, desc[UR22][R12.64] ;  /* 0x000000160c270981 */ /* 0x000128000c1e1100 */
[----:B--2---:R1:W-:Y:S04]  /*cdf0*/  STL [R1+0x790], R76 ;  /* 0x0007904c01007387 */ /* 0x0043e80000100800 */
[----:B-1----:R-:W2:Y:S04]  /*ce00*/  LDL.LU R76, [R1+0x30] ;  /* 0x00003000014c7983 */ /* 0x002ea80000300800 */
[----:B------:R-:W2:Y:S04]  /*ce10*/  LDL.LU R47, [R1+0xfb0] ;  /* 0x000fb000012f7983 */ /* 0x000ea80000300800 */
[----:B------:R-:W2:Y:S04]  /*ce20*/  LDL.LU R74, [R1+0xfac] ;  /* 0x000fac00014a7983 */ /* 0x000ea80000300800 */
[----:B---3--:R1:W-:Y:S04]  /*ce30*/  STL [R1+0x78c], R92 ;  /* 0x00078c5c01007387 */ /* 0x0083e80000100800 */
[----:B-1----:R-:W3:Y:S01]  /*ce40*/  LDL.LU R92, [R1+0xfa8] ;  /* 0x000fa800015c7983 */ /* 0x002ee20000300800 */
[----:B------:R-:W-:-:S02]  /*ce50*/  ISETP.GT.U32.AND P3, PT, R3, R75, PT ;  /* 0x0000004b0300720c */ /* 0x000fc40003f64070 */
[C---:B------:R-:W-:Y:S01]  /*ce60*/  ISETP.GT.U32.AND P1, PT, R3.reuse, R84, PT ;  /* 0x000000540300720c */ /* 0x040fe20003f24070 */
[----:B------:R-:W-:Y:S01]  /*ce70*/  @!P2 IMAD.MOV R8, RZ, RZ, -R8 ;  /* 0x000000ffff08a224 */ /* 0x000fe200078e0a08 */
[----:B------:R-:W-:Y:S02]  /*ce80*/  ISETP.GT.U32.AND P2, PT, R3, R77, PT ;  /* 0x0000004d0300720c */ /* 0x000fe40003f44070 */
[C---:B0-----:R-:W-:Y:S02]  /*ce90*/  SEL R13, R38.reuse, R11, !P6 ;  /* 0x0000000b260d7207 */ /* 0x041fe40007000000 */
[----:B------:R-:W-:-:S05]  /*cea0*/  SEL R12, R38, R10, !P6 ;  /* 0x0000000a260c7207 */ /* 0x000fca0007000000 */
[----:B------:R-:W-:Y:S01]  /*ceb0*/  @!P3 IMAD.IADD R75, R75, 0x1, -R3 ;  /* 0x000000014b4bb824 */ /* 0x000fe200078e0a03 */
[----:B------:R-:W-:Y:S01]  /*cec0*/  ISETP.GE.AND P3, PT, R80, RZ, PT ;  /* 0x000000ff5000720c */ /* 0x000fe20003f66270 */
[----:B------:R-:W-:Y:S01]  /*ced0*/  IMAD R13, R13, UR9, RZ ;  /* 0x000000090d0d7c24 */ /* 0x000fe2000f8e02ff */
[----:B------:R-:W-:Y:S01]  /*cee0*/  SEL R11, R38, R9, !P6 ;  /* 0x00000009260b7207 */ /* 0x000fe20007000000 */
[----:B------:R-:W-:Y:S01]  /*cef0*/  IMAD.MOV.U32 R9, RZ, RZ, R85 ;  /* 0x000000ffff097224 */ /* 0x000fe200078e0055 */
[----:B------:R-:W3:Y:S01]  /*cf00*/  LDL R80, [R1+0xdd0] ;  /* 0x000dd00001507983 */ /* 0x000ee20000100800 */
[----:B------:R-:W-:Y:S02]  /*cf10*/  IMAD R12, R12, UR9, RZ ;  /* 0x000000090c0c7c24 */ /* 0x000fe4000f8e02ff */
[--C-:B------:R-:W-:Y:S01]  /*cf20*/  @!P1 IMAD.IADD R84, R84, 0x1, -R3.reuse ;  /* 0x0000000154549824 */ /* 0x100fe200078e0a03 */
[----:B------:R-:W-:Y:S01]  /*cf30*/  IADD3 R89, P1, PT, R13, R2, RZ ;  /* 0x000000020d597210 */ /* 0x000fe20007f3e0ff */
[----:B------:R-:W-:Y:S01]  /*cf40*/  @!P2 IMAD.IADD R77, R77, 0x1, -R3 ;  /* 0x000000014d4da824 */ /* 0x000fe200078e0a03 */
[----:B------:R-:W-:-:S02]  /*cf50*/  ISETP.GE.AND P2, PT, R81, RZ, PT ;  /* 0x000000ff5100720c */ /* 0x000fc40003f46270 */
[----:B------:R-:W3:Y:S01]  /*cf60*/  LDL R81, [R1+0xdf0] ;  /* 0x000df00001517983 */ /* 0x000ee20000100800 */
[----:B------:R-:W-:Y:S01]  /*cf70*/  @!P3 IMAD.MOV R9, RZ, RZ, -R9 ;  /* 0x000000ffff09b224 */ /* 0x000fe200078e0a09 */
[----:B------:R-:W-:Y:S02]  /*cf80*/  IADD3 R42, P3, PT, R12, R2, RZ ;  /* 0x000000020c2a7210 */ /* 0x000fe40007f7e0ff */
[----:B------:R-:W-:Y:S01]  /*cf90*/  STL [R1+0x4f8], R89 ;  /* 0x0004f85901007387 */ /* 0x000fe20000100800 */
[----:B------:R-:W-:-:S03]  /*cfa0*/  LEA.HI.X.SX32 R13, R13, R0, 0x1, P1 ;  /* 0x000000000d0d7211 */ /* 0x000fc600008f0eff */
[----:B------:R-:W-:Y:S04]  /*cfb0*/  STL [R1+0x518], R42 ;  /* 0x0005182a01007387 */ /* 0x000fe80000100800 */
[----:B----4-:R0:W-:Y:S04]  /*cfc0*/  STL [R1+0x788], R39 ;  /* 0x0007882701007387 */ /* 0x0101e80000100800 */
[----:B------:R1:W-:Y:S01]  /*cfd0*/  STL [R1+0x4f4], R13 ;  /* 0x0004f40d01007387 */ /* 0x0003e20000100800 */
[----:B0-----:R-:W-:Y:S01]  /*cfe0*/  LEA.HI.X.SX32 R39, R12, R0, 0x1, P3 ;  /* 0x000000000c277211 */ /* 0x001fe200018f0eff */
[----:B------:R-:W-:Y:S01]  /*cff0*/  @P0 IMAD.MOV.U32 R12, RZ, RZ, R89 ;  /* 0x000000ffff0c0224 */ /* 0x000fe200078e0059 */
[----:B--2---:R-:W-:-:S02]  /*d000*/  PRMT R74, RZ, 0x7610, R74 ;  /* 0x00007610ff4a7816 */ /* 0x004fc4000000004a */
[----:B---3--:R-:W-:-:S06]  /*d010*/  PRMT R92, RZ, 0x7610, R92 ;  /* 0x00007610ff5c7816 */ /* 0x008fcc000000005c */
[----:B------:R0:W2:Y:S02]  /*d020*/  @P0 LDG.E.U8 R92, desc[UR22][R12.64] ;  /* 0x000000160c5c0981 */ /* 0x0000a4000c1e1100 */
[----:B0-----:R-:W-:Y:S02]  /*d030*/  @P0 IMAD.MOV.U32 R12, RZ, RZ, R42 ;  /* 0x000000ffff0c0224 */ /* 0x001fe400078e002a */
[----:B-1----:R-:W-:-:S05]  /*d040*/  @P0 IMAD.MOV.U32 R13, RZ, RZ, R39 ;  /* 0x000000ffff0d0224 */ /* 0x002fca00078e0027 */
[----:B------:R0:W3:Y:S01]  /*d050*/  @P0 LDG.E.U8 R74, desc[UR22][R12.64] ;  /* 0x000000160c4a0981 */ /* 0x0000e2000c1e1100 */
[----:B------:R-:W-:Y:S02]  /*d060*/  IMAD R11, R11, UR9, RZ ;  /* 0x000000090b0b7c24 */ /* 0x000fe4000f8e02ff */
[----:B------:R-:W-:-:S03]  /*d070*/  IMAD.MOV.U32 R10, RZ, RZ, R48 ;  /* 0x000000ffff0a7224 */ /* 0x000fc600078e0030 */
[----:B------:R-:W-:-:S04]  /*d080*/  IADD3 R48, P1, PT, R11, R2, RZ ;  /* 0x000000020b307210 */ /* 0x000fc80007f3e0ff */
[----:B------:R-:W-:Y:S01]  /*d090*/  LEA.HI.X.SX32 R85, R11, R0, 0x1, P1 ;  /* 0x000000000b557211 */ /* 0x000fe200008f0eff */
[----:B0-----:R-:W-:Y:S01]  /*d0a0*/  @P0 IMAD.MOV.U32 R12, RZ, RZ, R48 ;  /* 0x000000ffff0c0224 */ /* 0x001fe200078e0030 */
[----:B------:R-:W-:-:S03]  /*d0b0*/  PRMT R47, RZ, 0x7610, R47 ;  /* 0x00007610ff2f7816 */ /* 0x000fc6000000002f */
[----:B------:R-:W-:Y:S01]  /*d0c0*/  @P0 IMAD.MOV.U32 R13, RZ, RZ, R85 ;  /* 0x000000ffff0d0224 */ /* 0x000fe200078e0055 */
[----:B------:R-:W-:Y:S04]  /*d0d0*/  STL [R1+0x538], R48 ;  /* 0x0005383001007387 */ /* 0x000fe80000100800 */
[----:B------:R0:W4:Y:S04]  /*d0e0*/  @P0 LDG.E.U8 R47, desc[UR22][R12.64] ;  /* 0x000000160c2f0981 */ /* 0x000128000c1e1100 */
[----:B------:R-:W-:Y:S04]  /*d0f0*/  STL [R1+0x514], R39 ;  /* 0x0005142701007387 */ /* 0x000fe80000100800 */
[----:B------:R-:W4:Y:S04]  /*d100*/  LDL.LU R89, [R1+0xfa4] ;  /* 0x000fa40001597983 */ /* 0x000f280000300800 */
[----:B--2---:R1:W-:Y:S04]  /*d110*/  STL [R1+0x784], R92 ;  /* 0x0007845c01007387 */ /* 0x0043e80000100800 */
[----:B-1----:R-:W2:Y:S04]  /*d120*/  LDL.LU R92, [R1+0xfa0] ;  /* 0x000fa000015c7983 */ /* 0x002ea80000300800 */
[----:B------:R-:W-:Y:S04]  /*d130*/  STL [R1+0x534], R85 ;  /* 0x0005345501007387 */ /* 0x000fe80000100800 */
        /* <DEDUP_REMOVED lines=8> */
[C---:B------:R-:W-:Y:S02]  /*d1c0*/  SEL R15, R38.reuse, R15, !P6 ;  /* 0x0000000f260f7207 */ /* 0x040fe40007000000 */
[----:B------:R-:W-:-:S05]  /*d1d0*/  SEL R7, R38, R7, !P6 ;  /* 0x0000000726077207 */ /* 0x000fca0007000000 */
[--C-:B------:R-:W-:Y:S01]  /*d1e0*/  @!P3 IMAD.IADD R79, R79, 0x1, -R3.reuse ;  /* 0x000000014f4fb824 */ /* 0x100fe200078e0a03 */
[----:B------:R-:W-:Y:S01]  /*d1f0*/  ISETP.GE.AND P3, PT, R80, RZ, PT ;  /* 0x000000ff5000720c */ /* 0x000fe20003f66270 */
[----:B------:R-:W-:Y:S01]  /*d200*/  IMAD R15, R15, UR9, RZ ;  /* 0x000000090f0f7c24 */ /* 0x000fe2000f8e02ff */
[----:B------:R-:W-:Y:S01]  /*d210*/  SEL R6, R38, R6, !P6 ;  /* 0x0000000626067207 */ /* 0x000fe20007000000 */
[----:B------:R-:W-:Y:S01]  /*d220*/  @!P1 IMAD.IADD R76, R76, 0x1, -R3 ;  /* 0x000000014c4c9824 */ /* 0x000fe200078e0a03 */
[----:B------:R-:W3:Y:S01]  /*d230*/  LDL R80, [R1+0xe00] ;  /* 0x000e000001507983 */ /* 0x000ee20000100800 */
[----:B0-----:R-:W-:Y:S01]  /*d240*/  IMAD.MOV.U32 R12, RZ, RZ, R77 ;  /* 0x000000ffff0c7224 */ /* 0x001fe200078e004d */
[----:B------:R-:W-:Y:S01]  /*d250*/  IADD3 R77, P1, PT, R15, R2, RZ ;  /* 0x000000020f4d7210 */ /* 0x000fe20007f3e0ff */
[----:B------:R-:W-:Y:S01]  /*d260*/  @!P2 IMAD.IADD R83, R83, 0x1, -R3 ;  /* 0x000000015353a824 */ /* 0x000fe200078e0a03 */
[----:B------:R-:W-:Y:S01]  /*d270*/  ISETP.GE.AND P2, PT, R81, RZ, PT ;  /* 0x000000ff5100720c */ /* 0x000fe20003f46270 */
[----:B------:R-:W-:Y:S01]  /*d280*/  IMAD.MOV.U32 R11, RZ, RZ, R75 ;  /* 0x000000ffff0b7224 */ /* 0x000fe200078e004b */
[----:B------:R-:W3:Y:S01]  /*d290*/  LDL R81, [R1+0xdf4] ;  /* 0x000df40001517983 */ /* 0x000ee20000100800 */
[----:B------:R-:W-:-:S02]  /*d2a0*/  IMAD R7, R7, UR9, RZ ;  /* 0x0000000907077c24 */ /* 0x000fc4000f8e02ff */
[----:B------:R-:W-:Y:S01]  /*d2b0*/  IMAD R6, R6, UR9, RZ ;  /* 0x0000000906067c24 */ /* 0x000fe2000f8e02ff */
[----:B------:R-:W-:Y:S01]  /*d2c0*/  STL [R1+0x558], R77 ;  /* 0x0005584d01007387 */ /* 0x000fe20000100800 */
[----:B------:R-:W-:Y:S01]  /*d2d0*/  @!P3 IMAD.MOV R11, RZ, RZ, -R11 ;  /* 0x000000ffff0bb224 */ /* 0x000fe200078e0a0b */
[----:B------:R-:W-:Y:S02]  /*d2e0*/  LEA.HI.X.SX32 R48, R15, R0, 0x1, P1 ;  /* 0x000000000f307211 */ /* 0x000fe400008f0eff */
[----:B----4-:R0:W-:Y:S01]  /*d2f0*/  STL [R1+0x76c], R47 ;  /* 0x00076c2f01007387 */ /* 0x0101e20000100800 */
[----:B------:R-:W-:-:S04]  /*d300*/  IADD3 R75, P3, PT, R7, R2, RZ ;  /* 0x00000002074b7210 */ /* 0x000fc80007f7e0ff */
[----:B------:R-:W-:Y:S02]  /*d310*/  LEA.HI.X.SX32 R15, R7, R0, 0x1, P3 ;  /* 0x00000000070f7211 */ /* 0x000fe400018f0eff */
[----:B0-----:R-:W-:Y:S01]  /*d320*/  IADD3 R47, P1, PT, R6, R2, RZ ;  /* 0x00000002062f7210 */ /* 0x001fe20007f3e0ff */
[----:B------:R-:W-:-:S03]  /*d330*/  @P0 IMAD.MOV.U32 R7, RZ, RZ, R48 ;  /* 0x000000ffff070224 */ /* 0x000fc600078e0030 */
[----:B------:R-:W-:Y:S01]  /*d340*/  LEA.HI.X.SX32 R85, R6, R0, 0x1, P1 ;  /* 0x0000000006557211 */ /* 0x000fe200008f0eff */
[----:B------:R-:W-:Y:S01]  /*d350*/  @P0 IMAD.MOV.U32 R6, RZ, RZ, R77 ;  /* 0x000000ffff060224 */ /* 0x000fe200078e004d */
[----:B------:R-:W-:Y:S01]  /*d360*/  PRMT R14, RZ, 0x7610, R14 ;  /* 0x00007610ff0e7816 */ /* 0x000fe2000000000e */
[----:B------:R-:W-:Y:S04]  /*d370*/  STL [R1+0x578], R75 ;  /* 0x0005784b01007387 */ /* 0x000fe80000100800 */
[----:B------:R0:W-:Y:S04]  /*d380*/  STL [R1+0x554], R48 ;  /* 0x0005543001007387 */ /* 0x0001e80000100800 */
[----:B------:R1:W-:Y:S04]  /*d390*/  STL [R1+0x598], R47 ;  /* 0x0005982f01007387 */ /* 0x0003e80000100800 */
[----:B------:R-:W-:Y:S04]  /*d3a0*/  STL [R1+0x574], R15 ;  /* 0x0005740f01007387 */ /* 0x000fe80000100800 */
[----:B0-----:R-:W4:Y:S01]  /*d3b0*/  LDL.LU R48, [R1+0xf90] ;  /* 0x000f900001307983 */ /* 0x001f220000300800 */
[----:B--2---:R-:W-:-:S02]  /*d3c0*/  PRMT R92, RZ, 0x7610, R92 ;  /* 0x00007610ff5c7816 */ /* 0x004fc4000000005c */
[----:B---3--:R-:W-:-:S04]  /*d3d0*/  PRMT R74, RZ, 0x7610, R74 ;  /* 0x00007610ff4a7816 */ /* 0x008fc8000000004a */
[----:B------:R0:W2:Y:S01]  /*d3e0*/  @P0 LDG.E.U8 R92, desc[UR22][R6.64] ;  /* 0x00000016065c0981 */ /* 0x0000a2000c1e1100 */
[C---:B------:R-:W-:Y:S01]  /*d3f0*/  ISETP.GT.U32.AND P3, PT, R3.reuse, R79, PT ;  /* 0x0000004f0300720c */ /* 0x040fe20003f64070 */
[----:B------:R-:W-:Y:S01]  /*d400*/  @!P2 IMAD.MOV R12, RZ, RZ, -R12 ;  /* 0x000000ffff0ca224 */ /* 0x000fe200078e0a0c */
[----:B------:R-:W-:Y:S01]  /*d410*/  ISETP.GT.U32.AND P1, PT, R3, R76, PT ;  /* 0x0000004c0300720c */ /* 0x000fe20003f24070 */
[----:B------:R-:W3:Y:S01]  /*d420*/  LDL.LU R77, [R1+0xf8c] ;  /* 0x000f8c00014d7983 */ /* 0x000ee20000300800 */
[----:B0-----:R-:W-:Y:S02]  /*d430*/  @P0 IMAD.MOV.U32 R6, RZ, RZ, R75 ;  /* 0x000000ffff060224 */ /* 0x001fe400078e004b */
[----:B------:R-:W-:-:S05]  /*d440*/  @P0 IMAD.MOV.U32 R7, RZ, RZ, R15 ;  /* 0x000000ffff070224 */ /* 0x000fca00078e000f */
[----:B------:R0:W3:Y:S02]  /*d450*/  @P0 LDG.E.U8 R74, desc[UR22][R6.64] ;  /* 0x00000016064a0981 */ /* 0x0000e4000c1e1100 */
[----:B0-----:R-:W-:Y:S02]  /*d460*/  @P0 IMAD.MOV.U32 R6, RZ, RZ, R47 ;  /* 0x000000ffff060224 */ /* 0x001fe400078e002f */
[----:B------:R-:W-:-:S05]  /*d470*/  @P0 IMAD.MOV.U32 R7, RZ, RZ, R85 ;  /* 0x000000ffff070224 */ /* 0x000fca00078e0055 */
[----:B------:R0:W3:Y:S01]  /*d480*/  @P0 LDG.E.U8 R14, desc[UR22][R6.64] ;  /* 0x00000016060e0981 */ /* 0x0000e2000c1e1100 */
[----:B------:R-:W-:Y:S01]  /*d490*/  ISETP.GT.U32.AND P2, PT, R3, R83, PT ;  /* 0x000000530300720c */ /* 0x000fe20003f44070 */
[----:B------:R-:W-:Y:S01]  /*d4a0*/  @!P3 IMAD.IADD R79, R79, 0x1, -R3 ;  /* 0x000000014f4fb824 */ /* 0x000fe200078e0a03 */
[----:B------:R-:W-:Y:S02]  /*d4b0*/  ISETP.GE.AND P3, PT, R80, RZ, PT ;  /* 0x000000ff5000720c */ /* 0x000fe40003f66270 */
[C---:B------:R-:W-:Y:S02]  /*d4c0*/  SEL R90, R38.reuse, R90, !P6 ;  /* 0x0000005a265a7207 */ /* 0x040fe40007000000 */
[----:B------:R-:W-:-:S03]  /*d4d0*/  SEL R88, R38, R88, !P6 ;  /* 0x0000005826587207 */ /* 0x000fc60007000000 */
[----:B------:R-:W-:Y:S01]  /*d4e0*/  IMAD R90, R90, UR9, RZ ;  /* 0x000000095a5a7c24 */ /* 0x000fe2000f8e02ff */
[----:B0-----:R-:W-:-:S03]  /*d4f0*/  SEL R6, R38, R8, !P6 ;  /* 0x0000000826067207 */ /* 0x001fc60007000000 */
[--C-:B------:R-:W-:Y:S01]  /*d500*/  @!P2 IMAD.IADD R83, R83, 0x1, -R3.reuse ;  /* 0x000000015353a824 */ /* 0x100fe200078e0a03 */
[----:B------:R-:W-:Y:S01]  /*d510*/  ISETP.GE.AND P2, PT, R81, RZ, PT ;  /* 0x000000ff5100720c */ /* 0x000fe20003f46270 */
[----:B------:R-:W-:Y:S02]  /*d520*/  @!P1 IMAD.IADD R76, R76, 0x1, -R3 ;  /* 0x000000014c4c9824 */ /* 0x000fe400078e0a03 */
[----:B------:R-:W-:Y:S02]  /*d530*/  IMAD.MOV.U32 R8, RZ, RZ, R83 ;  /* 0x000000ffff087224 */ /* 0x000fe400078e0053 */
[----:B------:R-:W-:Y:S01]  /*d540*/  IMAD R88, R88, UR9, RZ ;  /* 0x0000000958587c24 */ /* 0x000fe2000f8e02ff */
[----:B------:R-:W-:Y:S01]  /*d550*/  PRMT R42, RZ, 0x7610, R42 ;  /* 0x00007610ff2a7816 */ /* 0x000fe2000000002a */
[----:B------:R-:W-:-:S03]  /*d560*/  @!P3 IMAD.MOV R8, RZ, RZ, -R8 ;  /* 0x000000ffff08b224 */ /* 0x000fc600078e0a08 */
[----:B------:R-:W-:-:S04]  /*d570*/  IADD3 R83, P3, PT, R88, R2, RZ ;  /* 0x0000000258537210 */ /* 0x000fc80007f7e0ff */
[----:B-1----:R-:W-:Y:S02]  /*d580*/  LEA.HI.X.SX32 R47, R88, R0, 0x1, P3 ;  /* 0x00000000582f7211 */ /* 0x002fe400018f0eff */
[----:B----4-:R-:W-:Y:S01]  /*d590*/  PRMT R48, RZ, 0x7610, R48 ;  /* 0x00007610ff307816 */ /* 0x010fe20000000030 */
[----:B--2---:R0:W-:Y:S04]  /*d5a0*/  STL [R1+0x768], R92 ;  /* 0x0007685c01007387 */ /* 0x0041e80000100800 */
[----:B0-----:R-:W2:Y:S04]  /*d5b0*/  LDL.LU R92, [R1+0xf88] ;  /* 0x000f8800015c7983 */ /* 0x001ea80000300800 */
[----:B------:R-:W-:Y:S04]  /*d5c0*/  STL [R1+0x594], R85 ;  /* 0x0005945501007387 */ /* 0x000fe80000100800 */
[----:B------:R-:W4:Y:S04]  /*d5d0*/  LDL.LU R75, [R1+0xf84] ;  /* 0x000f8400014b7983 */ /* 0x000f280000300800 */
[----:B---3--:R0:W-:Y:S04]  /*d5e0*/  STL [R1+0x764], R74 ;  /* 0x0007644a01007387 */ /* 0x0081e80000100800 */
[----:B0-----:R-:W3:Y:S04]  /*d5f0*/  LDL.LU R74, [R1+0xf80] ;  /* 0x000f8000014a7983 */ /* 0x001ee80000300800 */
[----:B------:R-:W2:Y:S04]  /*d600*/  LDL R81, [R1+0xdec] ;  /* 0x000dec0001517983 */ /* 0x000ea80000100800 */
[----:B------:R-:W2:Y:S04]  /*d610*/  LDL R80, [R1+0xc28] ;  /* 0x000c280001507983 */ /* 0x000ea80000100800 */
[----:B------:R0:W-:Y:S02]  /*d620*/  STL [R1+0x750], R14 ;  /* 0x0007500e01007387 */ /* 0x0001e40000100800 */
[----:B0-----:R-:W-:-:S04]  /*d630*/  IADD3 R14, P1, PT, R90, R2, RZ ;  /* 0x000000025a0e7210 */ /* 0x001fc80007f3e0ff */
[----:B------:R-:W-:Y:S01]  /*d640*/  LEA.HI.X.SX32 R15, R90, R0, 0x1, P1 ;  /* 0x000000005a0f7211 */ /* 0x000fe200008f0eff */
[----:B------:R0:W-:Y:S04]  /*d650*/  STL [R1+0x5b8], R14 ;  /* 0x0005b80e01007387 */ /* 0x0001e80000100800 */
[----:B------:R0:W2:Y:S04]  /*d660*/  @P0 LDG.E.U8 R42, desc[UR22][R14.64] ;  /* 0x000000160e2a0981 */ /* 0x0000a8000c1e1100 */
[----:B------:R-:W-:Y:S04]  /*d670*/  STL [R1+0x5d8], R83 ;  /* 0x0005d85301007387 */ /* 0x000fe80000100800 */
[----:B------:R1:W-:Y:S01]  /*d680*/  STL [R1+0x5b4], R15 ;  /* 0x0005b40f01007387 */ /* 0x0003e20000100800 */
[----:B0-----:R-:W-:-:S02]  /*d690*/  @P0 IMAD.MOV.U32 R14, RZ, RZ, R83 ;  /* 0x000000ffff0e0224 */ /* 0x001fc400078e0053 */
        /* <DEDUP_REMOVED lines=8> */
[----:B------:R-:W-:-:S05]  /*d720*/  @P0 IMAD.MOV.U32 R15, RZ, RZ, R85 ;  /* 0x000000ffff0f0224 */ /* 0x000fca00078e0055 */
[----:B------:R-:W4:Y:S04]  /*d730*/  @P0 LDG.E.U8 R13, desc[UR22][R14.64] ;  /* 0x000000160e0d0981 */ /* 0x000f28000c1e1100 */
[----:B------:R-:W-:Y:S04]  /*d740*/  STL [R1+0x5f8], R84 ;  /* 0x0005f85401007387 */ /* 0x000fe80000100800 */
[----:B------:R-:W-:Y:S04]  /*d750*/  STL [R1+0x5d4], R47 ;  /* 0x0005d42f01007387 */ /* 0x000fe80000100800 */
[----:B--2---:R0:W-:Y:S04]  /*d760*/  STL [R1+0x74c], R42 ;  /* 0x00074c2a01007387 */ /* 0x0041e80000100800 */
[----:B0-----:R-:W2:Y:S04]  /*d770*/  LDL.LU R42, [R1+0xf7c] ;  /* 0x000f7c00012a7983 */ /* 0x001ea80000300800 */
[----:B------:R-:W-:Y:S04]  /*d780*/  STL [R1+0x5f4], R85 ;  /* 0x0005f45501007387 */ /* 0x000fe80000100800 */
[----:B------:R-:W2:Y:S04]  /*d790*/  LDL.LU R47, [R1+0xf78] ;  /* 0x000f7800012f7983 */ /* 0x000ea80000300800 */
[----:B------:R-:W2:Y:S04]  /*d7a0*/  LDL.LU R83, [R1+0xf74] ;  /* 0x000f740001537983 */ /* 0x000ea80000300800 */
[----:B---3--:R0:W-:Y:S04]  /*d7b0*/  STL [R1+0x748], R48 ;  /* 0x0007483001007387 */ /* 0x0081e80000100800 */
[----:B0-----:R-:W3:Y:S01]  /*d7c0*/  LDL.LU R48, [R1+0xf70] ;  /* 0x000f700001307983 */ /* 0x001ee20000300800 */
[----:B------:R-:W-:Y:S01]  /*d7d0*/  @!P2 IMAD.MOV R7, RZ, RZ, -R7 ;  /* 0x000000ffff07a224 */ /* 0x000fe200078e0a07 */
[----:B------:R-:W-:-:S02]  /*d7e0*/  ISETP.GT.U32.AND P2, PT, R3, R92, PT ;  /* 0x0000005c0300720c */ /* 0x000fc40003f44070 */
[C---:B----4-:R-:W-:Y:S02]  /*d7f0*/  ISETP.GT.U32.AND P3, PT, R3.reuse, R75, PT ;  /* 0x0000004b0300720c */ /* 0x050fe40003f64070 */
[----:B------:R-:W-:Y:S01]  /*d800*/  ISETP.GT.U32.AND P1, PT, R3, R74, PT ;  /* 0x0000004a0300720c */ /* 0x000fe20003f24070 */
[----:B------:R0:W-:Y:S01]  /*d810*/  STL [R1+0x744], R13 ;  /* 0x0007440d01007387 */ /* 0x0001e20000100800 */
[----:B------:R-:W-:-:S07]  /*d820*/  SEL R91, R38, R91, !P6 ;  /* 0x0000005b265b7207 */ /* 0x000fce0007000000 */
[--C-:B------:R-:W-:Y:S01]  /*d830*/  @!P2 IMAD.IADD R92, R92, 0x1, -R3.reuse ;  /* 0x000000015c5ca824 */ /* 0x100fe200078e0a03 */
[----:B------:R-:W-:Y:S01]  /*d840*/  ISETP.GE.AND P2, PT, R81, RZ, PT ;  /* 0x000000ff5100720c */ /* 0x000fe20003f46270 */
[----:B------:R-:W-:Y:S01]  /*d850*/  @!P3 IMAD.IADD R75, R75, 0x1, -R3 ;  /* 0x000000014b4bb824 */ /* 0x000fe200078e0a03 */
[----:B------:R-:W-:Y:S02]  /*d860*/  ISETP.GE.AND P3, PT, R80, RZ, PT ;  /* 0x000000ff5000720c */ /* 0x000fe40003f66270 */
[C---:B0-----:R-:W-:Y:S02]  /*d870*/  SEL R13, R38.reuse, R10, !P6 ;  /* 0x0000000a260d7207 */ /* 0x041fe40007000000 */
[----:B------:R-:W-:Y:S01]  /*d880*/  SEL R10, R38, R9, !P6 ;  /* 0x00000009260a7207 */ /* 0x000fe20007000000 */
[----:B------:R-:W-:Y:S02]  /*d890*/  IMAD R91, R91, UR9, RZ ;  /* 0x000000095b5b7c24 */ /* 0x000fe4000f8e02ff */
[----:B------:R-:W-:-:S02]  /*d8a0*/  IMAD.MOV.U32 R6, RZ, RZ, R79 ;  /* 0x000000ffff067224 */ /* 0x000fc400078e004f */
[----:B------:R-:W-:Y:S02]  /*d8b0*/  IMAD R10, R10, UR9, RZ ;  /* 0x000000090a0a7c24 */ /* 0x000fe4000f8e02ff */
[----:B------:R-:W-:Y:S02]  /*d8c0*/  @!P1 IMAD.IADD R74, R74, 0x1, -R3 ;  /* 0x000000014a4a9824 */ /* 0x000fe400078e0a03 */
[----:B------:R-:W-:Y:S01]  /*d8d0*/  IMAD.MOV.U32 R9, RZ, RZ, R76 ;  /* 0x000000ffff097224 */ /* 0x000fe200078e004c */
[-C--:B------:R-:W-:Y:S01]  /*d8e0*/  IADD3 R76, P1, PT, R91, R2.reuse, RZ ;  /* 0x000000025b4c7210 */ /* 0x080fe20007f3e0ff */
[----:B------:R-:W-:Y:S02]  /*d8f0*/  IMAD R13, R13, UR9, RZ ;  /* 0x000000090d0d7c24 */ /* 0x000fe4000f8e02ff */
[----:B------:R-:W-:Y:S01]  /*d900*/  @!P2 IMAD.MOV R6, RZ, RZ, -R6 ;  /* 0x000000ffff06a224 */ /* 0x000fe200078e0a06 */
[----:B------:R-:W-:Y:S01]  /*d910*/  IADD3 R84, P2, PT, R10, R2, RZ ;  /* 0x000000020a547210 */ /* 0x000fe20007f5e0ff */
[----:B------:R-:W-:Y:S01]  /*d920*/  IMAD.MOV.U32 R81, RZ, RZ, R78 ;  /* 0x000000ffff517224 */ /* 0x000fe200078e004e */
[----:B------:R-:W-:Y:S01]  /*d930*/  LEA.HI.X.SX32 R85, R91, R0, 0x1, P1 ;  /* 0x000000005b557211 */ /* 0x000fe200008f0eff */
[----:B------:R-:W-:Y:S01]  /*d940*/  @!P3 IMAD.MOV R9, RZ, RZ, -R9 ;  /* 0x000000ffff09b224 */ /* 0x000fe200078e0a09 */
[----:B------:R-:W-:-:S02]  /*d950*/  IADD3 R78, P3, PT, R13, R2, RZ ;  /* 0x000000020d4e7210 */ /* 0x000fc40007f7e0ff */
[-C--:B------:R-:W-:Y:S02]  /*d960*/  LEA.HI.X.SX32 R80, R10, R0.reuse, 0x1, P2 ;  /* 0x000000000a507211 */ /* 0x080fe400010f0eff */
[----:B------:R-:W-:Y:S02]  /*d970*/  PRMT R77, RZ, 0x7610, R77 ;  /* 0x00007610ff4d7816 */ /* 0x000fe4000000004d */
[----:B------:R-:W-:Y:S01]  /*d980*/  LEA.HI.X.SX32 R79, R13, R0, 0x1, P3 ;  /* 0x000000000d4f7211 */ /* 0x000fe200018f0eff */
[----:B------:R-:W-:Y:S01]  /*d990*/  @P0 IMAD.MOV.U32 R13, RZ, RZ, R85 ;  /* 0x000000ffff0d0224 */ /* 0x000fe200078e0055 */
[----:B------:R-:W-:Y:S01]  /*d9a0*/  SEL R10, R38, R12, !P6 ;  /* 0x0000000c260a7207 */ /* 0x000fe20007000000 */
[----:B------:R-:W-:-:S05]  /*d9b0*/  @P0 IMAD.MOV.U32 R12, RZ, RZ, R76 ;  /* 0x000000ffff0c0224 */ /* 0x000fca00078e004c */
[----:B------:R0:W4:Y:S02]  /*d9c0*/  @P0 LDG.E.U8 R77, desc[UR22][R12.64] ;  /* 0x000000160c4d0981 */ /* 0x000124000c1e1100 */
[----:B0-----:R-:W-:Y:S02]  /*d9d0*/  @P0 IMAD.MOV.U32 R12, RZ, RZ, R78 ;  /* 0x000000ffff0c0224 */ /* 0x001fe400078e004e */
[----:B------:R-:W-:Y:S01]  /*d9e0*/  @P0 IMAD.MOV.U32 R13, RZ, RZ, R79 ;  /* 0x000000ffff0d0224 */ /* 0x000fe200078e004f */
[----:B--2---:R-:W-:-:S06]  /*d9f0*/  PRMT R83, RZ, 0x7610, R83 ;  /* 0x00007610ff537816 */ /* 0x004fcc0000000053 */
[----:B------:R0:W2:Y:S01]  /*da00*/  @P0 LDG.E.U8 R83, desc[UR22][R12.64] ;  /* 0x000000160c530981 */ /* 0x0000a2000c1e1100 */
[----:B---3--:R-:W-:Y:S01]  /*da10*/  PRMT R48, RZ, 0x7610, R48 ;  /* 0x00007610ff307816 */ /* 0x008fe20000000030 */
[----:B0-----:R-:W-:Y:S02]  /*da20*/  @P0 IMAD.MOV.U32 R12, RZ, RZ, R84 ;  /* 0x000000ffff0c0224 */ /* 0x001fe400078e0054 */
[----:B------:R-:W-:-:S05]  /*da30*/  @P0 IMAD.MOV.U32 R13, RZ, RZ, R80 ;  /* 0x000000ffff0d0224 */ /* 0x000fca00078e0050 */
[----:B------:R0:W3:Y:S01]  /*da40*/  @P0 LDG.E.U8 R48, desc[UR22][R12.64] ;  /* 0x000000160c300981 */ /* 0x0000e2000c1e1100 */
[----:B------:R-:W-:-:S03]  /*da50*/  ISETP.GT.U32.AND P1, PT, R3, R92, PT ;  /* 0x0000005c0300720c */ /* 0x000fc60003f24070 */
[----:B------:R-:W-:Y:S04]  /*da60*/  STL [R1+0x618], R76 ;  /* 0x0006184c01007387 */ /* 0x000fe80000100800 */
[----:B------:R-:W-:Y:S04]  /*da70*/  STL [R1+0x638], R78 ;  /* 0x0006384e01007387 */ /* 0x000fe80000100800 */
[----:B------:R1:W-:Y:S04]  /*da80*/  STL [R1+0x614], R85 ;  /* 0x0006145501007387 */ /* 0x0003e80000100800 */
[----:B------:R0:W-:Y:S01]  /*da90*/  STL [R1+0x658], R84 ;  /* 0x0006585401007387 */ /* 0x0001e20000100800 */
[----:B------:R-:W-:-:S03]  /*daa0*/  IMAD R10, R10, UR9, RZ ;  /* 0x000000090a0a7c24 */ /* 0x000fc6000f8e02ff */
[----:B------:R-:W-:Y:S04]  /*dab0*/  STL [R1+0x634], R79 ;  /* 0x0006344f01007387 */ /* 0x000fe80000100800 */
[----:B-1----:R-:W3:Y:S04]  /*dac0*/  LDL.LU R85, [R1+0xf6c] ;  /* 0x000f6c0001557983 */ /* 0x002ee80000300800 */
[----:B------:R-:W3:Y:S04]  /*dad0*/  LDL.LU R76, [R1+0xf68] ;  /* 0x000f6800014c7983 */ /* 0x000ee80000300800 */
[----:B------:R-:W-:Y:S01]  /*dae0*/  STL [R1+0x654], R80 ;  /* 0x0006545001007387 */ /* 0x000fe20000100800 */
[----:B0-----:R-:W-:-:S02]  /*daf0*/  IMAD.MOV.U32 R84, RZ, RZ, R81 ;  /* 0x000000ffff547224 */ /* 0x001fc400078e0051 */
[----:B------:R-:W-:Y:S01]  /*db00*/  @!P1 IMAD.IADD R92, R92, 0x1, -R3 ;  /* 0x000000015c5c9824 */ /* 0x000fe200078e0a03 */
[----:B------:R-:W-:Y:S01]  /*db10*/  IADD3 R81, P1, PT, R10, R2, RZ ;  /* 0x000000020a517210 */ /* 0x000fe20007f3e0ff */
[----:B----4-:R0:W-:Y:S01]  /*db20*/  STL [R1+0x730], R77 ;  /* 0x0007304d01007387 */ /* 0x0101e20000100800 */
[----:B------:R-:W-:-:S03]  /*db30*/  SEL R12, R38, R11, !P6 ;  /* 0x0000000b260c7207 */ /* 0x000fc60007000000 */
[----:B0-----:R-:W4:Y:S04]  /*db40*/  LDL.LU R77, [R1+0xf64] ;  /* 0x000f6400014d7983 */ /* 0x001f280000300800 */
[----:B------:R-:W4:Y:S04]  /*db50*/  LDL.LU R79, [R1+0xf60] ;  /* 0x000f6000014f7983 */ /* 0x000f280000300800 */
[----:B------:R-:W4:Y:S04]  /*db60*/  LDL.LU R78, [R1+0xf5c] ;  /* 0x000f5c00014e7983 */ /* 0x000f280000300800 */
[----:B--2---:R0:W-:Y:S04]  /*db70*/  STL [R1+0x72c], R83 ;  /* 0x00072c5301007387 */ /* 0x0041e80000100800 */
[----:B0-----:R-:W2:Y:S04]  /*db80*/  LDL R83, [R1+0xbd4] ;  /* 0x000bd40001537983 */ /* 0x001ea80000100800 */
[----:B------:R-:W2:Y:S04]  /*db90*/  LDL.LU R80, [R1+0xf58] ;  /* 0x000f580001507983 */ /* 0x000ea80000300800 */
[----:B---3--:R0:W-:Y:S04]  /*dba0*/  STL [R1+0x728], R48 ;  /* 0x0007283001007387 */ /* 0x0081e80000100800 */
[----:B0-----:R-:W3:Y:S04]  /*dbb0*/  LDL R48, [R1+0xbcc] ;  /* 0x000bcc0001307983 */ /* 0x001ee80000100800 */
[----:B------:R-:W-:Y:S04]  /*dbc0*/  STL [R1+0x678], R81 ;  /* 0x0006785101007387 */ /* 0x000fe80000100800 */
[----:B------:R-:W2:Y:S01]  /*dbd0*/  LDL R11, [R1+0xbe8] ;  /* 0x000be800010b7983 */ /* 0x000ea20000100800 */
[----:B------:R-:W-:-:S02]  /*dbe0*/  LEA.HI.X.SX32 R10, R10, R0, 0x1, P1 ;  /* 0x000000000a0a7211 */ /* 0x000fc400008f0eff */
[----:B------:R-:W-:-:S03]  /*dbf0*/  PRMT R42, RZ, 0x7610, R42 ;  /* 0x00007610ff2a7816 */ /* 0x000fc6000000002a */
[----:B------:R0:W-:Y:S01]  /*dc00*/  STL [R1+0x674], R10 ;  /* 0x0006740a01007387 */ /* 0x0001e20000100800 */
[C---:B------:R-:W-:Y:S02]  /*dc10*/  ISETP.GT.U32.AND P3, PT, R3.reuse, R75, PT ;  /* 0x0000004b0300720c */ /* 0x040fe40003f64070 */
[----:B------:R-:W-:Y:S02]  /*dc20*/  ISETP.GT.U32.AND P2, PT, R3, R74, PT ;  /* 0x0000004a0300720c */ /* 0x000fe40003f44070 */
[----:B--2---:R-:W-:Y:S01]  /*dc30*/  ISETP.GE.AND P1, PT, R11, RZ, PT ;  /* 0x000000ff0b00720c */ /* 0x004fe20003f26270 */
[----:B------:R-:W-:Y:S02]  /*dc40*/  @P0 IMAD.MOV.U32 R11, RZ, RZ, R10 ;  /* 0x000000ffff0b0224 */ /* 0x000fe400078e000a */
[----:B0-----:R-:W-:-:S06]  /*dc50*/  @P0 IMAD.MOV.U32 R10, RZ, RZ, R81 ;  /* 0x000000ffff0a0224 */ /* 0x001fcc00078e0051 */
[--C-:B------:R-:W-:Y:S01]  /*dc60*/  @!P3 IMAD.IADD R75, R75, 0x1, -R3.reuse ;  /* 0x000000014b4bb824 */ /* 0x100fe200078e0a03 */
[----:B------:R-:W-:Y:S01]  /*dc70*/  SEL R7, R38, R7, !P6 ;  /* 0x0000000726077207 */ /* 0x000fe20007000000 */
[----:B------:R-:W-:Y:S01]  /*dc80*/  @!P2 IMAD.IADD R74, R74, 0x1, -R3 ;  /* 0x000000014a4aa824 */ /* 0x000fe200078e0a03 */
[----:B------:R0:W2:Y:S01]  /*dc90*/  @P0 LDG.E.U8 R42, desc[UR22][R10.64] ;  /* 0x000000160a2a0981 */ /* 0x0000a2000c1e1100 */
[C---:B------:R-:W-:Y:S02]  /*dca0*/  ISETP.GT.U32.AND P3, PT, R3.reuse, R76, PT ;  /* 0x0000004c0300720c */ /* 0x040fe40003f64070 */
[----:B----4-:R-:W-:Y:S01]  /*dcb0*/  ISETP.GT.U32.AND P2, PT, R3, R77, PT ;  /* 0x0000004d0300720c */ /* 0x010fe20003f44070 */
[----:B------:R-:W-:Y:S01]  /*dcc0*/  IMAD R12, R12, UR9, RZ ;  /* 0x000000090c0c7c24 */ /* 0x000fe2000f8e02ff */
[----:B------:R-:W4:Y:S01]  /*dcd0*/  LDL.LU R81, [R1+0xf54] ;  /* 0x000f540001517983 */ /* 0x000f220000300800 */
[----:B------:R-:W-:-:S08]  /*dce0*/  IMAD R7, R7, UR9, RZ ;  /* 0x0000000907077c24 */ /* 0x000fd0000f8e02ff */
[--C-:B------:R-:W-:Y:S01]  /*dcf0*/  @!P3 IMAD.IADD R76, R76, 0x1, -R3.reuse ;  /* 0x000000014c4cb824 */ /* 0x100fe200078e0a03 */
[----:B0-----:R-:W-:Y:S01]  /*dd00*/  IADD3 R11, P3, PT, R12, R2, RZ ;  /* 0x000000020c0b7210 */ /* 0x001fe20007f7e0ff */
[----:B------:R-:W-:-:S03]  /*dd10*/  @!P2 IMAD.IADD R77, R77, 0x1, -R3 ;  /* 0x000000014d4da824 */ /* 0x000fc600078e0a03 */
[----:B------:R-:W-:Y:S01]  /*dd20*/  LEA.HI.X.SX32 R10, R12, R0, 0x1, P3 ;  /* 0x000000000c0a7211 */ /* 0x000fe200018f0eff */
[----:B------:R-:W-:Y:S01]  /*dd30*/  @!P1 IMAD.MOV R92, RZ, RZ, -R92 ;  /* 0x000000ffff5c9224 */ /* 0x000fe200078e0a5c */
[----:B------:R-:W-:Y:S02]  /*dd40*/  ISETP.GE.AND P1, PT, R83, RZ, PT ;  /* 0x000000ff5300720c */ /* 0x000fe40003f26270 */
[----:B------:R-:W-:Y:S02]  /*dd50*/  PRMT R86, RZ, 0x7610, R86 ;  /* 0x00007610ff567816 */ /* 0x000fe40000000056 */
[----:B------:R-:W-:Y:S01]  /*dd60*/  PRMT R39, RZ, 0x7610, R39 ;  /* 0x00007610ff277816 */ /* 0x000fe20000000027 */
[----:B--2---:R0:W-:Y:S04]  /*dd70*/  STL [R1+0x724], R42 ;  /* 0x0007242a01007387 */ /* 0x0041e80000100800 */
[----:B------:R1:W-:Y:S04]  /*dd80*/  STL [R1+0x698], R11 ;  /* 0x0006980b01007387 */ /* 0x0003e80000100800 */
[----:B------:R-:W2:Y:S01]  /*dd90*/  LDL.LU R83, [R1+0xf50] ;  /* 0x000f500001537983 */ /* 0x000ea20000300800 */
[----:B0-----:R-:W-:-:S02]  /*dda0*/  IADD3 R42, P2, PT, R7, R2, RZ ;  /* 0x00000002072a7210 */ /* 0x001fc40007f5e0ff */
[----:B-1----:R-:W-:-:S03]  /*ddb0*/  @P0 LOP3.LUT R11, R11, R10, RZ, 0x3c, !PT ;  /* 0x0000000a0b0b0212 */ /* 0x002fc600078e3cff */
[----:B------:R-:W-:Y:S04]  /*ddc0*/  STL [R1+0x6b8], R42 ;  /* 0x0006b82a01007387 */ /* 0x000fe80000100800 */
[----:B------:R0:W-:Y:S01]  /*ddd0*/  STL [R1+0x694], R10 ;  /* 0x0006940a01007387 */ /* 0x0001e20000100800 */
[----:B------:R-:W-:Y:S02]  /*dde0*/  LEA.HI.X.SX32 R7, R7, R0, 0x1, P2 ;  /* 0x0000000007077211 */ /* 0x000fe400010f0eff */
[----:B0-----:R-:W-:-:S04]  /*ddf0*/  @P0 LOP3.LUT R10, R11, R10, RZ, 0x3c, !PT ;  /* 0x0000000a0b0a0212 */ /* 0x001fc800078e3cff */
[----:B------:R-:W-:-:S05]  /*de00*/  @P0 LOP3.LUT R11, R11, R10, RZ, 0x3c, !PT ;  /* 0x0000000a0b0b0212 */ /* 0x000fca00078e3cff */
[----:B------:R0:W2:Y:S02]  /*de10*/  @P0 LDG.E.U8 R86, desc[UR22][R10.64] ;  /* 0x000000160a560981 */ /* 0x0000a4000c1e1100 */
[----:B0-----:R-:W-:Y:S02]  /*de20*/  @P0 IMAD.MOV.U32 R10, RZ, RZ, R42 ;  /* 0x000000ffff0a0224 */ /* 0x001fe400078e002a */
[----:B------:R-:W-:-:S05]  /*de30*/  @P0 IMAD.MOV.U32 R11, RZ, RZ, R7 ;  /* 0x000000ffff0b0224 */ /* 0x000fca00078e0007 */
[----:B------:R-:W2:Y:S01]  /*de40*/  @P0 LDG.E.U8 R39, desc[UR22][R10.64] ;  /* 0x000000160a270981 */ /* 0x000ea2000c1e1100 */
[----:B------:R-:W-:Y:S02]  /*de50*/  ISETP.GT.U32.AND P3, PT, R3, R79, PT ;  /* 0x0000004f0300720c */ /* 0x000fe40003f64070 */
[C---:B------:R-:W-:Y:S02]  /*de60*/  SEL R8, R38.reuse, R8, !P6 ;  /* 0x0000000826087207 */ /* 0x040fe40007000000 */
[----:B------:R-:W-:-:S03]  /*de70*/  SEL R6, R38, R6, !P6 ;  /* 0x0000000626067207 */ /* 0x000fc60007000000 */
[----:B------:R-:W-:Y:S01]  /*de80*/  IMAD R8, R8, UR9, RZ ;  /* 0x0000000908087c24 */ /* 0x000fe2000f8e02ff */
[----:B------:R0:W-:Y:S01]  /*de90*/  STL [R1+0x6b4], R7 ;  /* 0x0006b40701007387 */ /* 0x0001e20000100800 */
[----:B------:R-:W-:Y:S02]  /*dea0*/  IMAD R6, R6, UR9, RZ ;  /* 0x0000000906067c24 */ /* 0x000fe4000f8e02ff */
[----:B------:R-:W-:Y:S02]  /*deb0*/  @!P1 IMAD.MOV R75, RZ, RZ, -R75 ;  /* 0x000000ffff4b9224 */ /* 0x000fe400078e0a4b */
[----:B------:R-:W-:Y:S01]  /*dec0*/  @!P3 IMAD.IADD R79, R79, 0x1, -R3 ;  /* 0x000000014f4fb824 */ /* 0x000fe200078e0a03 */
[----:B0-----:R-:W-:Y:S02]  /*ded0*/  IADD3 R7, P1, PT, R8, R2, RZ ;  /* 0x0000000208077210 */ /* 0x001fe40007f3e0ff */
[----:B---3--:R-:W-:Y:S02]  /*dee0*/  ISETP.GE.AND P2, PT, R48, RZ, PT ;  /* 0x000000ff3000720c */ /* 0x008fe40003f46270 */
[----:B------:R-:W-:-:S02]  /*def0*/  PRMT R85, RZ, 0x7610, R85 ;  /* 0x00007610ff557816 */ /* 0x000fc40000000055 */
[----:B------:R-:W-:Y:S01]  /*df00*/  PRMT R47, RZ, 0x7610, R47 ;  /* 0x00007610ff2f7816 */ /* 0x000fe2000000002f */
[----:B--2---:R0:W-:Y:S04]  /*df10*/  STL [R1+0x70c], R39 ;  /* 0x00070c2701007387 */ /* 0x0041e80000100800 */
[----:B------:R-:W2:Y:S04]  /*df20*/  LDL R42, [R1+0xbc8] ;  /* 0x000bc800012a7983 */ /* 0x000ea80000100800 */
[----:B------:R1:W-:Y:S01]  /*df30*/  STL [R1+0x710], R86 ;  /* 0x0007105601007387 */ /* 0x0003e20000100800 */
[----:B0-----:R-:W-:Y:S01]  /*df40*/  IMAD.MOV.U32 R39, RZ, RZ, R84 ;  /* 0x000000ffff277224 */ /* 0x001fe200078e0054 */
[----:B------:R-:W-:-:S02]  /*df50*/  LEA.HI.X.SX32 R84, R8, R0, 0x1, P1 ;  /* 0x0000000008547211 */ /* 0x000fc400008f0eff */
[----:B------:R0:W-:Y:S01]  /*df60*/  STL [R1+0x6d8], R7 ;  /* 0x0006d80701007387 */ /* 0x0001e20000100800 */
[----:B-1----:R-:W-:-:S04]  /*df70*/  IADD3 R86, P3, PT, R6, R2, RZ ;  /* 0x0000000206567210 */ /* 0x002fc80007f7e0ff */
[----:B------:R-:W-:Y:S01]  /*df80*/  LEA.HI.X.SX32 R48, R6, R0, 0x1, P3 ;  /* 0x0000000006307211 */ /* 0x000fe200018f0eff */
[----:B------:R-:W-:Y:S02]  /*df90*/  @P0 IMAD.MOV.U32 R6, RZ, RZ, R7 ;  /* 0x000000ffff060224 */ /* 0x000fe400078e0007 */
[----:B0-----:R-:W-:-:S05]  /*dfa0*/  @P0 IMAD.MOV.U32 R7, RZ, RZ, R84 ;  /* 0x000000ffff070224 */ /* 0x001fca00078e0054 */
[----:B------:R0:W3:Y:S02]  /*dfb0*/  @P0 LDG.E.U8 R85, desc[UR22][R6.64] ;  /* 0x0000001606550981 */ /* 0x0000e4000c1e1100 */
[----:B0-----:R-:W-:Y:S02]  /*dfc0*/  @P0 IMAD.MOV.U32 R6, RZ, RZ, R86 ;  /* 0x000000ffff060224 */ /* 0x001fe400078e0056 */
[----:B------:R-:W-:-:S05]  /*dfd0*/  @P0 IMAD.MOV.U32 R7, RZ, RZ, R48 ;  /* 0x000000ffff070224 */ /* 0x000fca00078e0030 */
[----:B------:R0:W4:Y:S01]  /*dfe0*/  @P0 LDG.E.U8 R47, desc[UR22][R6.64] ;  /* 0x00000016062f0981 */ /* 0x000122000c1e1100 */
[----:B------:R-:W-:Y:S02]  /*dff0*/  ISETP.GT.U32.AND P1, PT, R3, R77, PT ;  /* 0x0000004d0300720c */ /* 0x000fe40003f24070 */
[----:B------:R-:W-:Y:S01]  /*e000*/  SEL R9, R38, R9, !P6 ;  /* 0x0000000926097207 */ /* 0x000fe20007000000 */
[----:B------:R-:W-:Y:S04]  /*e010*/  STL [R1+0x6f8], R86 ;  /* 0x0006f85601007387 */ /* 0x000fe80000100800 */
[----:B------:R-:W-:Y:S01]  /*e020*/  IMAD R9, R9, UR9, RZ ;  /* 0x0000000909097c24 */ /* 0x000fe2000f8e02ff */
[----:B------:R1:W-:Y:S04]  /*e030*/  STL [R1+0x6d4], R84 ;  /* 0x0006d45401007387 */ /* 0x0003e80000100800 */
[----:B------:R-:W-:Y:S01]  /*e040*/  STL [R1+0x6f4], R48 ;  /* 0x0006f43001007387 */ /* 0x000fe20000100800 */
[----:B------:R-:W-:Y:S01]  /*e050*/  @!P1 IMAD.IADD R77, R77, 0x1, -R3 ;  /* 0x000000014d4d9824 */ /* 0x000fe200078e0a03 */
[----:B0-----:R-:W-:-:S02]  /*e060*/  IADD3 R7, P1, PT, R9, R2, RZ ;  /* 0x0000000209077210 */ /* 0x001fc40007f3e0ff */
[----:B-1----:R-:W4:Y:S02]  /*e070*/  LDL.LU R84, [R1+0xf4c] ;  /* 0x000f4c0001547983 */ /* 0x002f240000300800 */
[----:B------:R-:W-:Y:S02]  /*e080*/  LEA.HI.X.SX32 R6, R9, R0, 0x1, P1 ;  /* 0x0000000009067211 */ /* 0x000fe400008f0eff */
[----:B------:R-:W-:Y:S02]  /*e090*/  PRMT R89, RZ, 0x7610, R89 ;  /* 0x00007610ff597816 */ /* 0x000fe40000000059 */
[----:B--2---:R-:W-:Y:S01]  /*e0a0*/  ISETP.GE.AND P1, PT, R42, RZ, PT ;  /* 0x000000ff2a00720c */ /* 0x004fe20003f26270 */
[----:B---3--:R0:W-:Y:S04]  /*e0b0*/  STL [R1+0x708], R85 ;  /* 0x0007085501007387 */ /* 0x0081e80000100800 */
[----:B0-----:R-:W2:Y:S04]  /*e0c0*/  LDL.LU R85, [R1+0xf48] ;  /* 0x000f480001557983 */ /* 0x001ea80000300800 */
[----:B------:R-:W3:Y:S04]  /*e0d0*/  LDL.LU R48, [R1+0xf44] ;  /* 0x000f440001307983 */ /* 0x000ee80000300800 */
[----:B------:R-:W2:Y:S04]  /*e0e0*/  LDL R86, [R1+0xbbc] ;  /* 0x000bbc0001567983 */ /* 0x000ea80000100800 */
[----:B----4-:R0:W-:Y:S04]  /*e0f0*/  STL [R1+0x704], R47 ;  /* 0x0007042f01007387 */ /* 0x0101e80000100800 */
[----:B0-----:R-:W4:Y:S04]  /*e100*/  LDL.LU R47, [R1+0xf40] ;  /* 0x000f4000012f7983 */ /* 0x001f280000300800 */
[----:B------:R0:W-:Y:S04]  /*e110*/  STL [R1+0x718], R7 ;  /* 0x0007180701007387 */ /* 0x0001e80000100800 */
[----:B------:R-:W2:Y:S01]  /*e120*/  LDL.LU R42, [R1+0xf3c] ;  /* 0x000f3c00012a7983 */ /* 0x000ea20000300800 */
[----:B0-----:R-:W-:-:S03]  /*e130*/  @P0 LOP3.LUT R7, R7, R6, RZ, 0x3c, !PT ;  /* 0x0000000607070212 */ /* 0x001fc600078e3cff */
[----:B------:R0:W-:Y:S02]  /*e140*/  STL [R1+0x714], R6 ;  /* 0x0007140601007387 */ /* 0x0001e40000100800 */
[----:B0-----:R-:W-:-:S04]  /*e150*/  @P0 LOP3.LUT R6, R7, R6, RZ, 0x3c, !PT ;  /* 0x0000000607060212 */ /* 0x001fc800078e3cff */
[----:B------:R-:W-:-:S05]  /*e160*/  @P0 LOP3.LUT R7, R7, R6, RZ, 0x3c, !PT ;  /* 0x0000000607070212 */ /* 0x000fca00078e3cff */
[----:B------:R0:W2:Y:S01]  /*e170*/  @P0 LDG.E.U8 R89, desc[UR22][R6.64] ;  /* 0x0000001606590981 */ /* 0x0000a2000c1e1100 */
[----:B------:R-:W-:Y:S01]  /*e180*/  @!P2 IMAD.MOV R74, RZ, RZ, -R74 ;  /* 0x000000ffff4aa224 */ /* 0x000fe200078e0a4a */
[----:B------:R-:W-:Y:S02]  /*e190*/  ISETP.GT.U32.AND P2, PT, R3, R76, PT ;  /* 0x0000004c0300720c */ /* 0x000fe40003f44070 */
[----:B------:R-:W-:-:S11]  /*e1a0*/  SEL R92, R38, R92, !P6 ;  /* 0x0000005c265c7207 */ /* 0x000fd60007000000 */
[--C-:B------:R-:W-:Y:S01]  /*e1b0*/  @!P2 IMAD.IADD R76, R76, 0x1, -R3.reuse ;  /* 0x000000014c4ca824 */ /* 0x100fe200078e0a03 */
[----:B------:R-:W-:Y:S01]  /*e1c0*/  ISETP.GT.U32.AND P2, PT, R3, R78, PT ;  /* 0x0000004e0300720c */ /* 0x000fe20003f44070 */
[----:B------:R-:W-:Y:S01]  /*e1d0*/  IMAD R92, R92, UR4, RZ ;  /* 0x000000045c5c7c24 */ /* 0x000fe2000f8e02ff */
[----:B------:R-:W-:Y:S01]  /*e1e0*/  PRMT R82, RZ, 0x7610, R82 ;  /* 0x00007610ff527816 */ /* 0x000fe20000000052 */
[----:B------:R-:W1:Y:S10]  /*e1f0*/  LDCU UR4, c[0x0][0x3b0] ;  /* 0x00007600ff0477ac */ /* 0x000e740008000800 */
[----:B------:R-:W-:Y:S01]  /*e200*/  @!P2 IMAD.IADD R78, R78, 0x1, -R3 ;  /* 0x000000014e4ea824 */ /* 0x000fe200078e0a03 */
[----:B0-----:R-:W-:-:S04]  /*e210*/  IADD3 R6, P2, PT, R92, R2, RZ ;  /* 0x000000025c067210 */ /* 0x001fc80007f5e0ff */
[----:B------:R-:W-:-:S05]  /*e220*/  LEA.HI.X.SX32 R7, R92, R0, 0x1, P2 ;  /* 0x000000005c077211 */ /* 0x000fca00010f0eff */
[----:B------:R0:W3:Y:S01]  /*e230*/  @P0 LDG.E.U8 R82, desc[UR22][R6.64] ;  /* 0x0000001606520981 */ /* 0x0000e2000c1e1100 */
[----:B------:R-:W-:-:S03]  /*e240*/  ISETP.GT.U32.AND P3, PT, R3, R79, PT ;  /* 0x0000004f0300720c */ /* 0x000fc60003f64070 */
[----:B--2---:R2:W-:Y:S02]  /*e250*/  STL [R1+0x6f0], R89 ;  /* 0x0006f05901007387 */ /* 0x0045e40000100800 */
[----:B--2---:R-:W-:Y:S02]  /*e260*/  IMAD.MOV.U32 R89, RZ, RZ, R39 ;  /* 0x000000ffff597224 */ /* 0x004fe400078e0027 */
[----:B------:R-:W2:Y:S04]  /*e270*/  LDL R39, [R1+0xbac] ;  /* 0x000bac0001277983 */ /* 0x000ea80000100800 */
[----:B------:R-:W-:Y:S04]  /*e280*/  STL [R1+0x738], R6 ;  /* 0x0007380601007387 */ /* 0x000fe80000100800 */
[----:B------:R-:W2:Y:S01]  /*e290*/  LDL R92, [R1+0xbb4] ;  /* 0x000bb400015c7983 */ /* 0x000ea20000100800 */
[----:B------:R-:W-:Y:S01]  /*e2a0*/  @!P3 IMAD.IADD R79, R79, 0x1, -R3 ;  /* 0x000000014f4fb824 */ /* 0x000fe200078e0a03 */
[----:B------:R-:W-:Y:S01]  /*e2b0*/  ISETP.GT.U32.AND P3, PT, R3, R80, PT ;  /* 0x000000500300720c */ /* 0x000fe20003f64070 */
[----:B------:R-:W-:Y:S01]  /*e2c0*/  @!P1 IMAD.MOV R76, RZ, RZ, -R76 ;  /* 0x000000ffff4c9224 */ /* 0x000fe200078e0a4c */
[----:B------:R-:W-:-:S02]  /*e2d0*/  SEL R75, R38, R75, !P6 ;  /* 0x0000004b264b7207 */ /* 0x000fc40007000000 */
[----:B------:R-:W-:-:S09]  /*e2e0*/  ISETP.GE.AND P1, PT, R86, RZ, PT ;  /* 0x000000ff5600720c */ /* 0x000fd20003f26270 */
[----:B------:R-:W-:Y:S01]  /*e2f0*/  @!P3 IMAD.IADD R80, R80, 0x1, -R3 ;  /* 0x000000015050b824 */ /* 0x000fe200078e0a03 */
[----:B------:R-:W-:Y:S01]  /*e300*/  ISETP.GT.U32.AND P3, PT, R3, R78, PT ;  /* 0x0000004e0300720c */ /* 0x000fe20003f64070 */
[----:B------:R-:W-:Y:S01]  /*e310*/  IMAD R75, R75, UR5, RZ ;  /* 0x000000054b4b7c24 */ /* 0x000fe2000f8e02ff */
[----:B------:R-:W-:Y:S01]  /*e320*/  SEL R74, R38, R74, !P6 ;  /* 0x0000004a264a7207 */ /* 0x000fe20007000000 */
[----:B------:R0:W-:Y:S01]  /*e330*/  STL [R1+0x734], R7 ;  /* 0x0007340701007387 */ /* 0x0001e20000100800 */
[----:B------:R-:W-:Y:S01]  /*e340*/  ISETP.GT.U32.AND P2, PT, R3, R80, PT ;  /* 0x000000500300720c */ /* 0x000fe20003f44070 */
[----:B------:R-:W-:Y:S01]  /*e350*/  @!P1 IMAD.MOV R77, RZ, RZ, -R77 ;  /* 0x000000ffff4d9224 */ /* 0x000fe200078e0a4d */
[----:B------:R-:W-:Y:S01]  /*e360*/  PRMT R87, RZ, 0x7610, R87 ;  /* 0x00007610ff577816 */ /* 0x000fe20000000057 */
[----:B-1----:R-:W-:Y:S01]  /*e370*/  IMAD R74, R74, UR4, RZ ;  /* 0x000000044a4a7c24 */ /* 0x002fe2000f8e02ff */
[----:B------:R-:W4:Y:S01]  /*e380*/  LDL R86, [R1+0xba4] ;  /* 0x000ba40001567983 */ /* 0x000f220000100800 */
[----:B------:R-:W-:Y:S01]  /*e390*/  PRMT R73, RZ, 0x7610, R73 ;  /* 0x00007610ff497816 */ /* 0x000fe20000000049 */
[----:B------:R-:W1:Y:S03]  /*e3a0*/  LDCU UR4, c[0x0][0x3b0] ;  /* 0x00007600ff0477ac */ /* 0x000e660008000800 */
[----:B------:R-:W-:Y:S01]  /*e3b0*/  @!P3 IMAD.IADD R78, R78, 0x1, -R3 ;  /* 0x000000014e4eb824 */ /* 0x000fe200078e0a03 */
[C---:B0-----:R-:W-:Y:S01]  /*e3c0*/  IADD3 R7, P3, PT, R75.reuse, R2, RZ ;  /* 0x000000024b077210 */ /* 0x041fe20007f7e0ff */
[----:B---3--:R0:W-:Y:S01]  /*e3d0*/  STL [R1+0x6ec], R82 ;  /* 0x0006ec5201007387 */ /* 0x0081e20000100800 */
[----:B------:R-:W-:Y:S01]  /*e3e0*/  SEL R76, R38, R76, !P6 ;  /* 0x0000004c264c7207 */ /* 0x000fe20007000000 */
[----:B------:R-:W3:Y:S01]  /*e3f0*/  LDCU UR5, c[0x0][0x3b0] ;  /* 0x00007600ff0577ac */ /* 0x000ee20008000800 */
[----:B------:R-:W-:Y:S01]  /*e400*/  LEA.HI.X.SX32 R6, R75, R0, 0x1, P3 ;  /* 0x000000004b067211 */ /* 0x000fe200018f0eff */
[----:B------:R1:W-:Y:S01]  /*e410*/  STL [R1+0x758], R7 ;  /* 0x0007580701007387 */ /* 0x0003e20000100800 */
[----:B0-----:R-:W-:-:S02]  /*e420*/  IADD3 R82, P1, PT, R74, R2, RZ ;  /* 0x000000024a527210 */ /* 0x001fc40007f3e0ff */
[----:B-1----:R-:W-:-:S03]  /*e430*/  @P0 LOP3.LUT R7, R7, R6, RZ, 0x3c, !PT ;  /* 0x0000000607070212 */ /* 0x002fc600078e3cff */
[----:B------:R-:W-:Y:S04]  /*e440*/  STL [R1+0x778], R82 ;  /* 0x0007785201007387 */ /* 0x000fe80000100800 */
[----:B------:R0:W-:Y:S01]  /*e450*/  STL [R1+0x754], R6 ;  /* 0x0007540601007387 */ /* 0x0001e20000100800 */
[----:B------:R-:W-:Y:S01]  /*e460*/  @!P2 IMAD.IADD R80, R80, 0x1, -R3 ;  /* 0x000000015050a824 */ /* 0x000fe200078e0a03 */
[----:B0-----:R-:W-:-:S04]  /*e470*/  @P0 LOP3.LUT R6, R7, R6, RZ, 0x3c, !PT ;  /* 0x0000000607060212 */ /* 0x001fc800078e3cff */
[----:B------:R-:W-:-:S05]  /*e480*/  @P0 LOP3.LUT R7, R7, R6, RZ, 0x3c, !PT ;  /* 0x0000000607070212 */ /* 0x000fca00078e3cff */
[----:B------:R0:W3:Y:S02]  /*e490*/  @P0 LDG.E.U8 R87, desc[UR22][R6.64] ;  /* 0x0000001606570981 */ /* 0x0000e4000c1e1100 */
[----:B0-----:R-:W-:Y:S01]  /*e4a0*/  @P0 IMAD.MOV.U32 R6, RZ, RZ, R82 ;  /* 0x000000ffff060224 */ /* 0x001fe200078e0052 */
[----:B--2---:R-:W-:Y:S02]  /*e4b0*/  ISETP.GE.AND P2, PT, R92, RZ, PT ;  /* 0x000000ff5c00720c */ /* 0x004fe40003f46270 */
[----:B------:R-:W-:-:S05]  /*e4c0*/  LEA.HI.X.SX32 R92, R74, R0, 0x1, P1 ;  /* 0x000000004a5c7211 */ /* 0x000fca00008f0eff */
[----:B------:R-:W-:-:S05]  /*e4d0*/  @P0 IMAD.MOV.U32 R7, RZ, RZ, R92 ;  /* 0x000000ffff070224 */ /* 0x000fca00078e005c */
[----:B------:R-:W2:Y:S01]  /*e4e0*/  @P0 LDG.E.U8 R73, desc[UR22][R6.64] ;  /* 0x0000001606490981 */ /* 0x000ea2000c1e1100 */
[----:B------:R-:W-:Y:S01]  /*e4f0*/  ISETP.GE.AND P1, PT, R39, RZ, PT ;  /* 0x000000ff2700720c */ /* 0x000fe20003f26270 */
[----:B------:R-:W-:Y:S01]  /*e500*/  IMAD R76, R76, UR16, RZ ;  /* 0x000000104c4c7c24 */ /* 0x000fe2000f8e02ff */
[----:B------:R-:W-:Y:S01]  /*e510*/  PRMT R17, RZ, 0x7610, R17 ;  /* 0x00007610ff117816 */ /* 0x000fe20000000011 */
[----:B------:R-:W4:Y:S01]  /*e520*/  LDL.LU R39, [R1+0xf38] ;  /* 0x000f380001277983 */ /* 0x000f220000300800 */
[----:B------:R-:W-:Y:S01]  /*e530*/  @!P2 IMAD.MOV R79, RZ, RZ, -R79 ;  /* 0x000000ffff4fa224 */ /* 0x000fe200078e0a4f */
[----:B------:R-:W-:Y:S01]  /*e540*/  ISETP.GT.U32.AND P3, PT, R3, R81, PT ;  /* 0x000000510300720c */ /* 0x000fe20003f64070 */
[----:B------:R-:W0:Y:S01]  /*e550*/  LDCU UR16, c[0x0][0x3b0] ;  /* 0x00007600ff1077ac */ /* 0x000e220008000800 */
[----:B------:R-:W-:Y:S04]  /*e560*/  STL [R1+0x774], R92 ;  /* 0x0007745c01007387 */ /* 0x000fe80000100800 */
[----:B---3--:R1:W-:Y:S04]  /*e570*/  STL [R1+0x6e8], R87 ;  /* 0x0006e85701007387 */ /* 0x0083e80000100800 */
[----:B-1----:R-:W3:Y:S04]  /*e580*/  LDL R87, [R1+0xb9c] ;  /* 0x000b9c0001577983 */ /* 0x002ee80000100800 */
[----:B--2---:R1:W-:Y:S02]  /*e590*/  STL [R1+0x6e4], R73 ;  /* 0x0006e44901007387 */ /* 0x0043e40000100800 */
[----:B-1----:R-:W-:-:S04]  /*e5a0*/  IADD3 R73, P2, PT, R76, R2, RZ ;  /* 0x000000024c497210 */ /* 0x002fc80007f5e0ff */
[----:B------:R-:W-:Y:S01]  /*e5b0*/  LEA.HI.X.SX32 R6, R76, R0, 0x1, P2 ;  /* 0x000000004c067211 */ /* 0x000fe200010f0eff */
[----:B------:R-:W-:Y:S04]  /*e5c0*/  STL [R1+0x798], R73 ;  /* 0x0007984901007387 */ /* 0x000fe80000100800 */
[----:B------:R1:W-:Y:S01]  /*e5d0*/  STL [R1+0x794], R6 ;  /* 0x0007940601007387 */ /* 0x0003e20000100800 */
[----:B------:R-:W-:Y:S02]  /*e5e0*/  @P0 IMAD.MOV.U32 R7, RZ, RZ, R6 ;  /* 0x000000ffff070224 */ /* 0x000fe400078e0006 */
[----:B------:R-:W-:Y:S01]  /*e5f0*/  @!P3 IMAD.IADD R81, R81, 0x1, -R3 ;  /* 0x000000015151b824 */ /* 0x000fe200078e0a03 */
[----:B------:R-:W-:Y:S01]  /*e600*/  SEL R77, R38, R77, !P6 ;  /* 0x0000004d264d7207 */ /* 0x000fe20007000000 */
[----:B------:R-:W2:Y:S01]  /*e610*/  LDL R92, [R1+0xc14] ;  /* 0x000c1400015c7983 */ /* 0x000ea20000100800 */
[----:B-1----:R-:W-:-:S05]  /*e620*/  @P0 IMAD.MOV.U32 R6, RZ, RZ, R73 ;  /* 0x000000ffff060224 */ /* 0x002fca00078e0049 */
[----:B------:R-:W2:Y:S01]  /*e630*/  @P0 LDG.E.U8 R17, desc[UR22][R6.64] ;  /* 0x0000001606110981 */ /* 0x000ea2000c1e1100 */
[----:B----4-:R-:W-:Y:S01]  /*e640*/  ISETP.GE.AND P3, PT, R86, RZ, PT ;  /* 0x000000ff5600720c */ /* 0x010fe20003f66270 */
[----:B------:R-:W-:Y:S01]  /*e650*/  IMAD R77, R77, UR4, RZ ;  /* 0x000000044d4d7c24 */ /* 0x000fe2000f8e02ff */
[----:B------:R-:W-:Y:S01]  /*e660*/  PRMT R11, RZ, 0x7610, R11 ;  /* 0x00007610ff0b7816 */ /* 0x000fe2000000000b */
[----:B------:R-:W-:-:S10]  /*e670*/  @!P1 IMAD.MOV R78, RZ, RZ, -R78 ;  /* 0x000000ffff4e9224 */ /* 0x000fd400078e0a4e */
[----:B------:R-:W-:Y:S01]  /*e680*/  @!P3 IMAD.MOV R80, RZ, RZ, -R80 ;  /* 0x000000ffff50b224 */ /* 0x000fe200078e0a50 */
[----:B------:R-:W-:Y:S01]  /*e690*/  ISETP.GT.U32.AND P2, PT, R3, R83, PT ;  /* 0x000000530300720c */ /* 0x000fe20003f44070 */
[----:B------:R-:W1:Y:S01]  /*e6a0*/  LDCU UR4, c[0x0][0x3b0] ;  /* 0x00007600ff0477ac */ /* 0x000e620008000800 */
[----:B--2---:R2:W-:Y:S02]  /*e6b0*/  STL [R1+0x6d0], R17 ;  /* 0x0006d01101007387 */ /* 0x0045e40000100800 */
[----:B--2---:R-:W-:-:S04]  /*e6c0*/  IADD3 R17, P3, PT, R77, R2, RZ ;  /* 0x000000024d117210 */ /* 0x004fc80007f7e0ff */
[----:B------:R-:W-:Y:S01]  /*e6d0*/  LEA.HI.X.SX32 R73, R77, R0, 0x1, P3 ;  /* 0x000000004d497211 */ /* 0x000fe200018f0eff */
[----:B------:R-:W-:-:S04]  /*e6e0*/  @P0 IMAD.MOV.U32 R6, RZ, RZ, R17 ;  /* 0x000000ffff060224 */ /* 0x000fc800078e0011 */
[----:B------:R-:W-:-:S05]  /*e6f0*/  @P0 IMAD.MOV.U32 R7, RZ, RZ, R73 ;  /* 0x000000ffff070224 */ /* 0x000fca00078e0049 */
[----:B------:R2:W4:Y:S04]  /*e700*/  @P0 LDG.E.U8 R11, desc[UR22][R6.64] ;  /* 0x00000016060b0981 */ /* 0x000528000c1e1100 */
[----:B------:R-:W-:Y:S04]  /*e710*/  STL [R1+0x7b8], R17 ;  /* 0x0007b81101007387 */ /* 0x000fe80000100800 */
[----:B------:R-:W4:Y:S01]  /*e720*/  LDL R86, [R1+0xb94] ;  /* 0x000b940001567983 */ /* 0x000f220000100800 */
[----:B------:R-:W-:Y:S01]  /*e730*/  ISETP.GT.U32.AND P1, PT, R3, R81, PT ;  /* 0x000000510300720c */ /* 0x000fe20003f24070 */
[----:B------:R-:W-:Y:S01]  /*e740*/  @!P2 IMAD.IADD R83, R83, 0x1, -R3 ;  /* 0x000000015353a824 */ /* 0x000fe200078e0a03 */
[----:B---3--:R-:W-:-:S02]  /*e750*/  ISETP.GE.AND P2, PT, R87, RZ, PT ;  /* 0x000000ff5700720c */ /* 0x008fc40003f46270 */
[C---:B------:R-:W-:Y:S02]  /*e760*/  SEL R79, R38.reuse, R79, !P6 ;  /* 0x0000004f264f7207 */ /* 0x040fe40007000000 */
[----:B------:R-:W-:Y:S02]  /*e770*/  ISETP.GT.U32.AND P3, PT, R3, R83, PT ;  /* 0x000000530300720c */ /* 0x000fe40003f64070 */
[----:B------:R-:W-:Y:S01]  /*e780*/  SEL R78, R38, R78, !P6 ;  /* 0x0000004e264e7207 */ /* 0x000fe20007000000 */
[----:B------:R-:W-:Y:S01]  /*e790*/  IMAD R79, R79, UR5, RZ ;  /* 0x000000054f4f7c24 */ /* 0x000fe2000f8e02ff */
[----:B------:R3:W-:Y:S01]  /*e7a0*/  STL [R1+0x7b4], R73 ;  /* 0x0007b44901007387 */ /* 0x0007e20000100800 */
[----:B------:R-:W-:Y:S01]  /*e7b0*/  PRMT R72, RZ, 0x7610, R72 ;  /* 0x00007610ff487816 */ /* 0x000fe20000000048 */
[----:B------:R-:W0:Y:S01]  /*e7c0*/  LDCU UR5, c[0x0][0x3b0] ;  /* 0x00007600ff0577ac */ /* 0x000e220008000800 */
[----:B------:R-:W-:Y:S01]  /*e7d0*/  @!P1 IMAD.IADD R81, R81, 0x1, -R3 ;  /* 0x0000000151519824 */ /* 0x000fe200078e0a03 */
[----:B------:R-:W-:Y:S01]  /*e7e0*/  ISETP.GT.U32.AND P1, PT, R3, R84, PT ;  /* 0x000000540300720c */ /* 0x000fe20003f24070 */
[----:B-1----:R-:W-:Y:S01]  /*e7f0*/  IMAD R78, R78, UR4, RZ ;  /* 0x000000044e4e7c24 */ /* 0x002fe2000f8e02ff */
[----:B------:R-:W4:Y:S01]  /*e800*/  LDL R87, [R1+0xb8c] ;  /* 0x000b8c0001577983 */ /* 0x000f220000100800 */
[----:B------:R-:W-:Y:S01]  /*e810*/  @!P2 IMAD.MOV R81, RZ, RZ, -R81 ;  /* 0x000000ffff51a224 */ /* 0x000fe200078e0a51 */
[----:B------:R-:W-:Y:S01]  /*e820*/  SEL R80, R38, R80, !P6 ;  /* 0x0000005026507207 */ /* 0x000fe20007000000 */
[----:B------:R-:W-:Y:S01]  /*e830*/  @!P3 IMAD.IADD R83, R83, 0x1, -R3 ;  /* 0x000000015353b824 */ /* 0x000fe200078e0a03 */
[C---:B---3--:R-:W-:Y:S01]  /*e840*/  IADD3 R73, P2, PT, R79.reuse, R2, RZ ;  /* 0x000000024f497210 */ /* 0x048fe20007f5e0ff */
[----:B------:R-:W1:Y:S03]  /*e850*/  LDCU UR4, c[0x0][0x3b0] ;  /* 0x00007600ff0477ac */ /* 0x000e660008000800 */
[----:B------:R-:W-:-:S02]  /*e860*/  LEA.HI.X.SX32 R82, R79, R0, 0x1, P2 ;  /* 0x000000004f527211 */ /* 0x000fc400010f0eff */
[C---:B------:R-:W-:Y:S01]  /*e870*/  ISETP.GT.U32.AND P2, PT, R3.reuse, R85, PT ;  /* 0x000000550300720c */ /* 0x040fe20003f44070 */
[----:B------:R-:W-:Y:S02]  /*e880*/  @!P1 IMAD.IADD R84, R84, 0x1, -R3 ;  /* 0x0000000154549824 */ /* 0x000fe400078e0a03 */
[----:B--2---:R-:W-:Y:S02]  /*e890*/  @P0 IMAD.MOV.U32 R6, RZ, RZ, R73 ;  /* 0x000000ffff060224 */ /* 0x004fe400078e0049 */
[----:B------:R-:W-:Y:S01]  /*e8a0*/  @P0 IMAD.MOV.U32 R7, RZ, RZ, R82 ;  /* 0x000000ffff070224 */ /* 0x000fe200078e0052 */
[----:B------:R-:W-:Y:S02]  /*e8b0*/  ISETP.GT.U32.AND P1, PT, R3, R84, PT ;  /* 0x000000540300720c */ /* 0x000fe40003f24070 */
[----:B------:R-:W-:Y:S02]  /*e8c0*/  PRMT R10, RZ, 0x7610, R10 ;  /* 0x00007610ff0a7816 */ /* 0x000fe4000000000a */
[----:B------:R2:W3:Y:S01]  /*e8d0*/  @P0 LDG.E.U8 R72, desc[UR22][R6.64] ;  /* 0x0000001606480981 */ /* 0x0004e2000c1e1100 */
[----:B0-----:R-:W-:Y:S01]  /*e8e0*/  IMAD R80, R80, UR16, RZ ;  /* 0x0000001050507c24 */ /* 0x001fe2000f8e02ff */
[----:B------:R-:W-:Y:S01]  /*e8f0*/  PRMT R15, RZ, 0x7610, R15 ;  /* 0x00007610ff0f7816 */ /* 0x000fe2000000000f */
[--C-:B------:R-:W-:Y:S01]  /*e900*/  @!P2 IMAD.IADD R85, R85, 0x1, -R3.reuse ;  /* 0x000000015555a824 */ /* 0x100fe200078e0a03 */
[----:B----4-:R0:W-:Y:S05]  /*e910*/  STL [R1+0x6cc], R11 ;  /* 0x0006cc0b01007387 */ /* 0x0101ea0000100800 */
[----:B------:R-:W-:Y:S01]  /*e920*/  @!P1 IMAD.IADD R84, R84, 0x1, -R3 ;  /* 0x0000000154549824 */ /* 0x000fe200078e0a03 */
[----:B------:R-:W-:Y:S01]  /*e930*/  SEL R81, R38, R81, !P6 ;  /* 0x0000005126517207 */ /* 0x000fe20007000000 */
[----:B------:R-:W4:Y:S01]  /*e940*/  LDCU UR16, c[0x0][0x3b0] ;  /* 0x00007600ff1077ac */ /* 0x000f220008000800 */
[----:B0-----:R-:W-:-:S04]  /*e950*/  IADD3 R11, P3, PT, R78, R2, RZ ;  /* 0x000000024e0b7210 */ /* 0x001fc80007f7e0ff */
[----:B------:R-:W-:Y:S01]  /*e960*/  LEA.HI.X.SX32 R17, R78, R0, 0x1, P3 ;  /* 0x000000004e117211 */ /* 0x000fe200018f0eff */
[----:B--2---:R-:W-:-:S04]  /*e970*/  @P0 IMAD.MOV.U32 R6, RZ, RZ, R11 ;  /* 0x000000ffff060224 */ /* 0x004fc800078e000b */
[----:B------:R-:W-:Y:S01]  /*e980*/  @P0 IMAD.MOV.U32 R7, RZ, RZ, R17 ;  /* 0x000000ffff070224 */ /* 0x000fe200078e0011 */
[----:B------:R-:W-:Y:S04]  /*e990*/  STL [R1+0x7d8], R73 ;  /* 0x0007d84901007387 */ /* 0x000fe80000100800 */
[----:B------:R0:W2:Y:S01]  /*e9a0*/  @P0 LDG.E.U8 R10, desc[UR22][R6.64] ;  /* 0x00000016060a0981 */ /* 0x0000a2000c1e1100 */
[----:B------:R-:W-:-:S03]  /*e9b0*/  ISETP.GE.AND P1, PT, R86, RZ, PT ;  /* 0x000000ff5600720c */ /* 0x000fc60003f26270 */
[----:B------:R1:W-:Y:S01]  /*e9c0*/  STL [R1+0x7f8], R11 ;  /* 0x0007f80b01007387 */ /* 0x0003e20000100800 */
[----:B0-----:R-:W-:-:S03]  /*e9d0*/  IADD3 R6, P2, PT, R80, R2, RZ ;  /* 0x0000000250067210 */ /* 0x001fc60007f5e0ff */
[----:B------:R0:W-:Y:S01]  /*e9e0*/  STL [R1+0x7d4], R82 ;  /* 0x0007d45201007387 */ /* 0x0001e20000100800 */
[----:B------:R-:W-:-:S03]  /*e9f0*/  LEA.HI.X.SX32 R7, R80, R0, 0x1, P2 ;  /* 0x0000000050077211 */ /* 0x000fc600010f0eff */
[----:B------:R0:W-:Y:S04]  /*ea00*/  STL [R1+0x7f4], R17 ;  /* 0x0007f41101007387 */ /* 0x0001e80000100800 */
[----:B------:R-:W4:Y:S04]  /*ea10*/  LDL R86, [R1+0xb84] ;  /* 0x000b840001567983 */ /* 0x000f280000100800 */
[----:B-1----:R-:W4:Y:S04]  /*ea20*/  LDL.LU R11, [R1+0x68] ;  /* 0x00006800010b7983 */ /* 0x002f280000300800 */
[----:B------:R-:W4:Y:S01]  /*ea30*/  @P0 LDG.E.U8 R15, desc[UR22][R6.64] ;  /* 0x00000016060f0981 */ /* 0x000f22000c1e1100 */
[----:B------:R-:W-:Y:S01]  /*ea40*/  ISETP.GE.AND P3, PT, R92, RZ, PT ;  /* 0x000000ff5c00720c */ /* 0x000fe20003f66270 */
[----:B------:R-:W-:-:S02]  /*ea50*/  IMAD R81, R81, UR17, RZ ;  /* 0x0000001151517c24 */ /* 0x000fc4000f8e02ff */
[----:B0-----:R-:W4:Y:S01]  /*ea60*/  LDL.LU R82, [R1+0x1ec] ;  /* 0x0001ec0001527983 */ /* 0x001f220000300800 */
[----:B------:R-:W-:-:S03]  /*ea70*/  @!P1 IMAD.MOV R83, RZ, RZ, -R83 ;  /* 0x000000ffff539224 */ /* 0x000fc600078e0a53 */
[----:B------:R-:W-:Y:S04]  /*ea80*/  STL [R1+0x818], R6 ;  /* 0x0008180601007387 */ /* 0x000fe80000100800 */
[----:B------:R-:W-:Y:S01]  /*ea90*/  STL [R1+0x814], R7 ;  /* 0x0008140701007387 */ /* 0x000fe20000100800 */
[----:B------:R-:W-:-:S03]  /*eaa0*/  PRMT R9, RZ, 0x7610, R9 ;  /* 0x00007610ff097816 */ /* 0x000fc60000000009 */
[----:B--2---:R0:W-:Y:S04]  /*eab0*/  STL [R1+0x6c4], R10 ;  /* 0x0006c40a01007387 */ /* 0x0041e80000100800 */
[----:B------:R-:W2:Y:S01]  /*eac0*/  LDL R17, [R1+0xce4] ;  /* 0x000ce40001117983 */ /* 0x000ea20000100800 */
[----:B0-----:R-:W-:-:S03]  /*ead0*/  IADD3 R10, P1, PT, R81, R2, RZ ;  /* 0x00000002510a7210 */ /* 0x001fc60007f3e0ff */
[----:B---3--:R-:W-:Y:S04]  /*eae0*/  STL [R1+0x6c8], R72 ;  /* 0x0006c84801007387 */ /* 0x008fe80000100800 */
[----:B------:R-:W-:Y:S01]  /*eaf0*/  STL [R1+0x838], R10 ;  /* 0x0008380a01007387 */ /* 0x000fe20000100800 */
[----:B----4-:R-:W-:Y:S01]  /*eb00*/  @!P3 IMAD.MOV R11, RZ, RZ, -R11 ;  /* 0x000000ffff0bb224 */ /* 0x010fe200078e0a0b */
[----:B------:R-:W-:Y:S02]  /*eb10*/  ISETP.GE.AND P3, PT, R87, RZ, PT ;  /* 0x000000ff5700720c */ /* 0x000fe40003f66270 */
[----:B------:R-:W3:Y:S04]  /*eb20*/  LDL R87, [R1+0xc20] ;  /* 0x000c200001577983 */ /* 0x000ee80000100800 */
[----:B------:R0:W-:Y:S01]  /*eb30*/  STL [R1+0x6b0], R15 ;  /* 0x0006b00f01007387 */ /* 0x0001e20000100800 */
[----:B------:R-:W-:Y:S01]  /*eb40*/  @P0 IMAD.MOV.U32 R6, RZ, RZ, R10 ;  /* 0x000000ffff060224 */ /* 0x000fe200078e000a */
[----:B0-----:R-:W-:-:S05]  /*eb50*/  LEA.HI.X.SX32 R15, R81, R0, 0x1, P1 ;  /* 0x00000000510f7211 */ /* 0x001fca00008f0eff */
[----:B------:R-:W-:-:S05]  /*eb60*/  @P0 IMAD.MOV.U32 R7, RZ, RZ, R15 ;  /* 0x000000ffff070224 */ /* 0x000fca00078e000f */
[----:B------:R0:W4:Y:S01]  /*eb70*/  @P0 LDG.E.U8 R9, desc[UR22][R6.64] ;  /* 0x0000001606090981 */ /* 0x000122000c1e1100 */
[C---:B------:R-:W-:Y:S01]  /*eb80*/  ISETP.GT.U32.AND P2, PT, R3.reuse, R85, PT ;  /* 0x000000550300720c */ /* 0x040fe20003f44070 */
[----:B------:R-:W-:Y:S01]  /*eb90*/  @!P3 IMAD.MOV R84, RZ, RZ, -R84 ;  /* 0x000000ffff54b224 */ /* 0x000fe200078e0a54 */
[----:B------:R-:W-:Y:S02]  /*eba0*/  ISETP.GT.U32.AND P3, PT, R3, R61, PT ;  /* 0x0000003d0300720c */ /* 0x000fe40003f64070 */
[C---:B------:R-:W-:Y:S02]  /*ebb0*/  SEL R83, R38.reuse, R83, !P6 ;  /* 0x0000005326537207 */ /* 0x040fe40007000000 */
[----:B------:R-:W-:Y:S01]  /*ebc0*/  SEL R84, R38, R84, !P6 ;  /* 0x0000005426547207 */ /* 0x000fe20007000000 */
[----:B------:R-:W-:Y:S02]  /*ebd0*/  STL [R1+0x834], R15 ;  /* 0x0008340f01007387 */ /* 0x000fe40000100800 */
[----:B------:R-:W-:Y:S01]  /*ebe0*/  IMAD R83, R83, UR4, RZ ;  /* 0x0000000453537c24 */ /* 0x000fe2000f8e02ff */
[----:B------:R-:W-:Y:S01]  /*ebf0*/  ISETP.GE.AND P1, PT, R86, RZ, PT ;  /* 0x000000ff5600720c */ /* 0x000fe20003f26270 */
[----:B------:R-:W-:Y:S01]  /*ec00*/  IMAD R84, R84, UR5, RZ ;  /* 0x0000000554547c24 */ /* 0x000fe2000f8e02ff */
[----:B------:R-:W2:Y:S01]  /*ec10*/  LDL R72, [R1+0xd44] ;  /* 0x000d440001487983 */ /* 0x000ea20000100800 */
[--C-:B------:R-:W-:Y:S01]  /*ec20*/  @!P2 IMAD.IADD R85, R85, 0x1, -R3.reuse ;  /* 0x000000015555a824 */ /* 0x100fe200078e0a03 */
[----:B0-----:R-:W-:Y:S01]  /*ec30*/  IADD3 R6, P2, PT, R83, R2, RZ ;  /* 0x0000000253067210 */ /* 0x001fe20007f5e0ff */
[----:B------:R-:W-:Y:S01]  /*ec40*/  @!P3 IMAD.IADD R61, R61, 0x1, -R3 ;  /* 0x000000013d3db824 */ /* 0x000fe200078e0a03 */
[----:B------:R-:W2:Y:S01]  /*ec50*/  LDL R73, [R1+0xd60] ;  /* 0x000d600001497983 */ /* 0x000ea20000100800 */
[----:B------:R-:W-:Y:S01]  /*ec60*/  PRMT R13, RZ, 0x7610, R13 ;  /* 0x00007610ff0d7816 */ /* 0x000fe2000000000d */
[----:B------:R-:W0:Y:S02]  /*ec70*/  LDCU UR4, c[0x0][0x3b0] ;  /* 0x00007600ff0477ac */ /* 0x000e240008000800 */
[----:B------:R-:W2:Y:S01]  /*ec80*/  LDL.LU R86, [R1+0x1e4] ;  /* 0x0001e40001567983 */ /* 0x000ea20000300800 */
[----:B------:R-:W-:Y:S01]  /*ec90*/  LEA.HI.X.SX32 R7, R83, R0, 0x1, P2 ;  /* 0x0000000053077211 */ /* 0x000fe200010f0eff */
[----:B------:R-:W1:Y:S01]  /*eca0*/  LDCU UR5, c[0x0][0x3b0] ;  /* 0x00007600ff0577ac */ /* 0x000e620008000800 */
[----:B------:R-:W-:-:S03]  /*ecb0*/  PRMT R8, RZ, 0x7610, R8 ;  /* 0x00007610ff087816 */ /* 0x000fc60000000008 */
[----:B------:R0:W2:Y:S04]  /*ecc0*/  @P0 LDG.E.U8 R13, desc[UR22][R6.64] ;  /* 0x00000016060d0981 */ /* 0x0000a8000c1e1100 */
[----:B----4-:R4:W-:Y:S04]  /*ecd0*/  STL [R1+0x6ac], R9 ;  /* 0x0006ac0901007387 */ /* 0x0109e80000100800 */
[----:B------:R0:W-:Y:S01]  /*ece0*/  STL [R1+0x850], R6 ;  /* 0x0008500601007387 */ /* 0x0001e20000100800 */
[----:B----4-:R-:W-:-:S04]  /*ecf0*/  IADD3 R9, P3, PT, R84, R2, RZ ;  /* 0x0000000254097210 */ /* 0x010fc80007f7e0ff */
[----:B------:R-:W-:Y:S01]  /*ed00*/  LEA.HI.X.SX32 R10, R84, R0, 0x1, P3 ;  /* 0x00000000540a7211 */ /* 0x000fe200018f0eff */
[----:B------:R-:W-:Y:S01]  /*ed10*/  STL [R1+0x868], R9 ;  /* 0x0008680901007387 */ /* 0x000fe20000100800 */
[----:B0-----:R-:W-:-:S03]  /*ed20*/  @P0 IMAD.MOV.U32 R6, RZ, RZ, R9 ;  /* 0x000000ffff060224 */ /* 0x001fc600078e0009 */
[----:B------:R0:W-:Y:S04]  /*ed30*/  STL [R1+0x84c], R7 ;  /* 0x00084c0701007387 */ /* 0x0001e80000100800 */
[----:B------:R-:W-:Y:S04]  /*ed40*/  STL [R1+0x864], R10 ;  /* 0x0008640a01007387 */ /* 0x000fe80000100800 */
[----:B------:R-:W4:Y:S01]  /*ed50*/  LDL.LU R15, [R1+0x7c] ;  /* 0x00007c00010f7983 */ /* 0x000f220000300800 */
[----:B0-----:R-:W-:-:S05]  /*ed60*/  @P0 IMAD.MOV.U32 R7, RZ, RZ, R10 ;  /* 0x000000ffff070224 */ /* 0x001fca00078e000a */
[----:B------:R0:W4:Y:S04]  /*ed70*/  @P0 LDG.E.U8 R8, desc[UR22][R6.64] ;  /* 0x0000001606080981 */ /* 0x000128000c1e1100 */
[----:B------:R-:W4:Y:S01]  /*ed80*/  LDL.LU R7, [R1+0x70] ;  /* 0x0000700001077983 */ /* 0x000f220000300800 */
[----:B------:R-:W-:Y:S01]  /*ed90*/  @!P1 IMAD.MOV R85, RZ, RZ, -R85 ;  /* 0x000000ffff559224 */ /* 0x000fe200078e0a55 */
[----:B--2---:R-:W-:Y:S02]  /*eda0*/  ISETP.GE.AND P1, PT, R17, RZ, PT ;  /* 0x000000ff1100720c */ /* 0x004fe40003f26270 */
[----:B---3--:R-:W-:Y:S02]  /*edb0*/  ISETP.GE.AND P3, PT, R87, RZ, PT ;  /* 0x000000ff5700720c */ /* 0x008fe40003f66270 */
[C---:B------:R-:W-:Y:S01]  /*edc0*/  SEL R85, R38.reuse, R85, !P6 ;  /* 0x0000005526557207 */ /* 0x040fe20007000000 */
[----:B------:R-:W2:Y:S01]  /*edd0*/  LDL R87, [R1+0xc80] ;  /* 0x000c800001577983 */ /* 0x000ea20000100800 */
[----:B0-----:R-:W-:-:S03]  /*ede0*/  SEL R6, R38, R48, !P6 ;  /* 0x0000003026067207 */ /* 0x001fc60007000000 */
[----:B------:R-:W-:Y:S01]  /*edf0*/  IMAD R85, R85, UR16, RZ ;  /* 0x0000001055557c24 */ /* 0x000fe2000f8e02ff */
[----:B------:R-:W-:Y:S01]  /*ee00*/  PRMT R70, RZ, 0x7610, R70 ;  /* 0x00007610ff467816 */ /* 0x000fe20000000046 */
[----:B------:R-:W-:Y:S01]  /*ee10*/  IMAD R6, R6, UR9, RZ ;  /* 0x0000000906067c24 */ /* 0x000fe2000f8e02ff */
[----:B------:R-:W-:Y:S01]  /*ee20*/  PRMT R12, RZ, 0x7610, R12 ;  /* 0x00007610ff0c7816 */ /* 0x000fe2000000000c */
[----:B------:R-:W0:Y:S01]  /*ee30*/  LDCU UR16, c[0x0][0x3b0] ;  /* 0x00007600ff1077ac */ /* 0x000e220008000800 */
[----:B----4-:R-:W-:Y:S01]  /*ee40*/  @!P1 IMAD.MOV R15, RZ, RZ, -R15 ;  /* 0x000000ffff0f9224 */ /* 0x010fe200078e0a0f */
[----:B------:R3:W-:Y:S04]  /*ee50*/  STL [R1+0x6a4], R8 ;  /* 0x0006a40801007387 */ /* 0x0007e80000100800 */
[----:B------:R4:W-:Y:S01]  /*ee60*/  STL [R1+0x6a8], R13 ;  /* 0x0006a80d01007387 */ /* 0x0009e20000100800 */
[-C--:B---3--:R-:W-:Y:S01]  /*ee70*/  IADD3 R8, P1, PT, R85, R2.reuse, RZ ;  /* 0x0000000255087210 */ /* 0x088fe20007f3e0ff */
[----:B------:R-:W-:Y:S01]  /*ee80*/  @!P3 IMAD.MOV R7, RZ, RZ, -R7 ;  /* 0x000000ffff07b224 */ /* 0x000fe200078e0a07 */
[----:B----4-:R-:W-:-:S02]  /*ee90*/  IADD3 R13, P3, PT, R6, R2, RZ ;  /* 0x00000002060d7210 */ /* 0x010fc40007f7e0ff */
[-C--:B------:R-:W-:Y:S02]  /*eea0*/  LEA.HI.X.SX32 R9, R85, R0.reuse, 0x1, P1 ;  /* 0x0000000055097211 */ /* 0x080fe400008f0eff */
[----:B------:R-:W-:Y:S01]  /*eeb0*/  LEA.HI.X.SX32 R17, R6, R0, 0x1, P3 ;  /* 0x0000000006117211 */ /* 0x000fe200018f0eff */
[----:B------:R3:W-:Y:S04]  /*eec0*/  STL [R1+0x880], R8 ;  /* 0x0008800801007387 */ /* 0x0007e80000100800 */
[----:B------:R-:W-:Y:S04]  /*eed0*/  STL [R1+0x1fc], R13 ;  /* 0x0001fc0d01007387 */ /* 0x000fe80000100800 */
[----:B------:R4:W-:Y:S04]  /*eee0*/  STL [R1+0x87c], R9 ;  /* 0x00087c0901007387 */ /* 0x0009e80000100800 */
[----:B------:R3:W2:Y:S04]  /*eef0*/  @P0 LDG.E.U8 R70, desc[UR22][R8.64] ;  /* 0x0000001608460981 */ /* 0x0006a8000c1e1100 */
[----:B------:R-:W-:Y:S04]  /*ef00*/  STL [R1+0x1f8], R17 ;  /* 0x0001f81101007387 */ /* 0x000fe80000100800 */
[----:B------:R-:W2:Y:S01]  /*ef10*/  LDL.LU R6, [R1+0x80] ;  /* 0x0000800001067983 */ /* 0x000ea20000300800 */
[----:B---3--:R-:W-:-:S02]  /*ef20*/  @P0 IMAD.MOV.U32 R8, RZ, RZ, R13 ;  /* 0x000000ffff080224 */ /* 0x008fc400078e000d */
[----:B----4-:R-:W-:Y:S01]  /*ef30*/  @P0 IMAD.MOV.U32 R9, RZ, RZ, R17 ;  /* 0x000000ffff090224 */ /* 0x010fe200078e0011 */
[----:B------:R-:W-:Y:S01]  /*ef40*/  ISETP.GE.AND P1, PT, R72, RZ, PT ;  /* 0x000000ff4800720c */ /* 0x000fe20003f26270 */
[----:B------:R-:W3:Y:S04]  /*ef50*/  LDL.LU R92, [R1+0x1e0] ;  /* 0x0001e000015c7983 */ /* 0x000ee80000300800 */
[----:B------:R-:W4:Y:S01]  /*ef60*/  @P0 LDG.E.U8 R12, desc[UR22][R8.64] ;  /* 0x00000016080c0981 */ /* 0x000f22000c1e1100 */
[----:B------:R-:W-:-:S05]  /*ef70*/  SEL R10, R38, R47, !P6 ;  /* 0x0000002f260a7207 */ /* 0x000fca0007000000 */
[----:B------:R-:W-:Y:S01]  /*ef80*/  IMAD R10, R10, UR9, RZ ;  /* 0x000000090a0a7c24 */ /* 0x000fe2000f8e02ff */
[----:B------:R-:W3:Y:S01]  /*ef90*/  LDL.LU R9, [R1+0x84] ;  /* 0x0000840001097983 */ /* 0x000ee20000300800 */
[----:B------:R-:W-:-:S03]  /*efa0*/  PRMT R5, RZ, 0x7610, R5 ;  /* 0x00007610ff057816 */ /* 0x000fc60000000005 */
[----:B--2---:R2:W-:Y:S01]  /*efb0*/  STL [R1+0x690], R70 ;  /* 0x0006904601007387 */ /* 0x0045e20000100800 */
[----:B------:R-:W-:-:S03]  /*efc0*/  @!P1 IMAD.MOV R6, RZ, RZ, -R6 ;  /* 0x000000ffff069224 */ /* 0x000fc600078e0a06 */
[----:B--2---:R-:W2:Y:S04]  /*efd0*/  LDL R70, [R1+0xbf4] ;  /* 0x000bf40001467983 */ /* 0x004ea80000100800 */
[----:B----4-:R4:W-:Y:S02]  /*efe0*/  STL [R1+0x68c], R12 ;  /* 0x00068c0c01007387 */ /* 0x0109e40000100800 */
[----:B----4-:R-:W-:-:S04]  /*eff0*/  IADD3 R12, P1, PT, R10, R2, RZ ;  /* 0x000000020a0c7210 */ /* 0x010fc80007f3e0ff */
[----:B------:R-:W-:-:S05]  /*f000*/  LEA.HI.X.SX32 R13, R10, R0, 0x1, P1 ;  /* 0x000000000a0d7211 */ /* 0x000fca00008f0eff */
[----:B------:R4:W2:Y:S01]  /*f010*/  @P0 LDG.E.U8 R5, desc[UR22][R12.64] ;  /* 0x000000160c050981 */ /* 0x0008a2000c1e1100 */
[C---:B------:R-:W-:Y:S02]  /*f020*/  SEL R10, R38.reuse, R42, !P6 ;  /* 0x0000002a260a7207 */ /* 0x040fe40007000000 */
[----:B------:R-:W-:Y:S01]  /*f030*/  SEL R8, R38, R39, !P6 ;  /* 0x0000002726087207 */ /* 0x000fe20007000000 */
[----:B------:R4:W-:Y:S04]  /*f040*/  STL [R1+0x21c], R12 ;  /* 0x00021c0c01007387 */ /* 0x0009e80000100800 */
[----:B------:R0:W-:Y:S01]  /*f050*/  STL [R1+0x218], R13 ;  /* 0x0002180d01007387 */ /* 0x0001e20000100800 */
[----:B----4-:R-:W-:Y:S02]  /*f060*/  IMAD R12, R10, UR9, RZ ;  /* 0x000000090a0c7c24 */ /* 0x010fe4000f8e02ff */
[----:B------:R-:W-:Y:S01]  /*f070*/  IMAD R10, R8, UR9, RZ ;  /* 0x00000009080a7c24 */ /* 0x000fe2000f8e02ff */
[----:B0-----:R-:W4:Y:S01]  /*f080*/  LDL R13, [R1+0xc6c] ;  /* 0x000c6c00010d7983 */ /* 0x001f220000100800 */
[----:B------:R-:W-:-:S02]  /*f090*/  ISETP.GT.U32.AND P2, PT, R3, R82, PT ;  /* 0x000000520300720c */ /* 0x000fc40003f44070 */
[----:B------:R-:W-:-:S11]  /*f0a0*/  ISETP.GE.AND P3, PT, R73, RZ, PT ;  /* 0x000000ff4900720c */ /* 0x000fd60003f66270 */
[--C-:B------:R-:W-:Y:S01]  /*f0b0*/  @!P2 IMAD.IADD R82, R82, 0x1, -R3.reuse ;  /* 0x000000015252a824 */ /* 0x100fe200078e0a03 */
[C---:B------:R-:W-:Y:S01]  /*f0c0*/  ISETP.GT.U32.AND P2, PT, R3.reuse, R86, PT ;  /* 0x000000560300720c */ /* 0x040fe20003f44070 */
[----:B--2---:R0:W-:Y:S04]  /*f0d0*/  STL [R1+0x688], R5 ;  /* 0x0006880501007387 */ /* 0x0041e80000100800 */
[----:B0-----:R-:W2:Y:S04]  /*f0e0*/  LDL.LU R5, [R1+0x1d8] ;  /* 0x0001d80001057983 */ /* 0x001ea80000300800 */
[----:B------:R-:W2:Y:S04]  /*f0f0*/  LDL.LU R8, [R1+0xe8] ;  /* 0x0000e80001087983 */ /* 0x000ea80000300800 */
[----:B------:R-:W-:Y:S01]  /*f100*/  @!P2 IMAD.IADD R86, R86, 0x1, -R3 ;  /* 0x000000015656a824 */ /* 0x000fe200078e0a03 */
[----:B------:R-:W-:Y:S01]  /*f110*/  ISETP.GT.U32.AND P2, PT, R3, R82, PT ;  /* 0x000000520300720c */ /* 0x000fe20003f44070 */
[----:B---3--:R-:W-:Y:S01]  /*f120*/  @!P3 IMAD.MOV R9, RZ, RZ, -R9 ;  /* 0x000000ffff09b224 */ /* 0x008fe200078e0a09 */
[----:B------:R-:W-:Y:S01]  /*f130*/  ISETP.GE.AND P1, PT, R87, RZ, PT ;  /* 0x000000ff5700720c */ /* 0x000fe20003f26270 */
[----:B------:R-:W3:Y:S01]  /*f140*/  LDL R73, [R1+0xd80] ;  /* 0x000d800001497983 */ /* 0x000ee20000100800 */
[----:B------:R-:W-:-:S03]  /*f150*/  ISETP.GT.U32.AND P3, PT, R3, R86, PT ;  /* 0x000000560300720c */ /* 0x000fc60003f64070 */
[----:B------:R-:W3:Y:S06]  /*f160*/  LDL R87, [R1+0xcc8] ;  /* 0x000cc80001577983 */ /* 0x000eec0000100800 */
[----:B------:R-:W-:Y:S01]  /*f170*/  @!P2 IMAD.IADD R82, R82, 0x1, -R3 ;  /* 0x000000015252a824 */ /* 0x000fe200078e0a03 */
[----:B------:R-:W-:-:S03]  /*f180*/  IADD3 R72, P2, PT, R12, R2, RZ ;  /* 0x000000020c487210 */ /* 0x000fc60007f5e0ff */
[----:B------:R-:W-:Y:S01]  /*f190*/  @!P3 IMAD.IADD R86, R86, 0x1, -R3 ;  /* 0x000000015656b824 */ /* 0x000fe200078e0a03 */
[----:B------:R-:W-:Y:S02]  /*f1a0*/  IADD3 R17, P3, PT, R10, R2, RZ ;  /* 0x000000020a117210 */ /* 0x000fe40007f7e0ff */
[----:B------:R-:W-:Y:S01]  /*f1b0*/  LEA.HI.X.SX32 R12, R12, R0, 0x1, P2 ;  /* 0x000000000c0c7211 */ /* 0x000fe200010f0eff */
[----:B------:R-:W-:Y:S01]  /*f1c0*/  STL [R1+0x23c], R72 ;  /* 0x00023c4801007387 */ /* 0x000fe20000100800 */
[----:B------:R-:W-:-:S03]  /*f1d0*/  PRMT R14, RZ, 0x7610, R14 ;  /* 0x00007610ff0e7816 */ /* 0x000fc6000000000e */
[----:B------:R-:W-:Y:S04]  /*f1e0*/  STL [R1+0x25c], R17 ;  /* 0x00025c1101007387 */ /* 0x000fe80000100800 */
[----:B------:R0:W-:Y:S01]  /*f1f0*/  STL [R1+0x238], R12 ;  /* 0x0002380c01007387 */ /* 0x0001e20000100800 */
[----:B--2---:R-:W-:Y:S01]  /*f200*/  @!P1 IMAD.MOV R8, RZ, RZ, -R8 ;  /* 0x000000ffff089224 */ /* 0x004fe200078e0a08 */
[----:B----4-:R-:W-:Y:S01]  /*f210*/  ISETP.GE.AND P1, PT, R13, RZ, PT ;  /* 0x000000ff0d00720c */ /* 0x010fe20003f26270 */
[----:B------:R-:W-:Y:S02]  /*f220*/  @P0 IMAD.MOV.U32 R13, RZ, RZ, R12 ;  /* 0x000000ffff0d0224 */ /* 0x000fe400078e000c */
[----:B0-----:R-:W-:-:S05]  /*f230*/  @P0 IMAD.MOV.U32 R12, RZ, RZ, R72 ;  /* 0x000000ffff0c0224 */ /* 0x001fca00078e0048 */
[----:B------:R0:W2:Y:S01]  /*f240*/  @P0 LDG.E.U8 R14, desc[UR22][R12.64] ;  /* 0x000000160c0e0981 */ /* 0x0000a2000c1e1100 */
[----:B------:R-:W-:Y:S02]  /*f250*/  LEA.HI.X.SX32 R10, R10, R0, 0x1, P3 ;  /* 0x000000000a0a7211 */ /* 0x000fe400018f0eff */
[----:B------:R-:W-:-:S03]  /*f260*/  PRMT R16, RZ, 0x7610, R16 ;  /* 0x00007610ff107816 */ /* 0x000fc60000000010 */
[----:B------:R4:W-:Y:S01]  /*f270*/  STL [R1+0x258], R10 ;  /* 0x0002580a01007387 */ /* 0x0009e20000100800 */
[----:B0-----:R-:W-:Y:S02]  /*f280*/  @P0 IMAD.MOV.U32 R12, RZ, RZ, R17 ;  /* 0x000000ffff0c0224 */ /* 0x001fe400078e0011 */
[----:B------:R-:W-:-:S05]  /*f290*/  @P0 IMAD.MOV.U32 R13, RZ, RZ, R10 ;  /* 0x000000ffff0d0224 */ /* 0x000fca00078e000a */
[----:B------:R0:W3:Y:S04]  /*f2a0*/  @P0 LDG.E.U8 R16, desc[UR22][R12.64] ;  /* 0x000000160c100981 */ /* 0x0000e8000c1e1100 */
[----:B--2---:R2:W-:Y:S04]  /*f2b0*/  STL [R1+0x684], R14 ;  /* 0x0006840e01007387 */ /* 0x0045e80000100800 */
[----:B----4-:R-:W4:Y:S04]  /*f2c0*/  LDL.LU R10, [R1+0x108] ;  /* 0x00010800010a7983 */ /* 0x010f280000300800 */
[----:B------:R-:W4:Y:S01]  /*f2d0*/  LDL.LU R12, [R1+0x12c] ;  /* 0x00012c00010c7983 */ /* 0x000f220000300800 */
[----:B------:R-:W-:-:S02]  /*f2e0*/  ISETP.GE.AND P3, PT, R70, RZ, PT ;  /* 0x000000ff4600720c */ /* 0x000fc40003f66270 */
[C---:B--2---:R-:W-:Y:S01]  /*f2f0*/  SEL R14, R38.reuse, R36, !P6 ;  /* 0x00000024260e7207 */ /* 0x044fe20007000000 */
[----:B------:R-:W2:Y:S01]  /*f300*/  LDL R72, [R1+0xcc4] ;  /* 0x000cc40001487983 */ /* 0x000ea20000100800 */
[----:B0-----:R-:W-:-:S03]  /*f310*/  SEL R13, R38, R35, !P6 ;  /* 0x00000023260d7207 */ /* 0x001fc60007000000 */
[----:B------:R-:W-:Y:S02]  /*f320*/  IMAD R14, R14, UR9, RZ ;  /* 0x000000090e0e7c24 */ /* 0x000fe4000f8e02ff */
[----:B------:R-:W-:Y:S01]  /*f330*/  IMAD R13, R13, UR9, RZ ;  /* 0x000000090d0d7c24 */ /* 0x000fe2000f8e02ff */
[----:B---3--:R0:W-:Y:S01]  /*f340*/  STL [R1+0x670], R16 ;  /* 0x0006701001007387 */ /* 0x0081e20000100800 */
[----:B------:R-:W-:Y:S02]  /*f350*/  PRMT R45, RZ, 0x7610, R45 ;  /* 0x00007610ff2d7816 */ /* 0x000fe4000000002d */
[----:B------:R-:W-:Y:S01]  /*f360*/  PRMT R58, RZ, 0x7610, R58 ;  /* 0x00007610ff3a7816 */ /* 0x000fe2000000003a */
[----:B----4-:R-:W-:Y:S01]  /*f370*/  @!P1 IMAD.MOV R10, RZ, RZ, -R10 ;  /* 0x000000ffff0a9224 */ /* 0x010fe200078e0a0a */
[-C--:B0-----:R-:W-:Y:S01]  /*f380*/  IADD3 R16, P1, PT, R14, R2.reuse, RZ ;  /* 0x000000020e107210 */ /* 0x081fe20007f3e0ff */
[----:B------:R-:W-:Y:S01]  /*f390*/  @!P3 IMAD.MOV R12, RZ, RZ, -R12 ;  /* 0x000000ffff0cb224 */ /* 0x000fe200078e0a0c */
[----:B------:R-:W-:-:S02]  /*f3a0*/  IADD3 R70, P3, PT, R13, R2, RZ ;  /* 0x000000020d467210 */ /* 0x000fc40007f7e0ff */
[-C--:B------:R-:W-:Y:S02]  /*f3b0*/  LEA.HI.X.SX32 R17, R14, R0.reuse, 0x1, P1 ;  /* 0x000000000e117211 */ /* 0x080fe400008f0eff */
[----:B------:R-:W-:Y:S02]  /*f3c0*/  ISETP.GE.AND P1, PT, R73, RZ, PT ;  /* 0x000000ff4900720c */ /* 0x000fe40003f26270 */
[----:B------:R-:W-:Y:S01]  /*f3d0*/  LEA.HI.X.SX32 R73, R13, R0, 0x1, P3 ;  /* 0x000000000d497211 */ /* 0x000fe200018f0eff */
[----:B------:R0:W-:Y:S04]  /*f3e0*/  STL [R1+0x27c], R16 ;  /* 0x00027c1001007387 */ /* 0x0001e80000100800 */
[----:B------:R-:W-:Y:S04]  /*f3f0*/  STL [R1+0x29c], R70 ;  /* 0x00029c4601007387 */ /* 0x000fe80000100800 */
[----:B------:R3:W-:Y:S04]  /*f400*/  STL [R1+0x278], R17 ;  /* 0x0002781101007387 */ /* 0x0007e80000100800 */
[----:B------:R0:W4:Y:S01]  /*f410*/  @P0 LDG.E.U8 R45, desc[UR22][R16.64] ;  /* 0x00000016102d0981 */ /* 0x000122000c1e1100 */
[----:B------:R-:W-:-:S03]  /*f420*/  SEL R13, R38, R11, !P6 ;  /* 0x0000000b260d7207 */ /* 0x000fc60007000000 */
[----:B------:R-:W-:Y:S04]  /*f430*/  STL [R1+0x298], R73 ;  /* 0x0002984901007387 */ /* 0x000fe80000100800 */
[----:B------:R-:W2:Y:S01]  /*f440*/  LDL.LU R11, [R1+0x16c] ;  /* 0x00016c00010b7983 */ /* 0x000ea20000300800 */
[----:B0-----:R-:W-:Y:S02]  /*f450*/  @P0 IMAD.MOV.U32 R16, RZ, RZ, R70 ;  /* 0x000000ffff100224 */ /* 0x001fe400078e0046 */
[----:B---3--:R-:W-:-:S05]  /*f460*/  @P0 IMAD.MOV.U32 R17, RZ, RZ, R73 ;  /* 0x000000ffff110224 */ /* 0x008fca00078e0049 */
[----:B------:R0:W3:Y:S01]  /*f470*/  @P0 LDG.E.U8 R58, desc[UR22][R16.64] ;  /* 0x00000016103a0981 */ /* 0x0000e2000c1e1100 */
[----:B------:R-:W-:Y:S01]  /*f480*/  IMAD R14, R13, UR9, RZ ;  /* 0x000000090d0e7c24 */ /* 0x000fe2000f8e02ff */
[----:B------:R-:W-:Y:S02]  /*f490*/  ISETP.GE.AND P3, PT, R87, RZ, PT ;  /* 0x000000ff5700720c */ /* 0x000fe40003f66270 */
[----:B0-----:R-:W-:Y:S02]  /*f4a0*/  PRMT R17, RZ, 0x7610, R17 ;  /* 0x00007610ff117816 */ /* 0x001fe40000000011 */
[----:B------:R-:W-:Y:S01]  /*f4b0*/  SEL R16, R38, R7, !P6 ;  /* 0x0000000726107207 */ /* 0x000fe20007000000 */
[----:B----4-:R0:W-:Y:S04]  /*f4c0*/  STL [R1+0x66c], R45 ;  /* 0x00066c2d01007387 */ /* 0x0101e80000100800 */
[----:B0-----:R-:W4:Y:S01]  /*f4d0*/  LDL.LU R45, [R1+0x1cc] ;  /* 0x0001cc00012d7983 */ /* 0x001f220000300800 */
[----:B--2---:R-:W-:-:S03]  /*f4e0*/  @!P1 IMAD.MOV R11, RZ, RZ, -R11 ;  /* 0x000000ffff0b9224 */ /* 0x004fc600078e0a0b */
[----:B------:R-:W2:Y:S04]  /*f4f0*/  LDL.LU R13, [R1+0x188] ;  /* 0x00018800010d7983 */ /* 0x000ea80000300800 */
[----:B------:R-:W2:Y:S04]  /*f500*/  LDL R73, [R1+0xc1c] ;  /* 0x000c1c0001497983 */ /* 0x000ea80000100800 */
[----:B------:R-:W2:Y:S04]  /*f510*/  LDL R87, [R1+0xc34] ;  /* 0x000c340001577983 */ /* 0x000ea80000100800 */
[----:B---3--:R0:W-:Y:S02]  /*f520*/  STL [R1+0x668], R58 ;  /* 0x0006683a01007387 */ /* 0x0081e40000100800 */
[----:B0-----:R-:W-:-:S04]  /*f530*/  IADD3 R58, P1, PT, R14, R2, RZ ;  /* 0x000000020e3a7210 */ /* 0x001fc80007f3e0ff */
[----:B------:R-:W-:Y:S02]  /*f540*/  LEA.HI.X.SX32 R70, R14, R0, 0x1, P1 ;  /* 0x000000000e467211 */ /* 0x000fe400008f0eff */
[----:B------:R-:W-:Y:S01]  /*f550*/  SEL R14, R38, R6, !P6 ;  /* 0x00000006260e7207 */ /* 0x000fe20007000000 */
[----:B------:R-:W-:Y:S02]  /*f560*/  @P0 IMAD.MOV.U32 R6, RZ, RZ, R58 ;  /* 0x000000ffff060224 */ /* 0x000fe400078e003a */
[----:B------:R-:W-:-:S05]  /*f570*/  @P0 IMAD.MOV.U32 R7, RZ, RZ, R70 ;  /* 0x000000ffff070224 */ /* 0x000fca00078e0046 */
[----:B------:R-:W3:Y:S04]  /*f580*/  @P0 LDG.E.U8 R17, desc[UR22][R6.64] ;  /* 0x0000001606110981 */ /* 0x000ee8000c1e1100 */
[----:B------:R-:W-:Y:S04]  /*f590*/  STL [R1+0x2b8], R58 ;  /* 0x0002b83a01007387 */ /* 0x000fe80000100800 */
[----:B------:R0:W-:Y:S04]  /*f5a0*/  STL [R1+0x2b4], R70 ;  /* 0x0002b44601007387 */ /* 0x0001e80000100800 */
[----:B0-----:R-:W4:Y:S01]  /*f5b0*/  LDL.LU R70, [R1+0x1ac] ;  /* 0x0001ac0001467983 */ /* 0x001f220000300800 */
[----:B------:R-:W-:-:S13]  /*f5c0*/  ISETP.GT.U32.AND P2, PT, R3, R92, PT ;  /* 0x0000005c0300720c */ /* 0x000fda0003f44070 */
[--C-:B------:R-:W-:Y:S01]  /*f5d0*/  @!P2 IMAD.IADD R92, R92, 0x1, -R3.reuse ;  /* 0x000000015c5ca824 */ /* 0x100fe200078e0a03 */
[----:B------:R-:W-:Y:S01]  /*f5e0*/  ISETP.GT.U32.AND P2, PT, R3, R5, PT ;  /* 0x000000050300720c */ /* 0x000fe20003f44070 */
[----:B---3--:R0:W-:Y:S04]  /*f5f0*/  STL [R1+0x664], R17 ;  /* 0x0006641101007387 */ /* 0x0081e80000100800 */
[----:B------:R-:W3:Y:S08]  /*f600*/  LDL.LU R6, [R1+0x1c8] ;  /* 0x0001c80001067983 */ /* 0x000ef00000300800 */
[----:B------:R-:W-:Y:S01]  /*f610*/  @!P2 IMAD.IADD R5, R5, 0x1, -R3 ;  /* 0x000000010505a824 */ /* 0x000fe200078e0a03 */
[C---:B------:R-:W-:Y:S01]  /*f620*/  ISETP.GT.U32.AND P2, PT, R3.reuse, R92, PT ;  /* 0x0000005c0300720c */ /* 0x040fe20003f44070 */
[----:B--2---:R-:W-:Y:S01]  /*f630*/  @!P3 IMAD.MOV R13, RZ, RZ, -R13 ;  /* 0x000000ffff0db224 */ /* 0x004fe200078e0a0d */
[----:B------:R-:W-:Y:S01]  /*f640*/  ISETP.GE.AND P1, PT, R72, RZ, PT ;  /* 0x000000ff4800720c */ /* 0x000fe20003f26270 */
[----:B------:R-:W-:Y:S01]  /*f650*/  IMAD R16, R16, UR9, RZ ;  /* 0x0000000910107c24 */ /* 0x000fe2000f8e02ff */
[----:B------:R-:W-:Y:S01]  /*f660*/  ISETP.GT.U32.AND P3, PT, R3, R5, PT ;  /* 0x000000050300720c */ /* 0x000fe20003f64070 */
[----:B------:R-:W-:Y:S01]  /*f670*/  IMAD R14, R14, UR9, RZ ;  /* 0x000000090e0e7c24 */ /* 0x000fe2000f8e02ff */
[----:B------:R-:W2:Y:S04]  /*f680*/  LDL R58, [R1+0xd3c] ;  /* 0x000d3c00013a7983 */ /* 0x000ea80000100800 */
[----:B------:R-:W2:Y:S03]  /*f690*/  LDL R72, [R1+0xd20] ;  /* 0x000d200001487983 */ /* 0x000ea60000100800 */
[----:B------:R-:W-:Y:S01]  /*f6a0*/  @!P2 IMAD.IADD R92, R92, 0x1, -R3 ;  /* 0x000000015c5ca824 */ /* 0x000fe200078e0a03 */
[----:B0-----:R-:W-:-:S03]  /*f6b0*/  IADD3 R17, P2, PT, R16, R2, RZ ;  /* 0x0000000210117210 */ /* 0x001fc60007f5e0ff */
[----:B------:R-:W-:Y:S01]  /*f6c0*/  @!P3 IMAD.IADD R5, R5, 0x1, -R3 ;  /* 0x000000010505b824 */ /* 0x000fe200078e0a03 */
[----:B------:R-:W-:Y:S02]  /*f6d0*/  LEA.HI.X.SX32 R16, R16, R0, 0x1, P2 ;  /* 0x0000000010107211 */ /* 0x000fe400010f0eff */
[----:B------:R-:W-:Y:S01]  /*f6e0*/  IADD3 R7, P3, PT, R14, R2, RZ ;  /* 0x000000020e077210 */ /* 0x000fe20007f7e0ff */
[----:B------:R0:W-:Y:S01]  /*f6f0*/  STL [R1+0x2d0], R17 ;  /* 0x0002d01101007387 */ /* 0x0001e20000100800 */
[----:B------:R-:W-:Y:S02]  /*f700*/  PRMT R4, RZ, 0x7610, R4 ;  /* 0x00007610ff047816 */ /* 0x000fe40000000004 */
[-C--:B0-----:R-:W-:Y:S01]  /*f710*/  @P0 LOP3.LUT R17, R17, R16.reuse, RZ, 0x3c, !PT ;  /* 0x0000001011110212 */ /* 0x081fe200078e3cff */
[----:B---3--:R-:W-:Y:S01]  /*f720*/  @!P1 IMAD.MOV R6, RZ, RZ, -R6 ;  /* 0x000000ffff069224 */ /* 0x008fe200078e0a06 */
[----:B------:R-:W-:Y:S02]  /*f730*/  ISETP.GE.AND P1, PT, R73, RZ, PT ;  /* 0x000000ff4900720c */ /* 0x000fe40003f26270 */
[----:B------:R-:W3:Y:S04]  /*f740*/  LDL.LU R73, [R1+0xf34] ;  /* 0x000f340001497983 */ /* 0x000ee80000300800 */
[----:B------:R-:W-:Y:S04]  /*f750*/  STL [R1+0x2f0], R7 ;  /* 0x0002f00701007387 */ /* 0x000fe80000100800 */
[----:B------:R0:W-:Y:S02]  /*f760*/  STL [R1+0x2cc], R16 ;  /* 0x0002cc1001007387 */ /* 0x0001e40000100800 */
[----:B0-----:R-:W-:-:S04]  /*f770*/  @P0 LOP3.LUT R16, R17, R16, RZ, 0x3c, !PT ;  /* 0x0000001011100212 */ /* 0x001fc800078e3cff */
[----:B------:R-:W-:-:S05]  /*f780*/  @P0 LOP3.LUT R17, R17, R16, RZ, 0x3c, !PT ;  /* 0x0000001011110212 */ /* 0x000fca00078e3cff */
[----:B------:R0:W2:Y:S01]  /*f790*/  @P0 LDG.E.U8 R4, desc[UR22][R16.64] ;  /* 0x0000001610040981 */ /* 0x0000a2000c1e1100 */
[----:B------:R-:W-:Y:S02]  /*f7a0*/  LEA.HI.X.SX32 R14, R14, R0, 0x1, P3 ;  /* 0x000000000e0e7211 */ /* 0x000fe400018f0eff */
[----:B------:R-:W-:Y:S02]  /*f7b0*/  PRMT R52, RZ, 0x7610, R52 ;  /* 0x00007610ff347816 */ /* 0x000fe40000000034 */
[----:B------:R-:W-:Y:S01]  /*f7c0*/  SEL R9, R38, R9, !P6 ;  /* 0x0000000926097207 */ /* 0x000fe20007000000 */
[----:B0-----:R-:W-:Y:S02]  /*f7d0*/  @P0 IMAD.MOV.U32 R16, RZ, RZ, R7 ;  /* 0x000000ffff100224 */ /* 0x001fe400078e0007 */
[----:B------:R-:W-:-:S05]  /*f7e0*/  @P0 IMAD.MOV.U32 R17, RZ, RZ, R14 ;  /* 0x000000ffff110224 */ /* 0x000fca00078e000e */
[----:B------:R-:W3:Y:S04]  /*f7f0*/  @P0 LDG.E.U8 R52, desc[UR22][R16.64] ;  /* 0x0000001610340981 */ /* 0x000ee8000c1e1100 */
[----:B--2---:R0:W-:Y:S04]  /*f800*/  STL [R1+0x650], R4 ;  /* 0x0006500401007387 */ /* 0x0041e80000100800 */
[----:B0-----:R-:W2:Y:S04]  /*f810*/  LDL.LU R4, [R1+0xf30] ;  /* 0x000f300001047983 */ /* 0x001ea80000300800 */
[----:B------:R0:W-:Y:S04]  /*f820*/  STL [R1+0x2ec], R14 ;  /* 0x0002ec0e01007387 */ /* 0x0001e80000100800 */
[----:B------:R-:W2:Y:S01]  /*f830*/  LDL.LU R7, [R1+0x1dc] ;  /* 0x0001dc0001077983 */ /* 0x000ea20000300800 */
[----:B0-----:R-:W-:-:S03]  /*f840*/  IMAD R14, R9, UR9, RZ ;  /* 0x00000009090e7c24 */ /* 0x001fc6000f8e02ff */
[----:B------:R-:W4:Y:S01]  /*f850*/  LDL.LU R9, [R1+0x1e8] ;  /* 0x0001e80001097983 */ /* 0x000f220000300800 */
[----:B------:R-:W-:Y:S02]  /*f860*/  ISETP.GE.AND P3, PT, R87, RZ, PT ;  /* 0x000000ff5700720c */ /* 0x000fe40003f66270 */
[----:B------:R-:W-:Y:S01]  /*f870*/  SEL R8, R38, R8, !P6 ;  /* 0x0000000826087207 */ /* 0x000fe20007000000 */
[----:B------:R-:W4:Y:S04]  /*f880*/  LDL R87, [R1+0xcb8] ;  /* 0x000cb80001577983 */ /* 0x000f280000100800 */
[----:B------:R-:W-:Y:S01]  /*f890*/  IMAD R8, R8, UR9, RZ ;  /* 0x0000000908087c24 */ /* 0x000fe2000f8e02ff */
[----:B---3--:R0:W-:Y:S01]  /*f8a0*/  STL [R1+0x64c], R52 ;  /* 0x00064c3401007387 */ /* 0x0081e20000100800 */
[----:B--2---:R-:W-:Y:S01]  /*f8b0*/  @!P1 IMAD.MOV R7, RZ, RZ, -R7 ;  /* 0x000000ffff079224 */ /* 0x004fe200078e0a07 */
[----:B------:R-:W-:-:S04]  /*f8c0*/  IADD3 R16, P1, PT, R14, R2, RZ ;  /* 0x000000020e107210 */ /* 0x000fc80007f3e0ff */
[----:B------:R-:W-:Y:S01]  /*f8d0*/  LEA.HI.X.SX32 R17, R14, R0, 0x1, P1 ;  /* 0x000000000e117211 */ /* 0x000fe200008f0eff */
[----:B----4-:R-:W-:Y:S01]  /*f8e0*/  @!P3 IMAD.MOV R9, RZ, RZ, -R9 ;  /* 0x000000ffff09b224 */ /* 0x010fe200078e0a09 */
[----:B0-----:R-:W-:Y:S02]  /*f8f0*/  IADD3 R52, P3, PT, R8, R2, RZ ;  /* 0x0000000208347210 */ /* 0x001fe40007f7e0ff */
[----:B------:R-:W-:Y:S02]  /*f900*/  ISETP.GE.AND P1, PT, R58, RZ, PT ;  /* 0x000000ff3a00720c */ /* 0x000fe40003f26270 */
[----:B------:R-:W-:Y:S01]  /*f910*/  LEA.HI.X.SX32 R58, R8, R0, 0x1, P3 ;  /* 0x00000000083a7211 */ /* 0x000fe200018f0eff */
[----:B------:R0:W-:Y:S04]  /*f920*/  STL [R1+0x308], R16 ;  /* 0x0003081001007387 */ /* 0x0001e80000100800 */
[----:B------:R-:W-:Y:S04]  /*f930*/  STL [R1+0x320], R52 ;  /* 0x0003203401007387 */ /* 0x000fe80000100800 */
[----:B------:R2:W-:Y:S04]  /*f940*/  STL [R1+0x304], R17 ;  /* 0x0003041101007387 */ /* 0x0005e80000100800 */
[----:B------:R-:W-:Y:S04]  /*f950*/  STL [R1+0x31c], R58 ;  /* 0x00031c3a01007387 */ /* 0x000fe80000100800 */
[----:B------:R-:W3:Y:S01]  /*f960*/  LDL.LU R8, [R1+0x1f0] ;  /* 0x0001f00001087983 */ /* 0x000ee20000300800 */
[----:B------:R-:W-:-:S02]  /*f970*/  PRMT R4, RZ, 0x7610, R4 ;  /* 0x00007610ff047816 */ /* 0x000fc40000000004 */
[----:B------:R-:W-:Y:S02]  /*f980*/  SEL R10, R38, R10, !P6 ;  /* 0x0000000a260a7207 */ /* 0x000fe40007000000 */
[----:B------:R-:W-:Y:S02]  /*f990*/  PRMT R14, RZ, 0x7610, R14 ;  /* 0x00007610ff0e7816 */ /* 0x000fe4000000000e */
[----:B------:R0:W4:Y:S01]  /*f9a0*/  @P0 LDG.E.U8 R4, desc[UR22][R16.64] ;  /* 0x0000001610040981 */ /* 0x000122000c1e1100 */
[----:B------:R-:W-:Y:S02]  /*f9b0*/  IMAD R10, R10, UR9, RZ ;  /* 0x000000090a0a7c24 */ /* 0x000fe4000f8e02ff */
[----:B0-----:R-:W-:Y:S02]  /*f9c0*/  @P0 IMAD.MOV.U32 R16, RZ, RZ, R52 ;  /* 0x000000ffff100224 */ /* 0x001fe400078e0034 */
[----:B--2---:R-:W-:-:S05]  /*f9d0*/  @P0 IMAD.MOV.U32 R17, RZ, RZ, R58 ;  /* 0x000000ffff110224 */ /* 0x004fca00078e003a */
[----:B------:R0:W2:Y:S01]  /*f9e0*/  @P0 LDG.E.U8 R14, desc[UR22][R16.64] ;  /* 0x00000016100e0981 */ /* 0x0000a2000c1e1100 */
[----:B------:R-:W-:Y:S02]  /*f9f0*/  ISETP.GE.AND P3, PT, R72, RZ, PT ;  /* 0x000000ff4800720c */ /* 0x000fe40003f66270 */
[C---:B0-----:R-:W-:Y:S02]  /*fa00*/  SEL R16, R38.reuse, R12, !P6 ;  /* 0x0000000c26107207 */ /* 0x041fe40007000000 */
[----:B------:R-:W-:Y:S02]  /*fa10*/  PRMT R17, RZ, 0x7610, R17 ;  /* 0x00007610ff117816 */ /* 0x000fe40000000011 */
[----:B------:R-:W-:Y:S01]  /*fa20*/  SEL R12, R38, R11, !P6 ;  /* 0x0000000b260c7207 */ /* 0x000fe20007000000 */
[----:B---3--:R-:W-:Y:S01]  /*fa30*/  @!P1 IMAD.MOV R8, RZ, RZ, -R8 ;  /* 0x000000ffff089224 */ /* 0x008fe200078e0a08 */
[----:B------:R-:W-:-:S04]  /*fa40*/  IADD3 R52, P1, PT, R10, R2, RZ ;  /* 0x000000020a347210 */ /* 0x000fc80007f3e0ff */
[----:B------:R-:W-:Y:S01]  /*fa50*/  LEA.HI.X.SX32 R72, R10, R0, 0x1, P1 ;  /* 0x000000000a487211 */ /* 0x000fe200008f0eff */
[----:B------:R-:W-:-:S04]  /*fa60*/  @P0 IMAD.MOV.U32 R10, RZ, RZ, R52 ;  /* 0x000000ffff0a0224 */ /* 0x000fc800078e0034 */
[----:B------:R-:W-:-:S05]  /*fa70*/  @P0 IMAD.MOV.U32 R11, RZ, RZ, R72 ;  /* 0x000000ffff0b0224 */ /* 0x000fca00078e0048 */
[----:B------:R-:W3:Y:S04]  /*fa80*/  @P0 LDG.E.U8 R17, desc[UR22][R10.64] ;  /* 0x000000160a110981 */ /* 0x000ee8000c1e1100 */
[----:B----4-:R0:W-:Y:S04]  /*fa90*/  STL [R1+0x648], R4 ;  /* 0x0006480401007387 */ /* 0x0101e80000100800 */
[----:B0-----:R-:W4:Y:S04]  /*faa0*/  LDL.LU R4, [R1+0x1a8] ;  /* 0x0001a80001047983 */ /* 0x001f280000300800 */
[----:B------:R-:W4:Y:S04]  /*fab0*/  LDL R58, [R1+0xcb4] ;  /* 0x000cb400013a7983 */ /* 0x000f280000100800 */
[----:B--2---:R0:W-:Y:S04]  /*fac0*/  STL [R1+0x644], R14 ;  /* 0x0006440e01007387 */ /* 0x0041e80000100800 */
[----:B0-----:R-:W2:Y:S01]  /*fad0*/  LDL.LU R14, [R1+0x1f4] ;  /* 0x0001f400010e7983 */ /* 0x001ea20000300800 */
[----:B------:R-:W-:Y:S01]  /*fae0*/  ISETP.GE.AND P1, PT, R87, RZ, PT ;  /* 0x000000ff5700720c */ /* 0x000fe20003f26270 */
[----:B------:R-:W-:-:S02]  /*faf0*/  IMAD.MOV.U32 R87, RZ, RZ, R89 ;  /* 0x000000ffff577224 */ /* 0x000fc400078e0059 */
[----:B------:R0:W-:Y:S04]  /*fb00*/  STL [R1+0x340], R52 ;  /* 0x0003403401007387 */ /* 0x0001e80000100800 */
[----:B------:R-:W-:Y:S04]  /*fb10*/  STL [R1+0x33c], R72 ;  /* 0x00033c4801007387 */ /* 0x000fe80000100800 */
[----:B------:R-:W4:Y:S04]  /*fb20*/  LDL R11, [R1+0xc18] ;  /* 0x000c1800010b7983 */ /* 0x000f280000100800 */
[----:B0-----:R-:W4:Y:S04]  /*fb30*/  LDL R52, [R1+0xdc8] ;  /* 0x000dc80001347983 */ /* 0x001f280000100800 */
[----:B------:R-:W4:Y:S04]  /*fb40*/  LDL.LU R89, [R1+0x18c] ;  /* 0x00018c0001597983 */ /* 0x000f280000300800 */
[----:B---3--:R0:W-:Y:S04]  /*fb50*/  STL [R1+0x630], R17 ;  /* 0x0006301101007387 */ /* 0x0081e80000100800 */
[----:B------:R-:W3:Y:S01]  /*fb60*/  LDL.LU R10, [R1+0x204] ;  /* 0x00020400010a7983 */ /* 0x000ee20000300800 */
[----:B------:R-:W-:-:S13]  /*fb70*/  ISETP.GT.U32.AND P2, PT, R3, R45, PT ;  /* 0x0000002d0300720c */ /* 0x000fda0003f44070 */
[----:B------:R-:W-:Y:S01]  /*fb80*/  @!P2 IMAD.IADD R45, R45, 0x1, -R3 ;  /* 0x000000012d2da824 */ /* 0x000fe200078e0a03 */
[----:B------:R-:W-:Y:S01]  /*fb90*/  ISETP.GT.U32.AND P2, PT, R3, R70, PT ;  /* 0x000000460300720c */ /* 0x000fe20003f44070 */
[----:B------:R-:W-:-:S12]  /*fba0*/  IMAD R16, R16, UR9, RZ ;  /* 0x0000000910107c24 */ /* 0x000fd8000f8e02ff */
[----:B------:R-:W-:Y:S01]  /*fbb0*/  @!P2 IMAD.IADD R70, R70, 0x1, -R3 ;  /* 0x000000014646a824 */ /* 0x000fe200078e0a03 */
[----:B------:R-:W-:Y:S01]  /*fbc0*/  ISETP.GT.U32.AND P2, PT, R3, R45, PT ;  /* 0x0000002d0300720c */ /* 0x000fe20003f44070 */
[----:B--2---:R-:W-:-:S03]  /*fbd0*/  @!P3 IMAD.MOV R14, RZ, RZ, -R14 ;  /* 0x000000ffff0eb224 */ /* 0x004fc600078e0a0e */
[----:B------:R-:W-:Y:S01]  /*fbe0*/  ISETP.GT.U32.AND P3, PT, R3, R70, PT ;  /* 0x000000460300720c */ /* 0x000fe20003f64070 */
[----:B------:R-:W-:-:S08]  /*fbf0*/  IMAD R12, R12, UR9, RZ ;  /* 0x000000090c0c7c24 */ /* 0x000fd0000f8e02ff */
        /* <DEDUP_REMOVED lines=9> */
[----:B----4-:R-:W-:Y:S02]  /*fc90*/  ISETP.GE.AND P1, PT, R58, RZ, PT ;  /* 0x000000ff3a00720c */ /* 0x010fe40003f26270 */
[----:B------:R-:W2:Y:S04]  /*fca0*/  LDL.LU R58, [R1+0xf2c] ;  /* 0x000f2c00013a7983 */ /* 0x000ea80000300800 */
[----:B------:R-:W-:Y:S04]  /*fcb0*/  STL [R1+0x370], R72 ;  /* 0x0003704801007387 */ /* 0x000fe80000100800 */
[----:B------:R0:W-:Y:S02]  /*fcc0*/  STL [R1+0x354], R16 ;  /* 0x0003541001007387 */ /* 0x0001e40000100800 */
[----:B0-----:R-:W-:-:S04]  /*fcd0*/  @P0 LOP3.LUT R16, R17, R16, RZ, 0x3c, !PT ;  /* 0x0000001011100212 */ /* 0x001fc800078e3cff */
[----:B------:R-:W-:-:S05]  /*fce0*/  @P0 LOP3.LUT R17, R17, R16, RZ, 0x3c, !PT ;  /* 0x0000001011110212 */ /* 0x000fca00078e3cff */
[----:B------:R-:W3:Y:S01]  /*fcf0*/  @P0 LDG.E.U8 R73, desc[UR22][R16.64] ;  /* 0x0000001610490981 */ /* 0x000ee2000c1e1100 */
[----:B------:R-:W-:Y:S02]  /*fd00*/  LEA.HI.X.SX32 R12, R12, R0, 0x1, P3 ;  /* 0x000000000c0c7211 */ /* 0x000fe400018f0eff */
[----:B------:R-:W-:Y:S02]  /*fd10*/  ISETP.GE.AND P3, PT, R11, RZ, PT ;  /* 0x000000ff0b00720c */ /* 0x000fe40003f66270 */
[----:B------:R-:W-:Y:S01]  /*fd20*/  SEL R11, R38, R13, !P6 ;  /* 0x0000000d260b7207 */ /* 0x000fe20007000000 */
[----:B------:R-:W-:Y:S01]  /*fd30*/  @P0 IMAD.MOV.U32 R13, RZ, RZ, R12 ;  /* 0x000000ffff0d0224 */ /* 0x000fe200078e000c */
[----:B------:R-:W-:Y:S01]  /*fd40*/  PRMT R41, RZ, 0x7610, R41 ;  /* 0x00007610ff297816 */ /* 0x000fe20000000029 */
[----:B---3--:R0:W-:Y:S04]  /*fd50*/  STL [R1+0x62c], R73 ;  /* 0x00062c4901007387 */ /* 0x0081e80000100800 */
[----:B0-----:R-:W3:Y:S04]  /*fd60*/  LDL.LU R73, [R1+0xf28] ;  /* 0x000f280001497983 */ /* 0x001ee80000300800 */
[----:B------:R-:W4:Y:S04]  /*fd70*/  LDL R16, [R1+0xd18] ;  /* 0x000d180001107983 */ /* 0x000f280000100800 */
[----:B------:R0:W-:Y:S02]  /*fd80*/  STL [R1+0x36c], R12 ;  /* 0x00036c0c01007387 */ /* 0x0001e40000100800 */
[----:B0-----:R-:W-:-:S05]  /*fd90*/  @P0 IMAD.MOV.U32 R12, RZ, RZ, R72 ;  /* 0x000000ffff0c0224 */ /* 0x001fca00078e0048 */
[----:B------:R0:W2:Y:S02]  /*fda0*/  @P0 LDG.E.U8 R41, desc[UR22][R12.64] ;  /* 0x000000160c290981 */ /* 0x0000a4000c1e1100 */
[----:B0-----:R-:W-:Y:S01]  /*fdb0*/  SEL R12, R38, R6, !P6 ;  /* 0x00000006260c7207 */ /* 0x001fe20007000000 */
[----:B------:R-:W-:Y:S01]  /*fdc0*/  IMAD R13, R11, UR9, RZ ;  /* 0x000000090b0d7c24 */ /* 0x000fe2000f8e02ff */
[----:B------:R-:W3:Y:S04]  /*fdd0*/  LDL.LU R6, [R1+0x224] ;  /* 0x0002240001067983 */ /* 0x000ee80000300800 */
[----:B------:R-:W4:Y:S01]  /*fde0*/  LDL.LU R11, [R1+0x244] ;  /* 0x00024400010b7983 */ /* 0x000f220000300800 */
[----:B------:R-:W-:Y:S01]  /*fdf0*/  IMAD R12, R12, UR9, RZ ;  /* 0x000000090c0c7c24 */ /* 0x000fe2000f8e02ff */
[----:B------:R-:W-:-:S02]  /*fe00*/  PRMT R69, RZ, 0x7610, R69 ;  /* 0x00007610ff457816 */ /* 0x000fc40000000045 */
[----:B--2---:R0:W-:Y:S01]  /*fe10*/  STL [R1+0x628], R41 ;  /* 0x0006282901007387 */ /* 0x0041e20000100800 */
[----:B---3--:R-:W-:Y:S01]  /*fe20*/  @!P1 IMAD.MOV R6, RZ, RZ, -R6 ;  /* 0x000000ffff069224 */ /* 0x008fe200078e0a06 */
[CC--:B0-----:R-:W-:Y:S01]  /*fe30*/  IADD3 R41, P1, PT, R13.reuse, R2.reuse, RZ ;  /* 0x000000020d297210 */ /* 0x0c1fe20007f3e0ff */
[----:B----4-:R-:W-:Y:S01]  /*fe40*/  @!P3 IMAD.MOV R11, RZ, RZ, -R11 ;  /* 0x000000ffff0bb224 */ /* 0x010fe200078e0a0b */
[----:B------:R-:W-:Y:S02]  /*fe50*/  IADD3 R72, P3, PT, R12, R2, RZ ;  /* 0x000000020c487210 */ /* 0x000fe40007f7e0ff */
[-C--:B------:R-:W-:Y:S02]  /*fe60*/  LEA.HI.X.SX32 R13, R13, R0.reuse, 0x1, P1 ;  /* 0x000000000d0d7211 */ /* 0x080fe400008f0eff */
[----:B------:R-:W-:Y:S02]  /*fe70*/  ISETP.GE.AND P1, PT, R52, RZ, PT ;  /* 0x000000ff3400720c */ /* 0x000fe40003f26270 */
[----:B------:R-:W-:Y:S01]  /*fe80*/  LEA.HI.X.SX32 R52, R12, R0, 0x1, P3 ;  /* 0x000000000c347211 */ /* 0x000fe200018f0eff */
[----:B------:R-:W-:-:S05]  /*fe90*/  @P0 IMAD.MOV.U32 R12, RZ, RZ, R41 ;  /* 0x000000ffff0c0224 */ /* 0x000fca00078e0029 */
[----:B------:R0:W2:Y:S04]  /*fea0*/  @P0 LDG.E.U8 R69, desc[UR22][R12.64] ;  /* 0x000000160c450981 */ /* 0x0000a8000c1e1100 */
[----:B------:R3:W-:Y:S04]  /*feb0*/  STL [R1+0x390], R41 ;  /* 0x0003902901007387 */ /* 0x0007e80000100800 */
[----:B------:R-:W-:Y:S01]  /*fec0*/  STL [R1+0x3a8], R72 ;  /* 0x0003a84801007387 */ /* 0x000fe20000100800 */
[----:B------:R-:W-:-:S03]  /*fed0*/  PRMT R58, RZ, 0x7610, R58 ;  /* 0x00007610ff3a7816 */ /* 0x000fc6000000003a */
[----:B------:R4:W-:Y:S01]  /*fee0*/  STL [R1+0x38c], R13 ;  /* 0x00038c0d01007387 */ /* 0x0009e20000100800 */
[----:B0-----:R-:W-:-:S03]  /*fef0*/  @P0 IMAD.MOV.U32 R12, RZ, RZ, R72 ;  /* 0x000000ffff0c0224 */ /* 0x001fc600078e0048 */
[----:B------:R-:W-:Y:S04]  /*ff00*/  STL [R1+0x3a4], R52 ;  /* 0x0003a43401007387 */ /* 0x000fe80000100800 */
[----:B---3--:R-:W3:Y:S01]  /*ff10*/  LDL.LU R41, [R1+0xf24] ;  /* 0x000f240001297983 */ /* 0x008ee20000300800 */
[----:B----4-:R-:W-:Y:S01]  /*ff20*/  @P0 IMAD.MOV.U32 R13, RZ, RZ, R52 ;  /* 0x000000ffff0d0224 */ /* 0x010fe200078e0034 */
[----:B------:R-:W-:Y:S02]  /*ff30*/  ISETP.GE.AND P3, PT, R16, RZ, PT ;  /* 0x000000ff1000720c */ /* 0x000fe40003f66270 */
[----:B------:R-:W-:Y:S01]  /*ff40*/  SEL R16, R38, R7, !P6 ;  /* 0x0000000726107207 */ /* 0x000fe20007000000 */
[----:B------:R-:W-:Y:S01]  /*ff50*/  IMAD.MOV.U32 R7, RZ, RZ, R73 ;  /* 0x000000ffff077224 */ /* 0x000fe200078e0049 */
[----:B------:R3:W4:Y:S04]  /*ff60*/  @P0 LDG.E.U8 R58, desc[UR22][R12.64] ;  /* 0x000000160c3a0981 */ /* 0x000728000c1e1100 */
[----:B--2---:R0:W-:Y:S04]  /*ff70*/  STL [R1+0x624], R69 ;  /* 0x0006244501007387 */ /* 0x0041e80000100800 */
[----:B0-----:R-:W2:Y:S04]  /*ff80*/  LDL.LU R69, [R1+0xf20] ;  /* 0x000f200001457983 */ /* 0x001ea80000300800 */
[----:B------:R-:W2:Y:S04]  /*ff90*/  LDL.LU R73, [R1+0x168] ;  /* 0x0001680001497983 */ /* 0x000ea80000300800 */
[----:B------:R-:W2:Y:S04]  /*ffa0*/  LDL.LU R52, [R1+0xf1c] ;  /* 0x000f1c0001347983 */ /* 0x000ea80000300800 */
[----:B------:R-:W2:Y:S01]  /*ffb0*/  LDL R13, [R1+0xd14] ;  /* 0x000d1400010d7983 */ /* 0x000ea20000100800 */
[----:B------:R-:W-:-:S02]  /*ffc0*/  IMAD R16, R16, UR9, RZ ;  /* 0x0000000910107c24 */ /* 0x000fc4000f8e02ff */
[----:B---3--:R-:W-:Y:S01]  /*ffd0*/  IMAD.MOV.U32 R12, RZ, RZ, R41 ;  /* 0x000000ffff0c7224 */ /* 0x008fe200078e0029 */
[----:B------:R-:W3:Y:S01]  /*ffe0*/  LDL R72, [R1+0xc78] ;  /* 0x000c780001487983 */ /* 0x000ee20000100800 */
[----:B------:R-:W-:Y:S01]  /*fff0*/  @!P1 IMAD.MOV R7, RZ, RZ, -R7 ;  /* 0x000000ffff079224 */ /* 0x000fe200078e0a07 */
[----:B------:R-:W-:-:S05]  /*10000*/  IADD3 R41, P1, PT, R16, R2, RZ ;  /* 0x0000000210297210 */ /* 0x000fca0007f3e0ff */
[----:B------:R-:W-:Y:S04]  /*10010*/  STL [R1+0x3c0], R41 ;  /* 0x0003c02901007387 */ /* 0x000fe80000100800 */
[----:B----4-:R0:W-:Y:S01]  /*10020*/  STL [R1+0x610], R58 ;  /* 0x0006103a01007387 */ /* 0x0101e20000100800 */
[----:B------:R-:W-:Y:S02]  /*10030*/  PRMT R17, RZ, 0x7610, R17 ;  /* 0x00007610ff117816 */ /* 0x000fe40000000011 */
[----:B0-----:R-:W-:Y:S02]  /*10040*/  LEA.HI.X.SX32 R58, R16, R0, 0x1, P1 ;  /* 0x00000000103a7211 */ /* 0x001fe400008f0eff */
[----:B------:R-:W-:-:S03]  /*10050*/  SEL R16, R38, R9, !P6 ;  /* 0x0000000926107207 */ /* 0x000fc60007000000 */
[----:B------:R-:W-:Y:S01]  /*10060*/  @P0 IMAD.MOV.U32 R9, RZ, RZ, R58 ;  /* 0x000000ffff090224 */ /* 0x000fe200078e003a */
[----:B------:R-:W-:Y:S02]  /*10070*/  ISETP.GT.U32.AND P2, PT, R3, R4, PT ;  /* 0x000000040300720c */ /* 0x000fe40003f44070 */
[----:B--2---:R-:W-:Y:S02]  /*10080*/  ISETP.GE.AND P1, PT, R13, RZ, PT ;  /* 0x000000ff0d00720c */ /* 0x004fe40003f26270 */
[----:B------:R-:W-:Y:S01]  /*10090*/  SEL R13, R38, R8, !P6 ;  /* 0x00000008260d7207 */ /* 0x000fe20007000000 */
[----:B------:R-:W-:-:S05]  /*100a0*/  @P0 IMAD.MOV.U32 R8, RZ, RZ, R41 ;  /* 0x000000ffff080224 */ /* 0x000fca00078e0029 */
[----:B------:R0:W2:Y:S03]  /*100b0*/  @P0 LDG.E.U8 R17, desc[UR22][R8.64] ;  /* 0x0000001608110981 */ /* 0x0000a6000c1e1100 */
[----:B------:R-:W-:Y:S01]  /*100c0*/  @!P2 IMAD.IADD R4, R4, 0x1, -R3 ;  /* 0x000000010404a824 */ /* 0x000fe200078e0a03 */
[----:B------:R-:W-:Y:S01]  /*100d0*/  ISETP.GT.U32.AND P2, PT, R3, R89, PT ;  /* 0x000000590300720c */ /* 0x000fe20003f44070 */
[----:B------:R-:W-:Y:S02]  /*100e0*/  @!P3 IMAD.MOV R12, RZ, RZ, -R12 ;  /* 0x000000ffff0cb224 */ /* 0x000fe400078e0a0c */
[----:B------:R-:W-:-:S10]  /*100f0*/  IMAD R16, R16, UR9, RZ ;  /* 0x0000000910107c24 */ /* 0x000fd4000f8e02ff */
[----:B------:R-:W-:Y:S01]  /*10100*/  @!P2 IMAD.IADD R89, R89, 0x1, -R3 ;  /* 0x000000015959a824 */ /* 0x000fe200078e0a03 */
[----:B------:R-:W-:-:S04]  /*10110*/  ISETP.GT.U32.AND P2, PT, R3, R4, PT ;  /* 0x000000040300720c */ /* 0x000fc80003f44070 */
[----:B------:R-:W-:Y:S01]  /*10120*/  ISETP.GT.U32.AND P3, PT, R3, R89, PT ;  /* 0x000000590300720c */ /* 0x000fe20003f64070 */
[----:B------:R4:W-:Y:S01]  /*10130*/  STL [R1+0x3bc], R58 ;  /* 0x0003bc3a01007387 */ /* 0x0009e20000100800 */
[----:B------:R-:W-:-:S03]  /*10140*/  IMAD R13, R13, UR9, RZ ;  /* 0x000000090d0d7c24 */ /* 0x000fc6000f8e02ff */
[----:B------:R-:W2:Y:S04]  /*10150*/  LDL.LU R41, [R1+0x14c] ;  /* 0x00014c0001297983 */ /* 0x000ea80000300800 */
[--C-:B------:R-:W-:Y:S02]  /*10160*/  @!P2 IMAD.IADD R4, R4, 0x1, -R3.reuse ;  /* 0x000000010404a824 */ /* 0x100fe400078e0a03 */
[----:B0-----:R-:W-:Y:S02]  /*10170*/  IMAD.MOV.U32 R8, RZ, RZ, R64 ;  /* 0x000000ffff087224 */ /* 0x001fe400078e0040 */
[----:B------:R-:W-:Y:S01]  /*10180*/  @!P3 IMAD.IADD R89, R89, 0x1, -R3 ;  /* 0x000000015959b824 */ /* 0x000fe200078e0a03 */
[----:B----4-:R-:W-:Y:S01]  /*10190*/  IADD3 R58, P3, PT, R13, R2, RZ ;  /* 0x000000020d3a7210 */ /* 0x010fe20007f7e0ff */
[----:B------:R-:W-:Y:S01]  /*101a0*/  @!P1 IMAD.MOV R8, RZ, RZ, -R8 ;  /* 0x000000ffff089224 */ /* 0x000fe200078e0a08 */
[----:B---3--:R-:W-:-:S02]  /*101b0*/  ISETP.GE.AND P1, PT, R72, RZ, PT ;  /* 0x000000ff4800720c */ /* 0x008fc40003f26270 */
[----:B------:R-:W-:Y:S01]  /*101c0*/  PRMT R52, RZ, 0x7610, R52 ;  /* 0x00007610ff347816 */ /* 0x000fe20000000034 */
[----:B--2---:R0:W-:Y:S04]  /*101d0*/  STL [R1+0x60c], R17 ;  /* 0x00060c1101007387 */ /* 0x0041e80000100800 */
[----:B------:R-:W2:Y:S01]  /*101e0*/  LDL R64, [R1+0xd70] ;  /* 0x000d700001407983 */ /* 0x000ea20000100800 */
[----:B0-----:R-:W-:-:S04]  /*101f0*/  IADD3 R17, P2, PT, R16, R2, RZ ;  /* 0x0000000210117210 */ /* 0x001fc80007f5e0ff */
[----:B------:R-:W-:Y:S01]  /*10200*/  LEA.HI.X.SX32 R16, R16, R0, 0x1, P2 ;  /* 0x0000000010107211 */ /* 0x000fe200010f0eff */
[----:B------:R0:W-:Y:S04]  /*10210*/  STL [R1+0x3e0], R17 ;  /* 0x0003e01101007387 */ /* 0x0001e80000100800 */
[----:B------:R-:W3:Y:S04]  /*10220*/  LDL.LU R72, [R1+0xf18] ;  /* 0x000f180001487983 */ /* 0x000ee80000300800 */
[----:B------:R-:W-:Y:S01]  /*10230*/  STL [R1+0x400], R58 ;  /* 0x0004003a01007387 */ /* 0x000fe20000100800 */
[----:B0-----:R-:W-:-:S03]  /*10240*/  @P0 LOP3.LUT R17, R17, R16, RZ, 0x3c, !PT ;  /* 0x0000001011110212 */ /* 0x001fc600078e3cff */
[----:B------:R0:W-:Y:S02]  /*10250*/  STL [R1+0x3dc], R16 ;  /* 0x0003dc1001007387 */ /* 0x0001e40000100800 */
[----:B0-----:R-:W-:-:S04]  /*10260*/  @P0 LOP3.LUT R16, R17, R16, RZ, 0x3c, !PT ;  /* 0x0000001011100212 */ /* 0x001fc800078e3cff */
[----:B------:R-:W-:-:S05]  /*10270*/  @P0 LOP3.LUT R17, R17, R16, RZ, 0x3c, !PT ;  /* 0x0000001011110212 */ /* 0x000fca00078e3cff */
[----:B------:R-:W4:Y:S01]  /*10280*/  @P0 LDG.E.U8 R52, desc[UR22][R16.64] ;  /* 0x0000001610340981 */ /* 0x000f22000c1e1100 */
[----:B------:R-:W-:-:S03]  /*10290*/  LEA.HI.X.SX32 R13, R13, R0, 0x1, P3 ;  /* 0x000000000d0d7211 */ /* 0x000fc600018f0eff */
[----:B----4-:R0:W-:Y:S04]  /*102a0*/  STL [R1+0x608], R52 ;  /* 0x0006083401007387 */ /* 0x0101e80000100800 */
[----:B0-----:R-:W4:Y:S04]  /*102b0*/  LDL.LU R52, [R1+0xf14] ;  /* 0x000f140001347983 */ /* 0x001f280000300800 */
[----:B------:R-:W2:Y:S01]  /*102c0*/  LDL R17, [R1+0xc58] ;  /* 0x000c580001117983 */ /* 0x000ea20000100800 */
[----:B------:R-:W-:Y:S01]  /*102d0*/  PRMT R9, RZ, 0x7610, R9 ;  /* 0x00007610ff097816 */ /* 0x000fe20000000009 */
[----:B------:R-:W-:Y:S01]  /*102e0*/  @P0 IMAD.MOV.U32 R16, RZ, RZ, R58 ;  /* 0x000000ffff100224 */ /* 0x000fe200078e003a */
[----:B--2---:R-:W-:Y:S01]  /*102f0*/  ISETP.GE.AND P3, PT, R17, RZ, PT ;  /* 0x000000ff1100720c */ /* 0x004fe20003f66270 */
[----:B------:R-:W-:-:S05]  /*10300*/  @P0 IMAD.MOV.U32 R17, RZ, RZ, R13 ;  /* 0x000000ffff110224 */ /* 0x000fca00078e000d */
[----:B------:R-:W2:Y:S01]  /*10310*/  @P0 LDG.E.U8 R9, desc[UR22][R16.64] ;  /* 0x0000001610090981 */ /* 0x000ea2000c1e1100 */
[----:B------:R-:W-:-:S03]  /*10320*/  SEL R14, R38, R14, !P6 ;  /* 0x0000000e260e7207 */ /* 0x000fc60007000000 */
[----:B------:R-:W-:Y:S02]  /*10330*/  STL [R1+0x3fc], R13 ;  /* 0x0003fc0d01007387 */ /* 0x000fe40000100800 */
[----:B------:R-:W-:Y:S02]  /*10340*/  IMAD R14, R14, UR9, RZ ;  /* 0x000000090e0e7c24 */ /* 0x000fe4000f8e02ff */
[----:B------:R-:W3:Y:S01]  /*10350*/  LDL.LU R58, [R1+0xf10] ;  /* 0x000f1000013a7983 */ /* 0x000ee20000300800 */
[----:B------:R-:W-:-:S03]  /*10360*/  PRMT R32, RZ, 0x7610, R32 ;  /* 0x00007610ff207816 */ /* 0x000fc60000000020 */
[----:B--2---:R0:W-:Y:S02]  /*10370*/  STL [R1+0x248], R9 ;  /* 0x0002480901007387 */ /* 0x0041e40000100800 */
[----:B0-----:R-:W-:-:S04]  /*10380*/  IMAD.MOV.U32 R9, RZ, RZ, R44 ;  /* 0x000000ffff097224 */ /* 0x001fc800078e002c */
[----:B------:R-:W-:Y:S01]  /*10390*/  @!P1 IMAD.MOV R9, RZ, RZ, -R9 ;  /* 0x000000ffff099224 */ /* 0x000fe200078e0a09 */
[----:B------:R-:W-:-:S04]  /*103a0*/  IADD3 R16, P1, PT, R14, R2, RZ ;  /* 0x000000020e107210 */ /* 0x000fc80007f3e0ff */
[----:B------:R-:W-:-:S05]  /*103b0*/  LEA.HI.X.SX32 R17, R14, R0, 0x1, P1 ;  /* 0x000000000e117211 */ /* 0x000fca00008f0eff */
[----:B------:R0:W2:Y:S01]  /*103c0*/  @P0 LDG.E.U8 R32, desc[UR22][R16.64] ;  /* 0x0000001610200981 */ /* 0x0000a2000c1e1100 */
[----:B------:R-:W-:Y:S01]  /*103d0*/  SEL R13, R38, R10, !P6 ;  /* 0x0000000a260d7207 */ /* 0x000fe20007000000 */
[----:B------:R-:W-:Y:S01]  /*103e0*/  IMAD.MOV.U32 R10, RZ, RZ, R93 ;  /* 0x000000ffff0a7224 */ /* 0x000fe200078e005d */
[----:B------:R-:W-:Y:S01]  /*103f0*/  ISETP.GE.AND P1, PT, R64, RZ, PT ;  /* 0x000000ff4000720c */ /* 0x000fe20003f26270 */
[----:B------:R-:W4:Y:S02]  /*10400*/  LDL R93, [R1+0xcdc] ;  /* 0x000cdc00015d7983 */ /* 0x000f240000100800 */
[----:B------:R-:W-:Y:S02]  /*10410*/  IMAD R13, R13, UR9, RZ ;  /* 0x000000090d0d7c24 */ /* 0x000fe4000f8e02ff */
[----:B------:R-:W-:-:S03]  /*10420*/  @!P3 IMAD.MOV R10, RZ, RZ, -R10 ;  /* 0x000000ffff0ab224 */ /* 0x000fc600078e0a0a */
[C---:B------:R-:W-:Y:S01]  /*10430*/  IADD3 R44, P3, PT, R13.reuse, R2, RZ ;  /* 0x000000020d2c7210 */ /* 0x040fe20007f7e0ff */
[----:B------:R0:W-:Y:S03]  /*10440*/  STL [R1+0x420], R16 ;  /* 0x0004201001007387 */ /* 0x0001e60000100800 */
[----:B------:R-:W-:Y:S01]  /*10450*/  LEA.HI.X.SX32 R64, R13, R0, 0x1, P3 ;  /* 0x000000000d407211 */ /* 0x000fe200018f0eff */
[----:B------:R-:W4:Y:S01]  /*10460*/  LDL R14, [R1+0xd6c] ;  /* 0x000d6c00010e7983 */ /* 0x000f220000100800 */
[----:B------:R-:W-:Y:S01]  /*10470*/  SEL R13, R38, R6, !P6 ;  /* 0x00000006260d7207 */ /* 0x000fe20007000000 */
[----:B------:R-:W-:Y:S02]  /*10480*/  IMAD.MOV.U32 R6, RZ, RZ, R55 ;  /* 0x000000ffff067224 */ /* 0x000fe400078e0037 */
[----:B------:R-:W-:Y:S04]  /*10490*/  STL [R1+0x440], R44 ;  /* 0x0004402c01007387 */ /* 0x000fe80000100800 */
[----:B------:R1:W-:Y:S04]  /*104a0*/  STL [R1+0x41c], R17 ;  /* 0x00041c1101007387 */ /* 0x0003e80000100800 */
[----:B------:R-:W-:Y:S01]  /*104b0*/  STL [R1+0x43c], R64 ;  /* 0x00043c4001007387 */ /* 0x000fe20000100800 */
[----:B0-----:R-:W-:-:S03]  /*104c0*/  @P0 IMAD.MOV.U32 R16, RZ, RZ, R44 ;  /* 0x000000ffff100224 */ /* 0x001fc600078e002c */
[----:B------:R-:W4:Y:S01]  /*104d0*/  LDL.LU R55, [R1+0xf0c] ;  /* 0x000f0c0001377983 */ /* 0x000f220000300800 */
[----:B-1----:R-:W-:Y:S01]  /*104e0*/  @P0 IMAD.MOV.U32 R17, RZ, RZ, R64 ;  /* 0x000000ffff110224 */ /* 0x002fe200078e0040 */
[----:B---3--:R-:W-:-:S06]  /*104f0*/  PRMT R58, RZ, 0x7610, R58 ;  /* 0x00007610ff3a7816 */ /* 0x008fcc000000003a */
[----:B------:R0:W3:Y:S04]  /*10500*/  @P0 LDG.E.U8 R58, desc[UR22][R16.64] ;  /* 0x00000016103a0981 */ /* 0x0000e8000c1e1100 */
[----:B--2---:R1:W-:Y:S04]  /*10510*/  STL [R1+0x22c], R32 ;  /* 0x00022c2001007387 */ /* 0x0043e80000100800 */
[----:B-1----:R-:W2:Y:S04]  /*10520*/  LDL.LU R32, [R1+0x148] ;  /* 0x0001480001207983 */ /* 0x002ea80000300800 */
[----:B------:R-:W2:Y:S04]  /*10530*/  LDL.LU R64, [R1+0xf08] ;  /* 0x000f080001407983 */ /* 0x000ea80000300800 */
[----:B------:R-:W2:Y:S01]  /*10540*/  LDL.LU R44, [R1+0xf04] ;  /* 0x000f0400012c7983 */ /* 0x000ea20000300800 */
[----:B----4-:R-:W-:Y:S01]  /*10550*/  ISETP.GE.AND P3, PT, R14, RZ, PT ;  /* 0x000000ff0e00720c */ /* 0x010fe20003f66270 */
[----:B------:R-:W-:-:S02]  /*10560*/  IMAD R14, R13, UR9, RZ ;  /* 0x000000090d0e7c24 */ /* 0x000fc4000f8e02ff */
[----:B------:R-:W-:-:S03]  /*10570*/  @!P1 IMAD.MOV R6, RZ, RZ, -R6 ;  /* 0x000000ffff069224 */ /* 0x000fc600078e0a06 */
[----:B0-----:R-:W-:-:S04]  /*10580*/  IADD3 R16, P1, PT, R14, R2, RZ ;  /* 0x000000020e107210 */ /* 0x001fc80007f3e0ff */
[----:B------:R-:W-:Y:S01]  /*10590*/  LEA.HI.X.SX32 R17, R14, R0, 0x1, P1 ;  /* 0x000000000e117211 */ /* 0x000fe200008f0eff */
[----:B------:R-:W-:Y:S01]  /*105a0*/  IMAD.MOV.U32 R13, RZ, RZ, R67 ;  /* 0x000000ffff0d7224 */ /* 0x000fe200078e0043 */
[----:B---3--:R0:W-:Y:S04]  /*105b0*/  STL [R1+0x228], R58 ;  /* 0x0002283a01007387 */ /* 0x0081e80000100800 */
[----:B0-----:R-:W3:Y:S04]  /*105c0*/  LDL R58, [R1+0xca8] ;  /* 0x000ca800013a7983 */ /* 0x001ee80000100800 */
[----:B------:R-:W4:Y:S01]  /*105d0*/  LDL.LU R67, [R1+0xf00] ;  /* 0x000f000001437983 */ /* 0x000f220000300800 */
[----:B------:R-:W-:-:S02]  /*105e0*/  ISETP.GT.U32.AND P2, PT, R3, R73, PT ;  /* 0x000000490300720c */ /* 0x000fc40003f44070 */
[----:B--2---:R-:W-:-:S06]  /*105f0*/  PRMT R44, RZ, 0x7610, R44 ;  /* 0x00007610ff2c7816 */ /* 0x004fcc000000002c */
[----:B------:R0:W2:Y:S05]  /*10600*/  @P0 LDG.E.U8 R44, desc[UR22][R16.64] ;  /* 0x00000016102c0981 */ /* 0x0000aa000c1e1100 */
[----:B------:R-:W-:Y:S01]  /*10610*/  @!P2 IMAD.IADD R73, R73, 0x1, -R3 ;  /* 0x000000014949a824 */ /* 0x000fe200078e0a03 */
[----:B------:R-:W-:Y:S02]  /*10620*/  ISETP.GT.U32.AND P2, PT, R3, R41, PT ;  /* 0x000000290300720c */ /* 0x000fe40003f44070 */
[----:B------:R-:W-:-:S11]  /*10630*/  SEL R11, R38, R11, !P6 ;  /* 0x0000000b260b7207 */ /* 0x000fd60007000000 */
[----:B------:R-:W-:Y:S01]  /*10640*/  @!P2 IMAD.IADD R41, R41, 0x1, -R3 ;  /* 0x000000012929a824 */ /* 0x000fe200078e0a03 */
[----:B------:R-:W-:Y:S01]  /*10650*/  ISETP.GT.U32.AND P2, PT, R3, R73, PT ;  /* 0x000000490300720c */ /* 0x000fe20003f44070 */
[----:B------:R-:W-:Y:S01]  /*10660*/  IMAD R14, R11, UR9, RZ ;  /* 0x000000090b0e7c24 */ /* 0x000fe2000f8e02ff */
[----:B------:R-:W-:Y:S01]  /*10670*/  ISETP.GE.AND P1, PT, R93, RZ, PT ;  /* 0x000000ff5d00720c */ /* 0x000fe20003f26270 */
[----:B------:R-:W-:Y:S01]  /*10680*/  STL [R1+0x460], R16 ;  /* 0x0004601001007387 */ /* 0x000fe20000100800 */
[----:B------:R-:W-:-:S03]  /*10690*/  SEL R7, R38, R7, !P6 ;  /* 0x0000000726077207 */ /* 0x000fc60007000000 */
[----:B------:R0:W-:Y:S01]  /*106a0*/  STL [R1+0x45c], R17 ;  /* 0x00045c1101007387 */ /* 0x0001e20000100800 */
[----:B------:R-:W-:-:S05]  /*106b0*/  @!P3 IMAD.MOV R13, RZ, RZ, -R13 ;  /* 0x000000ffff0db224 */ /* 0x000fca00078e0a0d */
[----:B------:R-:W-:Y:S01]  /*106c0*/  @!P2 IMAD.IADD R73, R73, 0x1, -R3 ;  /* 0x000000014949a824 */ /* 0x000fe200078e0a03 */
[C---:B0-----:R-:W-:Y:S01]  /*106d0*/  IADD3 R17, P2, PT, R14.reuse, R2, RZ ;  /* 0x000000020e117210 */ /* 0x041fe20007f5e0ff */
[----:B------:R-:W-:Y:S01]  /*106e0*/  IMAD R11, R7, UR9, RZ ;  /* 0x00000009070b7c24 */ /* 0x000fe2000f8e02ff */
[----:B------:R-:W-:Y:S01]  /*106f0*/  ISETP.GT.U32.AND P3, PT, R3, R41, PT ;  /* 0x000000290300720c */ /* 0x000fe20003f64070 */
[----:B------:R-:W-:Y:S01]  /*10700*/  IMAD.MOV.U32 R7, RZ, RZ, R61 ;  /* 0x000000ffff077224 */ /* 0x000fe200078e003d */
[----:B------:R-:W-:-:S03]  /*10710*/  LEA.HI.X.SX32 R16, R14, R0, 0x1, P2 ;  /* 0x000000000e107211 */ /* 0x000fc600010f0eff */
[----:B------:R-:W-:Y:S01]  /*10720*/  @!P1 IMAD.MOV R7, RZ, RZ, -R7 ;  /* 0x000000ffff079224 */ /* 0x000fe200078e0a07 */
[----:B---3--:R-:W-:Y:S02]  /*10730*/  ISETP.GE.AND P1, PT, R58, RZ, PT ;  /* 0x000000ff3a00720c */ /* 0x008fe40003f26270 */
[----:B----4-:R-:W-:-:S05]  /*10740*/  PRMT R67, RZ, 0x7610, R67 ;  /* 0x00007610ff437816 */ /* 0x010fca0000000043 */
[----:B------:R-:W-:Y:S01]  /*10750*/  @!P3 IMAD.IADD R41, R41, 0x1, -R3 ;  /* 0x000000012929b824 */ /* 0x000fe200078e0a03 */
[----:B------:R-:W-:-:S04]  /*10760*/  IADD3 R61, P3, PT, R11, R2, RZ ;  /* 0x000000020b3d7210 */ /* 0x000fc80007f7e0ff */
[----:B------:R-:W-:Y:S02]  /*10770*/  LEA.HI.X.SX32 R11, R11, R0, 0x1, P3 ;  /* 0x000000000b0b7211 */ /* 0x000fe400018f0eff */
[----:B------:R-:W-:Y:S01]  /*10780*/  PRMT R64, RZ, 0x7610, R64 ;  /* 0x00007610ff407816 */ /* 0x000fe20000000040 */
[----:B--2---:R0:W-:Y:S04]  /*10790*/  STL [R1+0x208], R44 ;  /* 0x0002082c01007387 */ /* 0x0041e80000100800 */
[----:B0-----:R-:W2:Y:S04]  /*107a0*/  LDL R44, [R1+0xdbc] ;  /* 0x000dbc00012c7983 */ /* 0x001ea80000100800 */
[----:B------:R-:W3:Y:S04]  /*107b0*/  LDL.LU R93, [R1+0x128] ;  /* 0x00012800015d7983 */ /* 0x000ee80000300800 */
[----:B------:R0:W-:Y:S04]  /*107c0*/  STL [R1+0x480], R17 ;  /* 0x0004801101007387 */ /* 0x0001e80000100800 */
[----:B------:R-:W4:Y:S04]  /*107d0*/  LDL R14, [R1+0xc04] ;  /* 0x000c0400010e7983 */ /* 0x000f280000100800 */
[----:B------:R-:W2:Y:S01]  /*107e0*/  LDL.LU R58, [R1+0xefc] ;  /* 0x000efc00013a7983 */ /* 0x000ea20000300800 */
[----:B0-----:R-:W-:-:S03]  /*107f0*/  @P0 LOP3.LUT R17, R17, R16, RZ, 0x3c, !PT ;  /* 0x0000001011110212 */ /* 0x001fc600078e3cff */
[----:B------:R0:W-:Y:S02]  /*10800*/  STL [R1+0x47c], R16 ;  /* 0x00047c1001007387 */ /* 0x0001e40000100800 */
[----:B0-----:R-:W-:-:S04]  /*10810*/  @P0 LOP3.LUT R16, R17, R16, RZ, 0x3c, !PT ;  /* 0x0000001011100212 */ /* 0x001fc800078e3cff */
[----:B------:R-:W-:-:S05]  /*10820*/  @P0 LOP3.LUT R17, R17, R16, RZ, 0x3c, !PT ;  /* 0x0000001011110212 */ /* 0x000fca00078e3cff */
[----:B------:R0:W2:Y:S02]  /*10830*/  @P0 LDG.E.U8 R67, desc[UR22][R16.64] ;  /* 0x0000001610430981 */ /* 0x0000a4000c1e1100 */
[----:B0-----:R-:W-:Y:S02]  /*10840*/  @P0 IMAD.MOV.U32 R16, RZ, RZ, R61 ;  /* 0x000000ffff100224 */ /* 0x001fe400078e003d */
[----:B------:R-:W-:-:S05]  /*10850*/  @P0 IMAD.MOV.U32 R17, RZ, RZ, R11 ;  /* 0x000000ffff110224 */ /* 0x000fca00078e000b */
[----:B------:R0:W3:Y:S04]  /*10860*/  @P0 LDG.E.U8 R64, desc[UR22][R16.64] ;  /* 0x0000001610400981 */ /* 0x0000e8000c1e1100 */
[----:B------:R-:W-:Y:S01]  /*10870*/  STL [R1+0x4a0], R61 ;  /* 0x0004a03d01007387 */ /* 0x000fe20000100800 */
[----:B----4-:R-:W-:Y:S02]  /*10880*/  ISETP.GE.AND P3, PT, R14, RZ, PT ;  /* 0x000000ff0e00720c */ /* 0x010fe40003f66270 */
[C---:B------:R-:W-:Y:S02]  /*10890*/  SEL R14, R38.reuse, R12, !P6 ;  /* 0x0000000c260e7207 */ /* 0x040fe40007000000 */
[----:B------:R-:W-:Y:S01]  /*108a0*/  SEL R12, R38, R8, !P6 ;  /* 0x00000008260c7207 */ /* 0x000fe20007000000 */
[----:B------:R-:W-:-:S02]  /*108b0*/  IMAD.MOV.U32 R8, RZ, RZ, R86 ;  /* 0x000000ffff087224 */ /* 0x000fc400078e0056 */
[----:B------:R-:W-:Y:S02]  /*108c0*/  IMAD R14, R14, UR9, RZ ;  /* 0x000000090e0e7c24 */ /* 0x000fe4000f8e02ff */
[----:B------:R-:W-:-:S04]  /*108d0*/  IMAD R12, R12, UR9, RZ ;  /* 0x000000090c0c7c24 */ /* 0x000fc8000f8e02ff */
[----:B------:R-:W-:Y:S01]  /*108e0*/  @!P3 IMAD.MOV R8, RZ, RZ, -R8 ;  /* 0x000000ffff08b224 */ /* 0x000fe200078e0a08 */
[----:B--2---:R1:W-:Y:S04]  /*108f0*/  STL [R1+0x1f4], R67 ;  /* 0x0001f44301007387 */ /* 0x0043e80000100800 */
[----:B-1----:R-:W2:Y:S04]  /*10900*/  LDL.LU R67, [R1+0xef8] ;  /* 0x000ef80001437983 */ /* 0x002ea80000300800 */
[----:B------:R1:W-:Y:S04]  /*10910*/  STL [R1+0x49c], R11 ;  /* 0x00049c0b01007387 */ /* 0x0003e80000100800 */
[----:B------:R-:W4:Y:S01]  /*10920*/  LDL.LU R61, [R1+0xef4] ;  /* 0x000ef400013d7983 */ /* 0x000f220000300800 */
[----:B-1----:R-:W-:Y:S01]  /*10930*/  IMAD.MOV.U32 R11, RZ, RZ, R82 ;  /* 0x000000ffff0b7224 */ /* 0x002fe200078e0052 */
[----:B------:R-:W-:-:S03]  /*10940*/  IADD3 R82, P3, PT, R12, R2, RZ ;  /* 0x000000020c527210 */ /* 0x000fc60007f7e0ff */
[----:B------:R-:W-:Y:S01]  /*10950*/  @!P1 IMAD.MOV R11, RZ, RZ, -R11 ;  /* 0x000000ffff0b9224 */ /* 0x000fe200078e0a0b */
[C---:B0-----:R-:W-:Y:S01]  /*10960*/  IADD3 R16, P1, PT, R14.reuse, R2, RZ ;  /* 0x000000020e107210 */ /* 0x041fe20007f3e0ff */
[----:B---3--:R0:W-:Y:S03]  /*10970*/  STL [R1+0x1f0], R64 ;  /* 0x0001f04001007387 */ /* 0x0081e60000100800 */
[-C--:B------:R-:W-:Y:S02]  /*10980*/  LEA.HI.X.SX32 R17, R14, R0.reuse, 0x1, P1 ;  /* 0x000000000e117211 */ /* 0x080fe400008f0eff */
[----:B------:R-:W-:Y:S02]  /*10990*/  ISETP.GE.AND P1, PT, R44, RZ, PT ;  /* 0x000000ff2c00720c */ /* 0x000fe40003f26270 */
[----:B------:R-:W-:Y:S01]  /*109a0*/  LEA.HI.X.SX32 R44, R12, R0, 0x1, P3 ;  /* 0x000000000c2c7211 */ /* 0x000fe200018f0eff */
[----:B0-----:R-:W3:Y:S04]  /*109b0*/  LDL.LU R64, [R1+0xef0] ;  /* 0x000ef00001407983 */ /* 0x001ee80000300800 */
[----:B------:R-:W3:Y:S04]  /*109c0*/  LDL R86, [R1+0xd08] ;  /* 0x000d080001567983 */ /* 0x000ee80000100800 */
[----:B------:R0:W-:Y:S04]  /*109d0*/  STL [R1+0x4c0], R16 ;  /* 0x0004c01001007387 */ /* 0x0001e80000100800 */
[----:B------:R-:W-:Y:S04]  /*109e0*/  STL [R1+0x4e0], R82 ;  /* 0x0004e05201007387 */ /* 0x000fe80000100800 */
[----:B------:R-:W3:Y:S01]  /*109f0*/  LDL R12, [R1+0xd38] ;  /* 0x000d3800010c7983 */ /* 0x000ee20000100800 */
[----:B------:R-:W-:-:S03]  /*10a00*/  PRMT R14, RZ, 0x7610, R14 ;  /* 0x00007610ff0e7816 */ /* 0x000fc6000000000e */
[----:B------:R1:W-:Y:S01]  /*10a10*/  STL [R1+0x4bc], R17 ;  /* 0x0004bc1101007387 */ /* 0x0003e20000100800 */
[----:B------:R-:W-:Y:S02]  /*10a20*/  PRMT R29, RZ, 0x7610, R29 ;  /* 0x00007610ff1d7816 */ /* 0x000fe4000000001d */
[----:B--2---:R-:W-:-:S06]  /*10a30*/  PRMT R67, RZ, 0x7610, R67 ;  /* 0x00007610ff437816 */ /* 0x004fcc0000000043 */
[----:B------:R0:W2:Y:S02]  /*10a40*/  @P0 LDG.E.U8 R67, desc[UR22][R16.64] ;  /* 0x0000001610430981 */ /* 0x0000a4000c1e1100 */
[----:B0-----:R-:W-:Y:S02]  /*10a50*/  @P0 IMAD.MOV.U32 R16, RZ, RZ, R82 ;  /* 0x000000ffff100224 */ /* 0x001fe400078e0052 */
[----:B-1----:R-:W-:-:S05]  /*10a60*/  @P0 IMAD.MOV.U32 R17, RZ, RZ, R44 ;  /* 0x000000ffff110224 */ /* 0x002fca00078e002c */
[----:B------:R0:W4:Y:S01]  /*10a70*/  @P0 LDG.E.U8 R14, desc[UR22][R16.64] ;  /* 0x00000016100e0981 */ /* 0x000122000c1e1100 */
[----:B---3--:R-:W-:Y:S02]  /*10a80*/  ISETP.GE.AND P3, PT, R12, RZ, PT ;  /* 0x000000ff0c00720c */ /* 0x008fe40003f66270 */
[----:B------:R-:W-:Y:S01]  /*10a90*/  SEL R12, R38, R9, !P6 ;  /* 0x00000009260c7207 */ /* 0x000fe20007000000 */
[----:B------:R-:W-:-:S04]  /*10aa0*/  IMAD.MOV.U32 R9, RZ, RZ, R92 ;  /* 0x000000ffff097224 */ /* 0x000fc800078e005c */
[----:B------:R-:W-:Y:S02]  /*10ab0*/  IMAD R12, R12, UR9, RZ ;  /* 0x000000090c0c7c24 */ /* 0x000fe4000f8e02ff */
[----:B------:R-:W-:-:S03]  /*10ac0*/  @!P1 IMAD.MOV R9, RZ, RZ, -R9 ;  /* 0x000000ffff099224 */ /* 0x000fc600078e0a09 */
[----:B0-----:R-:W-:-:S04]  /*10ad0*/  IADD3 R16, P1, PT, R12, R2, RZ ;  /* 0x000000020c107210 */ /* 0x001fc80007f3e0ff */
[----:B------:R-:W-:-:S05]  /*10ae0*/  LEA.HI.X.SX32 R17, R12, R0, 0x1, P1 ;  /* 0x000000000c117211 */ /* 0x000fca00008f0eff */
[----:B------:R0:W3:Y:S01]  /*10af0*/  @P0 LDG.E.U8 R29, desc[UR22][R16.64] ;  /* 0x00000016101d0981 */ /* 0x0000e2000c1e1100 */
[----:B------:R-:W-:-:S03]  /*10b00*/  ISETP.GT.U32.AND P2, PT, R3, R32, PT ;  /* 0x000000200300720c */ /* 0x000fc60003f44070 */
[----:B------:R-:W-:Y:S01]  /*10b10*/  STL [R1+0x4dc], R44 ;  /* 0x0004dc2c01007387 */ /* 0x000fe20000100800 */
[----:B------:R-:W-:-:S09]  /*10b20*/  SEL R10, R38, R10, !P6 ;  /* 0x0000000a260a7207 */ /* 0x000fd20007000000 */
[----:B------:R-:W-:Y:S01]  /*10b30*/  @!P2 IMAD.IADD R32, R32, 0x1, -R3 ;  /* 0x000000012020a824 */ /* 0x000fe200078e0a03 */
[----:B------:R-:W-:Y:S01]  /*10b40*/  ISETP.GT.U32.AND P2, PT, R3, R93, PT ;  /* 0x0000005d0300720c */ /* 0x000fe20003f44070 */
[----:B------:R-:W-:-:S12]  /*10b50*/  IMAD R12, R10, UR9, RZ ;  /* 0x000000090a0c7c24 */ /* 0x000fd8000f8e02ff */
[----:B------:R-:W-:Y:S01]  /*10b60*/  @!P2 IMAD.IADD R93, R93, 0x1, -R3 ;  /* 0x000000015d5da824 */ /* 0x000fe200078e0a03 */
[----:B------:R-:W-:Y:S01]  /*10b70*/  ISETP.GE.AND P2, PT, R86, RZ, PT ;  /* 0x000000ff5600720c */ /* 0x000fe20003f46270 */
[----:B------:R-:W-:Y:S01]  /*10b80*/  IMAD.MOV.U32 R86, RZ, RZ, R87 ;  /* 0x000000ffff567224 */ /* 0x000fe200078e0057 */
[----:B--2---:R1:W-:Y:S04]  /*10b90*/  STL [R1+0x1e8], R67 ;  /* 0x0001e84301007387 */ /* 0x0043e80000100800 */
[----:B-1----:R-:W2:Y:S04]  /*10ba0*/  LDL.LU R67, [R1+0xeec] ;  /* 0x000eec0001437983 */ /* 0x002ea80000300800 */
[----:B------:R-:W2:Y:S04]  /*10bb0*/  LDL.LU R92, [R1+0x10c] ;  /* 0x00010c00015c7983 */ /* 0x000ea80000300800 */
[----:B------:R-:W2:Y:S04]  /*10bc0*/  LDL.LU R44, [R1+0xee8] ;  /* 0x000ee800012c7983 */ /* 0x000ea80000300800 */
[----:B------:R-:W2:Y:S04]  /*10bd0*/  LDL.LU R82, [R1+0xee4] ;  /* 0x000ee40001527983 */ /* 0x000ea80000300800 */
[----:B----4-:R1:W-:Y:S02]  /*10be0*/  STL [R1+0x1e4], R14 ;  /* 0x0001e40e01007387 */ /* 0x0103e40000100800 */
[----:B-1----:R-:W-:-:S02]  /*10bf0*/  IMAD.MOV.U32 R14, RZ, RZ, R5 ;  /* 0x000000ffff0e7224 */ /* 0x002fc400078e0005 */
[----:B------:R-:W4:Y:S02]  /*10c00*/  LDL.LU R5, [R1+0xee0] ;  /* 0x000ee00001057983 */ /* 0x000f240000300800 */
[----:B------:R-:W-:Y:S01]  /*10c10*/  @!P3 IMAD.MOV R14, RZ, RZ, -R14 ;  /* 0x000000ffff0eb224 */ /* 0x000fe200078e0a0e */
[C---:B------:R-:W-:Y:S01]  /*10c20*/  ISETP.GT.U32.AND P3, PT, R3.reuse, R32, PT ;  /* 0x000000200300720c */ /* 0x040fe20003f64070 */
[----:B------:R-:W-:Y:S04]  /*10c30*/  STL [R1+0x500], R16 ;  /* 0x0005001001007387 */ /* 0x000fe80000100800 */
[----:B------:R0:W-:Y:S04]  /*10c40*/  STL [R1+0x4fc], R17 ;  /* 0x0004fc1101007387 */ /* 0x0001e80000100800 */
[----:B------:R-:W4:Y:S04]  /*10c50*/  LDL R87, [R1+0xdf8] ;  /* 0x000df80001577983 */ /* 0x000f280000100800 */
[----:B------:R-:W-:Y:S01]  /*10c60*/  @!P3 IMAD.IADD R32, R32, 0x1, -R3 ;  /* 0x000000012020b824 */ /* 0x000fe200078e0a03 */
[C---:B0-----:R-:W-:Y:S01]  /*10c70*/  IADD3 R17, P3, PT, R12.reuse, R2, RZ ;  /* 0x000000020c117210 */ /* 0x041fe20007f7e0ff */
[----:B---3--:R0:W-:Y:S03]  /*10c80*/  STL [R1+0x1e0], R29 ;  /* 0x0001e01d01007387 */ /* 0x0081e60000100800 */
[----:B------:R-:W-:Y:S01]  /*10c90*/  LEA.HI.X.SX32 R16, R12, R0, 0x1, P3 ;  /* 0x000000000c107211 */ /* 0x000fe200018f0eff */
[----:B0-----:R-:W3:Y:S04]  /*10ca0*/  LDL.LU R29, [R1+0xec] ;  /* 0x0000ec00011d7983 */ /* 0x001ee80000300800 */
[----:B------:R0:W-:Y:S04]  /*10cb0*/  STL [R1+0x520], R17 ;  /* 0x0005201101007387 */ /* 0x0001e80000100800 */
[----:B------:R-:W3:Y:S01]  /*10cc0*/  LDL R12, [R1+0xc4c] ;  /* 0x000c4c00010c7983 */ /* 0x000ee20000100800 */
[----:B------:R-:W-:-:S02]  /*10cd0*/  ISETP.GT.U32.AND P1, PT, R3, R93, PT ;  /* 0x0000005d0300720c */ /* 0x000fc40003f24070 */
[----:B------:R-:W-:Y:S01]  /*10ce0*/  SEL R6, R38, R6, !P6 ;  /* 0x0000000626067207 */ /* 0x000fe20007000000 */
[----:B------:R-:W-:-:S04]  /*10cf0*/  IMAD.MOV.U32 R10, RZ, RZ, R45 ;  /* 0x000000ffff0a7224 */ /* 0x000fc800078e002d */
[----:B------:R-:W-:Y:S01]  /*10d00*/  IMAD R6, R6, UR9, RZ ;  /* 0x0000000906067c24 */ /* 0x000fe2000f8e02ff */
[----:B0-----:R-:W-:-:S05]  /*10d10*/  @P0 LOP3.LUT R17, R17, R16, RZ, 0x3c, !PT ;  /* 0x0000001011110212 */ /* 0x001fca00078e3cff */
[----:B------:R-:W-:Y:S01]  /*10d20*/  @!P1 IMAD.IADD R93, R93, 0x1, -R3 ;  /* 0x000000015d5d9824 */ /* 0x000fe200078e0a03 */
[----:B------:R-:W-:-:S05]  /*10d30*/  IADD3 R45, P1, PT, R6, R2, RZ ;  /* 0x00000002062d7210 */ /* 0x000fca0007f3e0ff */
[----:B------:R-:W-:Y:S04]  /*10d40*/  STL [R1+0x540], R45 ;  /* 0x0005402d01007387 */ /* 0x000fe80000100800 */
[----:B------:R0:W-:Y:S01]  /*10d50*/  STL [R1+0x51c], R16 ;  /* 0x00051c1001007387 */ /* 0x0001e20000100800 */
[----:B------:R-:W-:Y:S01]  /*10d60*/  @!P2 IMAD.MOV R10, RZ, RZ, -R10 ;  /* 0x000000ffff0aa224 */ /* 0x000fe200078e0a0a */
[----:B0-----:R-:W-:-:S04]  /*10d70*/  @P0 LOP3.LUT R16, R17, R16, RZ, 0x3c, !PT ;  /* 0x0000001011100212 */ /* 0x001fc800078e3cff */
[----:B------:R-:W-:Y:S02]  /*10d80*/  @P0 LOP3.LUT R17, R17, R16, RZ, 0x3c, !PT ;  /* 0x0000001011110212 */ /* 0x000fe400078e3cff */
[----:B--2---:R-:W-:-:S06]  /*10d90*/  PRMT R82, RZ, 0x7610, R82 ;  /* 0x00007610ff527816 */ /* 0x004fcc0000000052 */
[----:B------:R-:W2:Y:S01]  /*10da0*/  @P0 LDG.E.U8 R82, desc[UR22][R16.64] ;  /* 0x0000001610520981 */ /* 0x000ea2000c1e1100 */
[----:B---3--:R-:W-:Y:S02]  /*10db0*/  ISETP.GE.AND P2, PT, R12, RZ, PT ;  /* 0x000000ff0c00720c */ /* 0x008fe40003f46270 */
[----:B------:R-:W-:Y:S02]  /*10dc0*/  LEA.HI.X.SX32 R12, R6, R0, 0x1, P1 ;  /* 0x00000000060c7211 */ /* 0x000fe400008f0eff */
[----:B------:R-:W3:Y:S01]  /*10dd0*/  LDL R6, [R1+0xddc] ;  /* 0x000ddc0001067983 */ /* 0x000ee20000100800 */
[----:B----4-:R-:W-:-:S03]  /*10de0*/  PRMT R5, RZ, 0x7610, R5 ;  /* 0x00007610ff057816 */ /* 0x010fc60000000005 */
[----:B--2---:R0:W-:Y:S04]  /*10df0*/  STL [R1+0x1dc], R82 ;  /* 0x0001dc5201007387 */ /* 0x0041e80000100800 */
[----:B0-----:R-:W2:Y:S04]  /*10e00*/  LDL.LU R82, [R1+0xedc] ;  /* 0x000edc0001527983 */ /* 0x001ea80000300800 */
[----:B------:R0:W-:Y:S01]  /*10e10*/  STL [R1+0x53c], R12 ;  /* 0x00053c0c01007387 */ /* 0x0001e20000100800 */
[----:B---3--:R-:W-:Y:S02]  /*10e20*/  ISETP.GE.AND P1, PT, R6, RZ, PT ;  /* 0x000000ff0600720c */ /* 0x008fe40003f26270 */
[----:B------:R-:W-:Y:S01]  /*10e30*/  SEL R6, R38, R13, !P6 ;  /* 0x0000000d26067207 */ /* 0x000fe20007000000 */
[----:B------:R-:W-:-:S02]  /*10e40*/  @P0 IMAD.MOV.U32 R13, RZ, RZ, R12 ;  /* 0x000000ffff0d0224 */ /* 0x000fc400078e000c */
[----:B0-----:R-:W-:Y:S01]  /*10e50*/  @P0 IMAD.MOV.U32 R12, RZ, RZ, R45 ;  /* 0x000000ffff0c0224 */ /* 0x001fe200078e002d */
[----:B------:R-:W-:Y:S02]  /*10e60*/  ISETP.GT.U32.AND P3, PT, R3, R92, PT ;  /* 0x0000005c0300720c */ /* 0x000fe40003f64070 */
[----:B------:R-:W-:Y:S01]  /*10e70*/  SEL R7, R38, R7, !P6 ;  /* 0x0000000726077207 */ /* 0x000fe20007000000 */
[----:B------:R-:W-:Y:S01]  /*10e80*/  IMAD R6, R6, UR9, RZ ;  /* 0x0000000906067c24 */ /* 0x000fe2000f8e02ff */
[----:B------:R0:W3:Y:S03]  /*10e90*/  @P0 LDG.E.U8 R5, desc[UR22][R12.64] ;  /* 0x000000160c050981 */ /* 0x0000e6000c1e1100 */
[----:B------:R-:W-:Y:S01]  /*10ea0*/  IMAD R7, R7, UR9, RZ ;  /* 0x0000000907077c24 */ /* 0x000fe2000f8e02ff */
[----:B------:R-:W4:Y:S05]  /*10eb0*/  LDL.LU R45, [R1+0xed8] ;  /* 0x000ed800012d7983 */ /* 0x000f2a0000300800 */
[----:B------:R-:W-:-:S02]  /*10ec0*/  @!P3 IMAD.IADD R92, R92, 0x1, -R3 ;  /* 0x000000015c5cb824 */ /* 0x000fc400078e0a03 */
[----:B0-----:R-:W-:Y:S02]  /*10ed0*/  IMAD.MOV.U32 R12, RZ, RZ, R4 ;  /* 0x000000ffff0c7224 */ /* 0x001fe400078e0004 */
[----:B------:R-:W-:Y:S01]  /*10ee0*/  IMAD.MOV.U32 R13, RZ, RZ, R70 ;  /* 0x000000ffff0d7224 */ /* 0x000fe200078e0046 */
[CC--:B------:R-:W-:Y:S01]  /*10ef0*/  IADD3 R70, P3, PT, R6.reuse, R2.reuse, RZ ;  /* 0x0000000206467210 */ /* 0x0c0fe20007f7e0ff */
[----:B------:R-:W-:Y:S02]  /*10f00*/  IMAD.MOV.U32 R4, RZ, RZ, R86 ;  /* 0x000000ffff047224 */ /* 0x000fe400078e0056 */
[----:B------:R-:W-:Y:S01]  /*10f10*/  @!P1 IMAD.MOV R12, RZ, RZ, -R12 ;  /* 0x000000ffff0c9224 */ /* 0x000fe200078e0a0c */
[----:B------:R-:W-:Y:S02]  /*10f20*/  IADD3 R86, P1, PT, R7, R2, RZ ;  /* 0x0000000207567210 */ /* 0x000fe40007f3e0ff */
[----:B------:R-:W-:Y:S02]  /*10f30*/  LEA.HI.X.SX32 R6, R6, R0, 0x1, P3 ;  /* 0x0000000006067211 */ /* 0x000fe400018f0eff */
[----:B------:R-:W-:-:S02]  /*10f40*/  ISETP.GE.AND P3, PT, R87, RZ, PT ;  /* 0x000000ff5700720c */ /* 0x000fc40003f66270 */
[----:B------:R-:W-:Y:S01]  /*10f50*/  LEA.HI.X.SX32 R87, R7, R0, 0x1, P1 ;  /* 0x0000000007577211 */ /* 0x000fe200008f0eff */
[----:B------:R-:W-:Y:S01]  /*10f60*/  @P0 IMAD.MOV.U32 R7, RZ, RZ, R6 ;  /* 0x000000ffff070224 */ /* 0x000fe200078e0006 */
[----:B--2---:R-:W-:Y:S01]  /*10f70*/  PRMT R82, RZ, 0x7610, R82 ;  /* 0x00007610ff527816 */ /* 0x004fe20000000052 */
[----:B---3--:R0:W-:Y:S04]  /*10f80*/  STL [R1+0x1d8], R5 ;  /* 0x0001d80501007387 */ /* 0x0081e80000100800 */
[----:B0-----:R-:W2:Y:S04]  /*10f90*/  LDL.LU R5, [R1+0xed4] ;  /* 0x000ed40001057983 */ /* 0x001ea80000300800 */
[----:B------:R-:W-:Y:S04]  /*10fa0*/  STL [R1+0x560], R70 ;  /* 0x0005604601007387 */ /* 0x000fe80000100800 */
[----:B------:R-:W-:Y:S04]  /*10fb0*/  STL [R1+0x580], R86 ;  /* 0x0005805601007387 */ /* 0x000fe80000100800 */
[----:B------:R0:W-:Y:S02]  /*10fc0*/  STL [R1+0x55c], R6 ;  /* 0x00055c0601007387 */ /* 0x0001e40000100800 */
[----:B0-----:R-:W-:-:S02]  /*10fd0*/  @P0 IMAD.MOV.U32 R6, RZ, RZ, R70 ;  /* 0x000000ffff060224 */ /* 0x001fc400078e0046 */
[----:B------:R-:W3:Y:S04]  /*10fe0*/  LDL.LU R70, [R1+0xed0] ;  /* 0x000ed00001467983 */ /* 0x000ee80000300800 */
[----:B------:R0:W3:Y:S01]  /*10ff0*/  @P0 LDG.E.U8 R82, desc[UR22][R6.64] ;  /* 0x0000001606520981 */ /* 0x0000e2000c1e1100 */
[----:B------:R-:W-:Y:S01]  /*11000*/  SEL R16, R38, R11, !P6 ;  /* 0x0000000b26107207 */ /* 0x000fe20007000000 */
[----:B------:R-:W-:Y:S02]  /*11010*/  IMAD.MOV.U32 R11, RZ, RZ, R89 ;  /* 0x000000ffff0b7224 */ /* 0x000fe400078e0059 */
[----:B------:R-:W-:Y:S01]  /*11020*/  STL [R1+0x57c], R87 ;  /* 0x00057c5701007387 */ /* 0x000fe20000100800 */
[----:B0-----:R-:W-:Y:S02]  /*11030*/  @P0 IMAD.MOV.U32 R6, RZ, RZ, R86 ;  /* 0x000000ffff060224 */ /* 0x001fe400078e0056 */
[----:B------:R-:W-:Y:S01]  /*11040*/  @P0 IMAD.MOV.U32 R7, RZ, RZ, R87 ;  /* 0x000000ffff070224 */ /* 0x000fe200078e0057 */
[----:B--2---:R-:W-:-:S06]  /*11050*/  PRMT R5, RZ, 0x7610, R5 ;  /* 0x00007610ff057816 */ /* 0x004fcc0000000005 */
[----:B------:R-:W2:Y:S04]  /*11060*/  @P0 LDG.E.U8 R5, desc[UR22][R6.64] ;  /* 0x0000001606050981 */ /* 0x000ea8000c1e1100 */
[----:B---3--:R0:W-:Y:S04]  /*11070*/  STL [R1+0x1c8], R82 ;  /* 0x0001c85201007387 */ /* 0x0081e80000100800 */
[----:B0-----:R-:W3:Y:S04]  /*11080*/  LDL.LU R82, [R1+0xecc] ;  /* 0x000ecc0001527983 */ /* 0x001ee80000300800 */
[----:B------:R-:W4:Y:S04]  /*11090*/  LDL.LU R89, [R1+0xec8] ;  /* 0x000ec80001597983 */ /* 0x000f280000300800 */
[----:B------:R-:W4:Y:S04]  /*110a0*/  LDL.LU R87, [R1+0xec4] ;  /* 0x000ec40001577983 */ /* 0x000f280000300800 */
[----:B------:R-:W4:Y:S01]  /*110b0*/  LDL R6, [R1+0xde8] ;  /* 0x000de80001067983 */ /* 0x000f220000100800 */
[----:B------:R-:W-:-:S02]  /*110c0*/  IMAD R16, R16, UR9, RZ ;  /* 0x0000000910107c24 */ /* 0x000fc4000f8e02ff */
[----:B------:R-:W-:Y:S01]  /*110d0*/  @!P3 IMAD.MOV R11, RZ, RZ, -R11 ;  /* 0x000000ffff0bb224 */ /* 0x000fe200078e0a0b */
[----:B--2---:R0:W-:Y:S02]  /*110e0*/  STL [R1+0x1a8], R5 ;  /* 0x0001a80501007387 */ /* 0x0041e40000100800 */
[----:B0-----:R-:W-:-:S04]  /*110f0*/  IADD3 R5, P3, PT, R16, R2, RZ ;  /* 0x0000000210057210 */ /* 0x001fc80007f7e0ff */
[----:B------:R-:W-:Y:S02]  /*11100*/  LEA.HI.X.SX32 R7, R16, R0, 0x1, P3 ;  /* 0x0000000010077211 */ /* 0x000fe400018f0eff */
[----:B---3--:R-:W-:Y:S02]  /*11110*/  PRMT R82, RZ, 0x7610, R82 ;  /* 0x00007610ff527816 */ /* 0x008fe40000000052 */
[----:B----4-:R-:W-:Y:S01]  /*11120*/  ISETP.GE.AND P3, PT, R6, RZ, PT ;  /* 0x000000ff0600720c */ /* 0x010fe20003f66270 */
[----:B------:R-:W-:-:S05]  /*11130*/  @P0 IMAD.MOV.U32 R6, RZ, RZ, R5 ;  /* 0x000000ffff060224 */ /* 0x000fca00078e0005 */
[----:B------:R0:W2:Y:S01]  /*11140*/  @P0 LDG.E.U8 R82, desc[UR22][R6.64] ;  /* 0x0000001606520981 */ /* 0x0000a2000c1e1100 */
[----:B------:R-:W-:Y:S02]  /*11150*/  ISETP.GT.U32.AND P1, PT, R3, R29, PT ;  /* 0x0000001d0300720c */ /* 0x000fe40003f24070 */
[----:B------:R-:W-:-:S05]  /*11160*/  SEL R8, R38, R8, !P6 ;  /* 0x0000000826087207 */ /* 0x000fca0007000000 */
[----:B------:R-:W-:Y:S01]  /*11170*/  IMAD R8, R8, UR9, RZ ;  /* 0x0000000908087c24 */ /* 0x000fe2000f8e02ff */
[----:B------:R-:W-:-:S05]  /*11180*/  SEL R9, R38, R9, !P6 ;  /* 0x0000000926097207 */ /* 0x000fca0007000000 */
[----:B------:R-:W-:Y:S01]  /*11190*/  @!P1 IMAD.IADD R29, R29, 0x1, -R3 ;  /* 0x000000011d1d9824 */ /* 0x000fe200078e0a03 */
[C---:B------:R-:W-:Y:S01]  /*111a0*/  IADD3 R86, P1, PT, R8.reuse, R2, RZ ;  /* 0x0000000208567210 */ /* 0x040fe20007f3e0ff */
[----:B------:R1:W-:Y:S03]  /*111b0*/  STL [R1+0x5a0], R5 ;  /* 0x0005a00501007387 */ /* 0x0003e60000100800 */
[----:B------:R-:W-:Y:S01]  /*111c0*/  LEA.HI.X.SX32 R8, R8, R0, 0x1, P1 ;  /* 0x0000000008087211 */ /* 0x000fe200008f0eff */
[----:B------:R-:W-:Y:S01]  /*111d0*/  STL [R1+0x5c0], R86 ;  /* 0x0005c05601007387 */ /* 0x000fe20000100800 */
[----:B------:R-:W-:-:S03]  /*111e0*/  PRMT R87, RZ, 0x7610, R87 ;  /* 0x00007610ff577816 */ /* 0x000fc60000000057 */
[----:B------:R0:W-:Y:S04]  /*111f0*/  STL [R1+0x59c], R7 ;  /* 0x00059c0701007387 */ /* 0x0001e80000100800 */
[----:B------:R3:W-:Y:S04]  /*11200*/  STL [R1+0x5bc], R8 ;  /* 0x0005bc0801007387 */ /* 0x0007e80000100800 */
[----:B-1----:R-:W4:Y:S01]  /*11210*/  LDL R5, [R1+0xd50] ;  /* 0x000d500001057983 */ /* 0x002f220000100800 */
[----:B0-----:R-:W-:Y:S02]  /*11220*/  IMAD R7, R9, UR9, RZ ;  /* 0x0000000909077c24 */ /* 0x001fe4000f8e02ff */
[----:B------:R-:W-:-:S02]  /*11230*/  @P0 IMAD.MOV.U32 R9, RZ, RZ, R8 ;  /* 0x000000ffff090224 */ /* 0x000fc400078e0008 */
[----:B---3--:R-:W-:-:S05]  /*11240*/  @P0 IMAD.MOV.U32 R8, RZ, RZ, R86 ;  /* 0x000000ffff080224 */ /* 0x008fca00078e0056 */
[----:B------:R0:W3:Y:S04]  /*11250*/  @P0 LDG.E.U8 R87, desc[UR22][R8.64] ;  /* 0x0000001608570981 */ /* 0x0000e8000c1e1100 */
[----:B--2---:R1:W-:Y:S04]  /*11260*/  STL [R1+0x188], R82 ;  /* 0x0001885201007387 */ /* 0x0043e80000100800 */
[----:B-1----:R-:W2:Y:S01]  /*11270*/  LDL.LU R82, [R1+0xec0] ;  /* 0x000ec00001527983 */ /* 0x002ea20000300800 */
[----:B------:R-:W-:Y:S01]  /*11280*/  @!P2 IMAD.MOV R13, RZ, RZ, -R13 ;  /* 0x000000ffff0da224 */ /* 0x000fe200078e0a0d */
[----:B------:R-:W-:-:S13]  /*11290*/  ISETP.GT.U32.AND P2, PT, R3, R92, PT ;  /* 0x0000005c0300720c */ /* 0x000fda0003f44070 */
[----:B------:R-:W-:Y:S01]  /*112a0*/  @!P2 IMAD.IADD R92, R92, 0x1, -R3 ;  /* 0x000000015c5ca824 */ /* 0x000fe200078e0a03 */
[----:B------:R-:W-:Y:S01]  /*112b0*/  ISETP.GT.U32.AND P2, PT, R3, R89, PT ;  /* 0x000000590300720c */ /* 0x000fe20003f44070 */
[----:B------:R-:W-:Y:S02]  /*112c0*/  IMAD.MOV.U32 R6, RZ, RZ, R73 ;  /* 0x000000ffff067224 */ /* 0x000fe400078e0049 */
[----:B------:R-:W4:Y:S04]  /*112d0*/  LDL.LU R73, [R1+0xebc] ;  /* 0x000ebc0001497983 */ /* 0x000f280000300800 */
[----:B------:R-:W4:Y:S06]  /*112e0*/  LDL.LU R86, [R1+0xeb8] ;  /* 0x000eb80001567983 */ /* 0x000f2c0000300800 */
[----:B------:R-:W-:Y:S01]  /*112f0*/  @!P2 IMAD.IADD R89, R89, 0x1, -R3 ;  /* 0x000000015959a824 */ /* 0x000fe200078e0a03 */
[C---:B0-----:R-:W-:Y:S01]  /*11300*/  IADD3 R9, P2, PT, R7.reuse, R2, RZ ;  /* 0x0000000207097210 */ /* 0x041fe20007f5e0ff */
[----:B---3--:R0:W-:Y:S03]  /*11310*/  STL [R1+0x16c], R87 ;  /* 0x00016c5701007387 */ /* 0x0081e60000100800 */
[----:B------:R-:W-:Y:S01]  /*11320*/  LEA.HI.X.SX32 R8, R7, R0, 0x1, P2 ;  /* 0x0000000007087211 */ /* 0x000fe200010f0eff */
[----:B0-----:R-:W3:Y:S04]  /*11330*/  LDL.LU R87, [R1+0xeb4] ;  /* 0x000eb40001577983 */ /* 0x001ee80000300800 */
[----:B------:R0:W-:Y:S04]  /*11340*/  STL [R1+0x5e0], R9 ;  /* 0x0005e00901007387 */ /* 0x0001e80000100800 */
[----:B------:R-:W4:Y:S01]  /*11350*/  LDL R7, [R1+0xdfc] ;  /* 0x000dfc0001077983 */ /* 0x000f220000100800 */
[----:B0-----:R-:W-:-:S03]  /*11360*/  @P0 LOP3.LUT R9, R9, R8, RZ, 0x3c, !PT ;  /* 0x0000000809090212 */ /* 0x001fc600078e3cff */
[----:B------:R0:W-:Y:S02]  /*11370*/  STL [R1+0x5dc], R8 ;  /* 0x0005dc0801007387 */ /* 0x0001e40000100800 */
[----:B0-----:R-:W-:-:S04]  /*11380*/  @P0 LOP3.LUT R8, R9, R8, RZ, 0x3c, !PT ;  /* 0x0000000809080212 */ /* 0x001fc800078e3cff */
[----:B------:R-:W-:Y:S02]  /*11390*/  @P0 LOP3.LUT R9, R9, R8, RZ, 0x3c, !PT ;  /* 0x0000000809090212 */ /* 0x000fe400078e3cff */
[----:B--2---:R-:W-:-:S06]  /*113a0*/  PRMT R82, RZ, 0x7610, R82 ;  /* 0x00007610ff527816 */ /* 0x004fcc0000000052 */
[----:B------:R0:W2:Y:S01]  /*113b0*/  @P0 LDG.E.U8 R82, desc[UR22][R8.64] ;  /* 0x0000001608520981 */ /* 0x0000a2000c1e1100 */
[C---:B------:R-:W-:Y:S01]  /*113c0*/  ISETP.GT.U32.AND P1, PT, R3.reuse, R29, PT ;  /* 0x0000001d0300720c */ /* 0x040fe20003f24070 */
[----:B------:R-:W-:Y:S01]  /*113d0*/  @!P3 IMAD.MOV R6, RZ, RZ, -R6 ;  /* 0x000000ffff06b224 */ /* 0x000fe200078e0a06 */
[----:B------:R-:W-:Y:S02]  /*113e0*/  ISETP.GT.U32.AND P3, PT, R3, R89, PT ;  /* 0x000000590300720c */ /* 0x000fe40003f64070 */
[C---:B------:R-:W-:Y:S02]  /*113f0*/  SEL R14, R38.reuse, R14, !P6 ;  /* 0x0000000e260e7207 */ /* 0x040fe40007000000 */
[----:B------:R-:W-:-:S07]  /*11400*/  SEL R10, R38, R10, !P6 ;  /* 0x0000000a260a7207 */ /* 0x000fce0007000000 */
[--C-:B------:R-:W-:Y:S02]  /*11410*/  @!P1 IMAD.IADD R29, R29, 0x1, -R3.reuse ;  /* 0x000000011d1d9824 */ /* 0x100fe400078e0a03 */
[----:B------:R-:W-:Y:S02]  /*11420*/  IMAD R14, R14, UR9, RZ ;  /* 0x000000090e0e7c24 */ /* 0x000fe4000f8e02ff */
[----:B------:R-:W-:Y:S02]  /*11430*/  @!P3 IMAD.IADD R89, R89, 0x1, -R3 ;  /* 0x000000015959b824 */ /* 0x000fe400078e0a03 */
[----:B------:R-:W-:Y:S01]  /*11440*/  IMAD R10, R10, UR9, RZ ;  /* 0x000000090a0a7c24 */ /* 0x000fe2000f8e02ff */
[C---:B0-----:R-:W-:Y:S02]  /*11450*/  IADD3 R9, P3, PT, R14.reuse, R2, RZ ;  /* 0x000000020e097210 */ /* 0x041fe40007f7e0ff */
[----:B---3--:R-:W-:Y:S02]  /*11460*/  ISETP.GT.U32.AND P1, PT, R3, R87, PT ;  /* 0x000000570300720c */ /* 0x008fe40003f24070 */
[----:B----4-:R-:W-:Y:S01]  /*11470*/  ISETP.GE.AND P2, PT, R7, RZ, PT ;  /* 0x000000ff0700720c */ /* 0x010fe20003f46270 */
[----:B------:R-:W-:Y:S01]  /*11480*/  IMAD.MOV.U32 R7, RZ, RZ, R41 ;  /* 0x000000ffff077224 */ /* 0x000fe200078e0029 */
[----:B------:R-:W-:-:S09]  /*11490*/  LEA.HI.X.SX32 R8, R14, R0, 0x1, P3 ;  /* 0x000000000e087211 */ /* 0x000fd200018f0eff */
[----:B------:R-:W-:Y:S01]  /*114a0*/  @!P1 IMAD.IADD R87, R87, 0x1, -R3 ;  /* 0x0000000157579824 */ /* 0x000fe200078e0a03 */
[----:B------:R-:W-:Y:S01]  /*114b0*/  IADD3 R41, P1, PT, R10, R2, RZ ;  /* 0x000000020a297210 */ /* 0x000fe20007f3e0ff */
[----:B------:R-:W-:Y:S01]  /*114c0*/  @!P2 IMAD.MOV R7, RZ, RZ, -R7 ;  /* 0x000000ffff07a224 */ /* 0x000fe200078e0a07 */
[----:B------:R-:W-:Y:S02]  /*114d0*/  ISETP.GE.AND P2, PT, R5, RZ, PT ;  /* 0x000000ff0500720c */ /* 0x000fe40003f46270 */
[----:B------:R-:W-:Y:S01]  /*114e0*/  PRMT R86, RZ, 0x7610, R86 ;  /* 0x00007610ff567816 */ /* 0x000fe20000000056 */
[----:B--2---:R0:W-:Y:S04]  /*114f0*/  STL [R1+0x168], R82 ;  /* 0x0001685201007387 */ /* 0x0041e80000100800 */
[----:B0-----:R-:W2:Y:S04]  /*11500*/  LDL.LU R82, [R1+0xeb0] ;  /* 0x000eb00001527983 */ /* 0x001ea80000300800 */
        /* <DEDUP_REMOVED lines=14> */
[----:B------:R-:W-:-:S02]  /*115f0*/  SEL R13, R38, R13, !P6 ;  /* 0x0000000d260d7207 */ /* 0x000fc40007000000 */
[----:B--2---:R-:W-:Y:S01]  /*11600*/  ISETP.GE.AND P1, PT, R9, RZ, PT ;  /* 0x000000ff0900720c */ /* 0x004fe20003f26270 */
[----:B------:R-:W-:-:S05]  /*11610*/  @P0 IMAD.MOV.U32 R9, RZ, RZ, R10 ;  /* 0x000000ffff090224 */ /* 0x000fca00078e000a */
[----:B------:R0:W2:Y:S01]  /*11620*/  @P0 LDG.E.U8 R30, desc[UR22][R8.64] ;  /* 0x00000016081e0981 */ /* 0x0000a2000c1e1100 */
[----:B------:R-:W-:-:S03]  /*11630*/  IMAD R13, R13, UR9, RZ ;  /* 0x000000090d0d7c24 */ /* 0x000fc6000f8e02ff */
[----:B------:R1:W-:Y:S04]  /*11640*/  STL [R1+0x61c], R10 ;  /* 0x00061c0a01007387 */ /* 0x0003e80000100800 */
[----:B------:R-:W3:Y:S01]  /*11650*/  LDL R41, [R1+0xbe0] ;  /* 0x000be00001297983 */ /* 0x000ee20000100800 */
[----:B0-----:R-:W-:-:S04]  /*11660*/  IMAD.MOV.U32 R9, RZ, RZ, R32 ;  /* 0x000000ffff097224 */ /* 0x001fc800078e0020 */
[----:B------:R-:W-:Y:S01]  /*11670*/  @!P2 IMAD.MOV R9, RZ, RZ, -R9 ;  /* 0x000000ffff09a224 */ /* 0x000fe200078e0a09 */
[----:B-1----:R-:W-:Y:S01]  /*11680*/  IADD3 R10, P2, PT, R13, R2, RZ ;  /* 0x000000020d0a7210 */ /* 0x002fe20007f5e0ff */
[----:B------:R-:W-:-:S03]  /*11690*/  IMAD.MOV.U32 R8, RZ, RZ, R93 ;  /* 0x000000ffff087224 */ /* 0x000fc600078e005d */
[----:B------:R-:W-:Y:S01]  /*116a0*/  LEA.HI.X.SX32 R93, R13, R0, 0x1, P2 ;  /* 0x000000000d5d7211 */ /* 0x000fe200010f0eff */
[----:B--2---:R0:W-:Y:S04]  /*116b0*/  STL [R1+0x108], R30 ;  /* 0x0001081e01007387 */ /* 0x0041e80000100800 */
[----:B0-----:R-:W2:Y:S04]  /*116c0*/  LDL.LU R30, [R1+0x1c] ;  /* 0x00001c00011e7983 */ /* 0x001ea80000300800 */
[----:B------:R0:W-:Y:S04]  /*116d0*/  STL [R1+0x640], R10 ;  /* 0x0006400a01007387 */ /* 0x0001e80000100800 */
[----:B------:R-:W2:Y:S01]  /*116e0*/  LDL R13, [R1+0xc48] ;  /* 0x000c4800010d7983 */ /* 0x000ea20000100800 */
[----:B------:R-:W-:-:S02]  /*116f0*/  ISETP.GT.U32.AND P3, PT, R3, R4, PT ;  /* 0x000000040300720c */ /* 0x000fc40003f64070 */
[----:B------:R-:W-:-:S05]  /*11700*/  SEL R12, R38, R12, !P6 ;  /* 0x0000000c260c7207 */ /* 0x000fca0007000000 */
[----:B------:R-:W-:-:S06]  /*11710*/  IMAD R12, R12, UR9, RZ ;  /* 0x000000090c0c7c24 */ /* 0x000fcc000f8e02ff */
[----:B------:R-:W-:Y:S01]  /*11720*/  @!P3 IMAD.IADD R4, R4, 0x1, -R3 ;  /* 0x000000010404b824 */ /* 0x000fe200078e0a03 */
[C---:B------:R-:W-:Y:S02]  /*11730*/  IADD3 R32, P3, PT, R12.reuse, R2, RZ ;  /* 0x000000020c207210 */ /* 0x040fe40007f7e0ff */
[----:B----4-:R-:W-:Y:S02]  /*11740*/  PRMT R86, RZ, 0x7610, R86 ;  /* 0x00007610ff567816 */ /* 0x010fe40000000056 */
[----:B------:R-:W-:Y:S02]  /*11750*/  PRMT R31, RZ, 0x7610, R31 ;  /* 0x00007610ff1f7816 */ /* 0x000fe4000000001f */
[----:B--2---:R-:W-:Y:S02]  /*11760*/  ISETP.GE.AND P2, PT, R13, RZ, PT ;  /* 0x000000ff0d00720c */ /* 0x004fe40003f46270 */
[----:B------:R-:W-:Y:S02]  /*11770*/  LEA.HI.X.SX32 R13, R12, R0, 0x1, P3 ;  /* 0x000000000c0d7211 */ /* 0x000fe400018f0eff */
[----:B------:R-:W-:Y:S01]  /*11780*/  SEL R12, R38, R11, !P6 ;  /* 0x0000000b260c7207 */ /* 0x000fe20007000000 */
[----:B------:R-:W-:-:S05]  /*11790*/  @P0 IMAD.MOV.U32 R11, RZ, RZ, R93 ;  /* 0x000000ffff0b0224 */ /* 0x000fca00078e005d */
[----:B------:R1:W2:Y:S02]  /*117a0*/  @P0 LDG.E.U8 R86, desc[UR22][R10.64] ;  /* 0x000000160a560981 */ /* 0x0002a4000c1e1100 */
[----:B-1----:R-:W-:Y:S02]  /*117b0*/  IMAD R11, R12, UR9, RZ ;  /* 0x000000090c0b7c24 */ /* 0x002fe4000f8e02ff */
[----:B------:R-:W-:-:S05]  /*117c0*/  @P0 IMAD.MOV.U32 R12, RZ, RZ, R32 ;  /* 0x000000ffff0c0224 */ /* 0x000fca00078e0020 */
[----:B------:R-:W4:Y:S01]  /*117d0*/  @P0 LDG.E.U8 R31, desc[UR22][R12.64] ;  /* 0x000000160c1f0981 */ /* 0x000f22000c1e1100 */
[----:B------:R-:W-:Y:S01]  /*117e0*/  @!P1 IMAD.MOV R8, RZ, RZ, -R8 ;  /* 0x000000ffff089224 */ /* 0x000fe200078e0a08 */
[----:B------:R-:W-:Y:S01]  /*117f0*/  ISETP.GT.U32.AND P1, PT, R3, R87, PT ;  /* 0x000000570300720c */ /* 0x000fe20003f24070 */
[----:B0-----:R-:W-:Y:S01]  /*11800*/  IMAD.MOV.U32 R10, RZ, RZ, R92 ;  /* 0x000000ffff0a7224 */ /* 0x001fe200078e005c */
[----:B------:R-:W-:Y:S03]  /*11810*/  STL [R1+0x660], R32 ;  /* 0x0006602001007387 */ /* 0x000fe60000100800 */
[----:B------:R-:W-:Y:S01]  /*11820*/  @!P2 IMAD.MOV R10, RZ, RZ, -R10 ;  /* 0x000000ffff0aa224 */ /* 0x000fe200078e0a0a */
[----:B------:R0:W-:Y:S01]  /*11830*/  STL [R1+0x63c], R93 ;  /* 0x00063c5d01007387 */ /* 0x0001e20000100800 */
[----:B------:R-:W-:-:S06]  /*11840*/  IADD3 R92, P2, PT, R11, R2, RZ ;  /* 0x000000020b5c7210 */ /* 0x000fcc0007f5e0ff */
[----:B------:R-:W-:Y:S01]  /*11850*/  @!P1 IMAD.IADD R87, R87, 0x1, -R3 ;  /* 0x0000000157579824 */ /* 0x000fe200078e0a03 */
[----:B---3--:R-:W-:Y:S01]  /*11860*/  ISETP.GE.AND P1, PT, R41, RZ, PT ;  /* 0x000000ff2900720c */ /* 0x008fe20003f26270 */
[----:B0-----:R-:W3:Y:S01]  /*11870*/  LDL.LU R93, [R1+0xea4] ;  /* 0x000ea400015d7983 */ /* 0x001ee20000300800 */
[----:B------:R-:W-:-:S03]  /*11880*/  LEA.HI.X.SX32 R41, R11, R0, 0x1, P2 ;  /* 0x000000000b297211 */ /* 0x000fc600010f0eff */
[----:B------:R-:W-:Y:S01]  /*11890*/  STL [R1+0x65c], R13 ;  /* 0x00065c0d01007387 */ /* 0x000fe20000100800 */
[----:B------:R-:W-:-:S03]  /*118a0*/  SEL R11, R38, R7, !P6 ;  /* 0x00000007260b7207 */ /* 0x000fc60007000000 */
[----:B--2---:R0:W-:Y:S04]  /*118b0*/  STL [R1+0xe8], R86 ;  /* 0x0000e85601007387 */ /* 0x0041e80000100800 */
[----:B0-----:R-:W2:Y:S04]  /*118c0*/  LDL.LU R86, [R1+0xea0] ;  /* 0x000ea00001567983 */ /* 0x001ea80000300800 */
[----:B------:R-:W2:Y:S04]  /*118d0*/  LDL.LU R32, [R1+0x4] ;  /* 0x0000040001207983 */ /* 0x000ea80000300800 */
[----:B----4-:R0:W-:Y:S04]  /*118e0*/  STL [R1+0x84], R31 ;  /* 0x0000841f01007387 */ /* 0x0101e80000100800 */
[----:B0-----:R-:W4:Y:S04]  /*118f0*/  LDL R31, [R1+0xbc4] ;  /* 0x000bc400011f7983 */ /* 0x001f280000100800 */
[----:B------:R-:W-:Y:S04]  /*11900*/  STL [R1+0x680], R92 ;  /* 0x0006805c01007387 */ /* 0x000fe80000100800 */
[----:B------:R0:W-:Y:S04]  /*11910*/  STL [R1+0x67c], R41 ;  /* 0x00067c2901007387 */ /* 0x0001e80000100800 */
[----:B------:R-:W2:Y:S01]  /*11920*/  LDL R7, [R1+0xbd0] ;  /* 0x000bd00001077983 */ /* 0x000ea20000100800 */
[----:B------:R-:W-:-:S05]  /*11930*/  SEL R6, R38, R6, !P6 ;  /* 0x0000000626067207 */ /* 0x000fca0007000000 */
[----:B------:R-:W-:-:S05]  /*11940*/  IMAD R6, R6, UR9, RZ ;  /* 0x0000000906067c24 */ /* 0x000fca000f8e02ff */
[C---:B------:R-:W-:Y:S02]  /*11950*/  IADD3 R12, P2, PT, R6.reuse, R2, RZ ;  /* 0x00000002060c7210 */ /* 0x040fe40007f5e0ff */
[----:B------:R-:W-:Y:S02]  /*11960*/  PRMT R80, RZ, 0x7610, R80 ;  /* 0x00007610ff507816 */ /* 0x000fe40000000050 */
[----:B------:R-:W-:Y:S01]  /*11970*/  LEA.HI.X.SX32 R13, R6, R0, 0x1, P2 ;  /* 0x00000000060d7211 */ /* 0x000fe200010f0eff */
[----:B------:R-:W-:Y:S01]  /*11980*/  @P0 IMAD.MOV.U32 R6, RZ, RZ, R92 ;  /* 0x000000ffff060224 */ /* 0x000fe200078e005c */
[----:B------:R-:W-:-:S06]  /*11990*/  PRMT R28, RZ, 0x7610, R28 ;  /* 0x00007610ff1c7816 */ /* 0x000fcc000000001c */
[----:B------:R-:W3:Y:S01]  /*119a0*/  @P0 LDG.E.U8 R28, desc[UR22][R12.64] ;  /* 0x000000160c1c0981 */ /* 0x000ee2000c1e1100 */
[----:B--2---:R-:W-:Y:S01]  /*119b0*/  ISETP.GE.AND P2, PT, R7, RZ, PT ;  /* 0x000000ff0700720c */ /* 0x004fe20003f46270 */
[----:B------:R-:W-:-:S05]  /*119c0*/  @P0 IMAD.MOV.U32 R7, RZ, RZ, R41 ;  /* 0x000000ffff070224 */ /* 0x000fca00078e0029 */
[----:B------:R1:W2:Y:S01]  /*119d0*/  @P0 LDG.E.U8 R80, desc[UR22][R6.64] ;  /* 0x0000001606500981 */ /* 0x0002a2000c1e1100 */
[----:B------:R-:W-:Y:S01]  /*119e0*/  ISETP.GT.U32.AND P3, PT, R3, R4, PT ;  /* 0x000000040300720c */ /* 0x000fe20003f64070 */
[----:B------:R-:W-:Y:S02]  /*119f0*/  IMAD R11, R11, UR9, RZ ;  /* 0x000000090b0b7c24 */ /* 0x000fe4000f8e02ff */
[----:B------:R-:W-:Y:S04]  /*11a00*/  STL [R1+0x6a0], R12 ;  /* 0x0006a00c01007387 */ /* 0x000fe80000100800 */
[----:B0-----:R-:W3:Y:S06]  /*11a10*/  LDL.LU R41, [R1+0xe9c] ;  /* 0x000e9c0001297983 */ /* 0x001eec0000300800 */
[----:B------:R-:W-:Y:S01]  /*11a20*/  @!P3 IMAD.IADD R4, R4, 0x1, -R3 ;  /* 0x000000010404b824 */ /* 0x000fe200078e0a03 */
[----:B------:R-:W-:Y:S01]  /*11a30*/  ISETP.GT.U32.AND P3, PT, R3, R30, PT ;  /* 0x0000001e0300720c */ /* 0x000fe20003f64070 */
[----:B------:R-:W-:Y:S01]  /*11a40*/  STL [R1+0x69c], R13 ;  /* 0x00069c0d01007387 */ /* 0x000fe20000100800 */
[----:B-1----:R-:W-:Y:S01]  /*11a50*/  IMAD.MOV.U32 R6, RZ, RZ, R29 ;  /* 0x000000ffff067224 */ /* 0x002fe200078e001d */
[----:B------:R-:W-:-:S10]  /*11a60*/  PRMT R7, RZ, 0x7610, R7 ;  /* 0x00007610ff077816 */ /* 0x000fd40000000007 */
[----:B------:R-:W-:Y:S01]  /*11a70*/  @!P3 IMAD.IADD R30, R30, 0x1, -R3 ;  /* 0x000000011e1eb824 */ /* 0x000fe200078e0a03 */
[----:B--2---:R0:W-:Y:S04]  /*11a80*/  STL [R1+0x80], R80 ;  /* 0x0000805001007387 */ /* 0x0041e80000100800 */
[----:B0-----:R-:W2:Y:S04]  /*11a90*/  LDL R80, [R1+0xbc0] ;  /* 0x000bc00001507983 */ /* 0x001ea80000100800 */
[----:B---3--:R0:W-:Y:S02]  /*11aa0*/  STL [R1+0x7c], R28 ;  /* 0x00007c1c01007387 */ /* 0x0081e40000100800 */
[----:B0-----:R-:W-:-:S04]  /*11ab0*/  IADD3 R28, P3, PT, R11, R2, RZ ;  /* 0x000000020b1c7210 */ /* 0x001fc80007f7e0ff */
[----:B------:R-:W-:Y:S01]  /*11ac0*/  LEA.HI.X.SX32 R29, R11, R0, 0x1, P3 ;  /* 0x000000000b1d7211 */ /* 0x000fe200018f0eff */
[----:B------:R-:W-:-:S04]  /*11ad0*/  @P0 IMAD.MOV.U32 R12, RZ, RZ, R28 ;  /* 0x000000ffff0c0224 */ /* 0x000fc800078e001c */
[----:B------:R-:W-:-:S05]  /*11ae0*/  @P0 IMAD.MOV.U32 R13, RZ, RZ, R29 ;  /* 0x000000ffff0d0224 */ /* 0x000fca00078e001d */
[----:B------:R-:W3:Y:S01]  /*11af0*/  @P0 LDG.E.U8 R7, desc[UR22][R12.64] ;  /* 0x000000160c070981 */ /* 0x000ee2000c1e1100 */
[----:B------:R-:W-:Y:S01]  /*11b00*/  @!P1 IMAD.MOV R6, RZ, RZ, -R6 ;  /* 0x000000ffff069224 */ /* 0x000fe200078e0a06 */
[----:B------:R-:W-:Y:S01]  /*11b10*/  ISETP.GT.U32.AND P1, PT, R3, R30, PT ;  /* 0x0000001e0300720c */ /* 0x000fe20003f24070 */
[----:B------:R-:W-:Y:S01]  /*11b20*/  @!P2 IMAD.MOV R89, RZ, RZ, -R89 ;  /* 0x000000ffff59a224 */ /* 0x000fe200078e0a59 */
[----:B----4-:R-:W-:Y:S02]  /*11b30*/  ISETP.GE.AND P2, PT, R31, RZ, PT ;  /* 0x000000ff1f00720c */ /* 0x010fe40003f46270 */
[C---:B------:R-:W-:Y:S02]  /*11b40*/  SEL R9, R38.reuse, R9, !P6 ;  /* 0x0000000926097207 */ /* 0x040fe40007000000 */
[----:B------:R-:W-:Y:S01]  /*11b50*/  SEL R8, R38, R8, !P6 ;  /* 0x0000000826087207 */ /* 0x000fe20007000000 */
[----:B------:R0:W-:Y:S02]  /*11b60*/  STL [R1+0x6c0], R28 ;  /* 0x0006c01c01007387 */ /* 0x0001e40000100800 */
[----:B------:R-:W-:-:S02]  /*11b70*/  IMAD R9, R9, UR9, RZ ;  /* 0x0000000909097c24 */ /* 0x000fc4000f8e02ff */
[----:B------:R-:W-:Y:S01]  /*11b80*/  IMAD R8, R8, UR9, RZ ;  /* 0x0000000908087c24 */ /* 0x000fe2000f8e02ff */
[----:B------:R1:W-:Y:S01]  /*11b90*/  STL [R1+0x6bc], R29 ;  /* 0x0006bc1d01007387 */ /* 0x0003e20000100800 */
[----:B------:R-:W-:Y:S02]  /*11ba0*/  @!P1 IMAD.IADD R30, R30, 0x1, -R3 ;  /* 0x000000011e1e9824 */ /* 0x000fe400078e0a03 */
[----:B------:R-:W-:Y:S01]  /*11bb0*/  @!P2 IMAD.MOV R87, RZ, RZ, -R87 ;  /* 0x000000ffff57a224 */ /* 0x000fe200078e0a57 */
[C---:B0-----:R-:W-:Y:S02]  /*11bc0*/  IADD3 R28, P2, PT, R8.reuse, R2, RZ ;  /* 0x00000002081c7210 */ /* 0x041fe40007f5e0ff */
[----:B------:R-:W-:Y:S02]  /*11bd0*/  PRMT R5, RZ, 0x7610, R5 ;  /* 0x00007610ff057816 */ /* 0x000fe40000000005 */
[----:B------:R-:W-:Y:S02]  /*11be0*/  LEA.HI.X.SX32 R31, R8, R0, 0x1, P2 ;  /* 0x00000000081f7211 */ /* 0x000fe400010f0eff */
[----:B------:R-:W-:Y:S01]  /*11bf0*/  PRMT R27, RZ, 0x7610, R27 ;  /* 0x00007610ff1b7816 */ /* 0x000fe2000000001b */
[----:B---3--:R0:W-:Y:S04]  /*11c00*/  STL [R1+0x78], R7 ;  /* 0x0000780701007387 */ /* 0x0081e80000100800 */
[----:B------:R-:W3:Y:S04]  /*11c10*/  LDL R92, [R1+0xbb8] ;  /* 0x000bb800015c7983 */ /* 0x000ee80000100800 */
[----:B-1----:R-:W4:Y:S01]  /*11c20*/  LDL R29, [R1+0xbb0] ;  /* 0x000bb000011d7983 */ /* 0x002f220000100800 */
[----:B0-----:R-:W-:Y:S01]  /*11c30*/  IMAD.MOV.U32 R7, RZ, RZ, R4 ;  /* 0x000000ffff077224 */ /* 0x001fe200078e0004 */
[----:B------:R-:W-:-:S04]  /*11c40*/  IADD3 R4, P1, PT, R9, R2, RZ ;  /* 0x0000000209047210 */ /* 0x000fc80007f3e0ff */
[----:B------:R-:W-:Y:S01]  /*11c50*/  LEA.HI.X.SX32 R9, R9, R0, 0x1, P1 ;  /* 0x0000000009097211 */ /* 0x000fe200008f0eff */
[----:B------:R-:W-:Y:S01]  /*11c60*/  @P0 IMAD.MOV.U32 R8, RZ, RZ, R4 ;  /* 0x000000ffff080224 */ /* 0x000fe200078e0004 */
[----:B------:R0:W-:Y:S04]  /*11c70*/  STL [R1+0x6e0], R4 ;  /* 0x0006e00401007387 */ /* 0x0001e80000100800 */
[----:B------:R-:W-:Y:S04]  /*11c80*/  STL [R1+0x700], R28 ;  /* 0x0007001c01007387 */ /* 0x000fe80000100800 */
[----:B------:R1:W-:Y:S04]  /*11c90*/  STL [R1+0x6dc], R9 ;  /* 0x0006dc0901007387 */ /* 0x0003e80000100800 */
[----:B------:R1:W3:Y:S01]  /*11ca0*/  @P0 LDG.E.U8 R5, desc[UR22][R8.64] ;  /* 0x0000001608050981 */ /* 0x0002e2000c1e1100 */
[----:B------:R-:W-:-:S02]  /*11cb0*/  ISETP.GT.U32.AND P3, PT, R3, R32, PT ;  /* 0x000000200300720c */ /* 0x000fc40003f64070 */
[----:B------:R-:W-:Y:S01]  /*11cc0*/  SEL R10, R38, R10, !P6 ;  /* 0x0000000a260a7207 */ /* 0x000fe20007000000 */
[----:B0-----:R-:W4:Y:S01]  /*11cd0*/  LDL.LU R4, [R1+0xe98] ;  /* 0x000e980001047983 */ /* 0x001f220000300800 */
[----:B-1----:R-:W-:Y:S02]  /*11ce0*/  @P0 IMAD.MOV.U32 R8, RZ, RZ, R28 ;  /* 0x000000ffff080224 */ /* 0x002fe400078e001c */
[----:B------:R-:W-:-:S05]  /*11cf0*/  @P0 IMAD.MOV.U32 R9, RZ, RZ, R31 ;  /* 0x000000ffff090224 */ /* 0x000fca00078e001f */
[----:B------:R0:W4:Y:S02]  /*11d00*/  @P0 LDG.E.U8 R27, desc[UR22][R8.64] ;  /* 0x00000016081b0981 */ /* 0x000124000c1e1100 */
[----:B------:R-:W-:-:S05]  /*11d10*/  @!P3 IMAD.IADD R32, R32, 0x1, -R3 ;  /* 0x000000012020b824 */ /* 0x000fca00078e0a03 */
[----:B------:R-:W-:Y:S01]  /*11d20*/  ISETP.GT.U32.AND P3, PT, R3, R32, PT ;  /* 0x000000200300720c */ /* 0x000fe20003f64070 */
[----:B------:R-:W-:Y:S01]  /*11d30*/  IMAD R10, R10, UR9, RZ ;  /* 0x000000090a0a7c24 */ /* 0x000fe2000f8e02ff */
[----:B--2---:R-:W-:-:S11]  /*11d40*/  ISETP.GE.AND P2, PT, R80, RZ, PT ;  /* 0x000000ff5000720c */ /* 0x004fd60003f46270 */
[----:B------:R-:W-:Y:S01]  /*11d50*/  @!P3 IMAD.IADD R32, R32, 0x1, -R3 ;  /* 0x000000012020b824 */ /* 0x000fe200078e0a03 */
[----:B------:R-:W-:-:S04]  /*11d60*/  IADD3 R80, P3, PT, R10, R2, RZ ;  /* 0x000000020a507210 */ /* 0x000fc80007f7e0ff */
[----:B0-----:R-:W-:Y:S02]  /*11d70*/  LEA.HI.X.SX32 R8, R10, R0, 0x1, P3 ;  /* 0x000000000a087211 */ /* 0x001fe400018f0eff */
[----:B------:R-:W-:-:S03]  /*11d80*/  PRMT R11, RZ, 0x7610, R11 ;  /* 0x00007610ff0b7816 */ /* 0x000fc6000000000b */
[----:B------:R-:W-:Y:S01]  /*11d90*/  @P0 IMAD.MOV.U32 R9, RZ, RZ, R8 ;  /* 0x000000ffff090224 */ /* 0x000fe200078e0008 */
[----:B---3--:R0:W-:Y:S04]  /*11da0*/  STL [R1+0x74], R5 ;  /* 0x0000740501007387 */ /* 0x0081e80000100800 */
[----:B0-----:R-:W2:Y:S04]  /*11db0*/  LDL.LU R5, [R1+0xe94] ;  /* 0x000e940001057983 */ /* 0x001ea80000300800 */
[----:B------:R0:W-:Y:S04]  /*11dc0*/  STL [R1+0x6fc], R31 ;  /* 0x0006fc1f01007387 */ /* 0x0001e80000100800 */
[----:B0-----:R-:W3:Y:S04]  /*11dd0*/  LDL R31, [R1+0xba8] ;  /* 0x000ba800011f7983 */ /* 0x001ee80000100800 */
[----:B----4-:R0:W-:Y:S04]  /*11de0*/  STL [R1+0x70], R27 ;  /* 0x0000701b01007387 */ /* 0x0101e80000100800 */
[----:B0-----:R-:W4:Y:S04]  /*11df0*/  LDL.LU R27, [R1+0x2c] ;  /* 0x00002c00011b7983 */ /* 0x001f280000300800 */
[----:B------:R-:W2:Y:S04]  /*11e00*/  LDL.LU R28, [R1+0x20] ;  /* 0x00002000011c7983 */ /* 0x000ea80000300800 */
[----:B------:R-:W-:Y:S04]  /*11e10*/  STL [R1+0x720], R80 ;  /* 0x0007205001007387 */ /* 0x000fe80000100800 */
[----:B------:R0:W-:Y:S02]  /*11e20*/  STL [R1+0x71c], R8 ;  /* 0x00071c0801007387 */ /* 0x0001e40000100800 */
[----:B0-----:R-:W-:-:S05]  /*11e30*/  @P0 IMAD.MOV.U32 R8, RZ, RZ, R80 ;  /* 0x000000ffff080224 */ /* 0x001fca00078e0050 */
[----:B------:R-:W2:Y:S01]  /*11e40*/  @P0 LDG.E.U8 R11, desc[UR22][R8.64] ;  /* 0x00000016080b0981 */ /* 0x000ea2000c1e1100 */
[----:B------:R-:W-:Y:S01]  /*11e50*/  SEL R6, R38, R6, !P6 ;  /* 0x0000000626067207 */ /* 0x000fe20007000000 */
[----:B------:R-:W-:-:S04]  /*11e60*/  @!P2 IMAD.MOV R7, RZ, RZ, -R7 ;  /* 0x000000ffff07a224 */ /* 0x000fc800078e0a07 */
[----:B------:R-:W-:Y:S01]  /*11e70*/  IMAD R6, R6, UR4, RZ ;  /* 0x0000000406067c24 */ /* 0x000fe2000f8e02ff */
[----:B------:R-:W-:Y:S01]  /*11e80*/  ISETP.GE.AND P3, PT, R29, RZ, PT ;  /* 0x000000ff1d00720c */ /* 0x000fe20003f66270 */
[----:B------:R-:W0:Y:S01]  /*11e90*/  LDCU UR4, c[0x0][0x3b0] ;  /* 0x00007600ff0477ac */ /* 0x000e220008000800 */
[----:B------:R-:W3:Y:S02]  /*11ea0*/  LDL.LU R29, [R1+0x38] ;  /* 0x00003800011d7983 */ /* 0x000ee40000300800 */
[----:B------:R-:W-:Y:S02]  /*11eb0*/  IADD3 R10, P2, PT, R6, R2, RZ ;  /* 0x00000002060a7210 */ /* 0x000fe40007f5e0ff */
[----:B------:R-:W-:-:S03]  /*11ec0*/  PRMT R25, RZ, 0x7610, R25 ;  /* 0x00007610ff197816 */ /* 0x000fc60000000019 */
[----:B------:R-:W-:Y:S04]  /*11ed0*/  STL [R1+0x740], R10 ;  /* 0x0007400a01007387 */ /* 0x000fe80000100800 */
[----:B--2---:R1:W-:Y:S02]  /*11ee0*/  STL [R1+0x6c], R11 ;  /* 0x00006c0b01007387 */ /* 0x0043e40000100800 */
[----:B-1----:R-:W-:-:S05]  /*11ef0*/  LEA.HI.X.SX32 R11, R6, R0, 0x1, P2 ;  /* 0x00000000060b7211 */ /* 0x002fca00010f0eff */
[----:B------:R-:W2:Y:S01]  /*11f00*/  @P0 LDG.E.U8 R25, desc[UR22][R10.64] ;  /* 0x000000160a190981 */ /* 0x000ea2000c1e1100 */
[----:B------:R-:W-:Y:S01]  /*11f10*/  SEL R89, R38, R89, !P6 ;  /* 0x0000005926597207 */ /* 0x000fe20007000000 */
[----:B------:R-:W-:-:S04]  /*11f20*/  IMAD.MOV.U32 R8, RZ, RZ, R32 ;  /* 0x000000ffff087224 */ /* 0x000fc800078e0020 */
[----:B------:R-:W-:Y:S01]  /*11f30*/  IMAD R89, R89, UR5, RZ ;  /* 0x0000000559597c24 */ /* 0x000fe2000f8e02ff */
[----:B------:R-:W-:Y:S01]  /*11f40*/  STL [R1+0x73c], R11 ;  /* 0x00073c0b01007387 */ /* 0x000fe20000100800 */
[----:B------:R-:W-:Y:S01]  /*11f50*/  @!P3 IMAD.MOV R8, RZ, RZ, -R8 ;  /* 0x000000ffff08b224 */ /* 0x000fe200078e0a08 */
[----:B------:R-:W-:Y:S02]  /*11f60*/  PRMT R9, RZ, 0x7610, R9 ;  /* 0x00007610ff097816 */ /* 0x000fe40000000009 */
[----:B------:R-:W-:Y:S02]  /*11f70*/  ISETP.GT.U32.AND P1, PT, R3, R93, PT ;  /* 0x0000005d0300720c */ /* 0x000fe40003f24070 */
[----:B------:R-:W-:Y:S01]  /*11f80*/  SEL R87, R38, R87, !P6 ;  /* 0x0000005726577207 */ /* 0x000fe20007000000 */
[----:B------:R-:W-:Y:S01]  /*11f90*/  IMAD.MOV.U32 R6, RZ, RZ, R30 ;  /* 0x000000ffff067224 */ /* 0x000fe200078e001e */
[----:B------:R-:W-:Y:S01]  /*11fa0*/  PRMT R26, RZ, 0x7610, R26 ;  /* 0x00007610ff1a7816 */ /* 0x000fe2000000001a */
[----:B------:R-:W1:Y:S08]  /*11fb0*/  LDCU UR5, c[0x0][0x3b0] ;  /* 0x00007600ff0577ac */ /* 0x000e700008000800 */
[----:B------:R-:W-:Y:S01]  /*11fc0*/  @!P1 IMAD.IADD R93, R93, 0x1, -R3 ;  /* 0x000000015d5d9824 */ /* 0x000fe200078e0a03 */
[----:B--2---:R2:W-:Y:S02]  /*11fd0*/  STL [R1+0x68], R25 ;  /* 0x0000681901007387 */ /* 0x0045e40000100800 */
[----:B--2---:R-:W-:-:S04]  /*11fe0*/  IADD3 R25, P3, PT, R89, R2, RZ ;  /* 0x0000000259197210 */ /* 0x004fc80007f7e0ff */
[----:B------:R-:W-:Y:S01]  /*11ff0*/  LEA.HI.X.SX32 R10, R89, R0, 0x1, P3 ;  /* 0x00000000590a7211 */ /* 0x000fe200018f0eff */
[----:B------:R-:W-:Y:S04]  /*12000*/  STL [R1+0x760], R25 ;  /* 0x0007601901007387 */ /* 0x000fe80000100800 */
[----:B------:R2:W-:Y:S01]  /*12010*/  STL [R1+0x75c], R10 ;  /* 0x00075c0a01007387 */ /* 0x0005e20000100800 */
[----:B------:R-:W-:Y:S01]  /*12020*/  @P0 IMAD.MOV.U32 R11, RZ, RZ, R10 ;  /* 0x000000ffff0b0224 */ /* 0x000fe200078e000a */
[----:B------:R-:W-:Y:S02]  /*12030*/  ISETP.GT.U32.AND P2, PT, R3, R93, PT ;  /* 0x0000005d0300720c */ /* 0x000fe40003f44070 */
[----:B------:R-:W-:Y:S01]  /*12040*/  ISETP.GE.AND P1, PT, R92, RZ, PT ;  /* 0x000000ff5c00720c */ /* 0x000fe20003f26270 */
[----:B0-----:R-:W-:Y:S01]  /*12050*/  IMAD R87, R87, UR4, RZ ;  /* 0x0000000457577c24 */ /* 0x001fe2000f8e02ff */
[----:B------:R-:W3:Y:S01]  /*12060*/  LDL R32, [R1+0xba0] ;  /* 0x000ba00001207983 */ /* 0x000ee20000100800 */
[----:B------:R-:W-:Y:S01]  /*12070*/  ISETP.GT.U32.AND P3, PT, R3, R28, PT ;  /* 0x0000001c0300720c */ /* 0x000fe20003f64070 */
[----:B------:R-:W0:Y:S01]  /*12080*/  LDCU UR4, c[0x0][0x3b0] ;  /* 0x00007600ff0477ac */ /* 0x000e220008000800 */
[----:B--2---:R-:W-:-:S02]  /*12090*/  @P0 IMAD.MOV.U32 R10, RZ, RZ, R25 ;  /* 0x000000ffff0a0224 */ /* 0x004fc400078e0019 */
[----:B------:R-:W2:Y:S04]  /*120a0*/  LDL R25, [R1+0xb98] ;  /* 0x000b980001197983 */ /* 0x000ea80000100800 */
[----:B------:R0:W2:Y:S01]  /*120b0*/  @P0 LDG.E.U8 R9, desc[UR22][R10.64] ;  /* 0x000000160a090981 */ /* 0x0000a2000c1e1100 */
[--C-:B------:R-:W-:Y:S01]  /*120c0*/  @!P2 IMAD.IADD R93, R93, 0x1, -R3.reuse ;  /* 0x000000015d5da824 */ /* 0x100fe200078e0a03 */
[----:B----4-:R-:W-:Y:S01]  /*120d0*/  ISETP.GT.U32.AND P2, PT, R3, R27, PT ;  /* 0x0000001b0300720c */ /* 0x010fe20003f44070 */
[----:B------:R-:W-:Y:S01]  /*120e0*/  @!P1 IMAD.MOV R6, RZ, RZ, -R6 ;  /* 0x000000ffff069224 */ /* 0x000fe200078e0a06 */
[----:B---3--:R-:W-:Y:S02]  /*120f0*/  ISETP.GE.AND P1, PT, R31, RZ, PT ;  /* 0x000000ff1f00720c */ /* 0x008fe40003f26270 */
[----:B------:R-:W3:Y:S09]  /*12100*/  LDL.LU R31, [R1+0x3c] ;  /* 0x00003c00011f7983 */ /* 0x000ef20000300800 */
[----:B------:R-:W-:Y:S01]  /*12110*/  @!P2 IMAD.IADD R27, R27, 0x1, -R3 ;  /* 0x000000011b1ba824 */ /* 0x000fe200078e0a03 */
[----:B------:R-:W-:-:S04]  /*12120*/  IADD3 R30, P2, PT, R87, R2, RZ ;  /* 0x00000002571e7210 */ /* 0x000fc80007f5e0ff */
[----:B------:R-:W-:Y:S01]  /*12130*/  LEA.HI.X.SX32 R80, R87, R0, 0x1, P2 ;  /* 0x0000000057507211 */ /* 0x000fe200010f0eff */
[----:B------:R-:W-:Y:S01]  /*12140*/  STL [R1+0x780], R30 ;  /* 0x0007801e01007387 */ /* 0x000fe20000100800 */
[----:B0-----:R-:W-:-:S03]  /*12150*/  SEL R10, R38, R7, !P6 ;  /* 0x00000007260a7207 */ /* 0x001fc60007000000 */
[----:B------:R-:W-:Y:S01]  /*12160*/  STL [R1+0x77c], R80 ;  /* 0x00077c5001007387 */ /* 0x000fe20000100800 */
[----:B------:R-:W-:-:S03]  /*12170*/  @P0 IMAD.MOV.U32 R7, RZ, RZ, R80 ;  /* 0x000000ffff070224 */ /* 0x000fc600078e0050 */
[----:B--2---:R0:W-:Y:S02]  /*12180*/  STL [R1+0x64], R9 ;  /* 0x0000640901007387 */ /* 0x0041e40000100800 */
[----:B0-----:R-:W-:Y:S01]  /*12190*/  SEL R9, R38, R6, !P6 ;  /* 0x0000000626097207 */ /* 0x001fe20007000000 */
[----:B------:R-:W-:-:S05]  /*121a0*/  @P0 IMAD.MOV.U32 R6, RZ, RZ, R30 ;  /* 0x000000ffff060224 */ /* 0x000fca00078e001e */
[----:B------:R0:W2:Y:S01]  /*121b0*/  @P0 LDG.E.U8 R26, desc[UR22][R6.64] ;  /* 0x00000016061a0981 */ /* 0x0000a2000c1e1100 */
[----:B------:R-:W-:Y:S01]  /*121c0*/  @!P3 IMAD.IADD R28, R28, 0x1, -R3 ;  /* 0x000000011c1cb824 */ /* 0x000fe200078e0a03 */
[----:B------:R-:W-:-:S04]  /*121d0*/  ISETP.GT.U32.AND P3, PT, R3, R27, PT ;  /* 0x0000001b0300720c */ /* 0x000fc80003f64070 */
[----:B------:R-:W-:Y:S01]  /*121e0*/  ISETP.GT.U32.AND P2, PT, R3, R28, PT ;  /* 0x0000001c0300720c */ /* 0x000fe20003f44070 */
[----:B-1----:R-:W-:Y:S01]  /*121f0*/  IMAD R10, R10, UR5, RZ ;  /* 0x000000050a0a7c24 */ /* 0x002fe2000f8e02ff */
[----:B------:R-:W-:Y:S01]  /*12200*/  PRMT R81, RZ, 0x7610, R81 ;  /* 0x00007610ff517816 */ /* 0x000fe20000000051 */
[----:B------:R-:W-:Y:S01]  /*12210*/  IMAD R9, R9, UR4, RZ ;  /* 0x0000000409097c24 */ /* 0x000fe2000f8e02ff */
[----:B------:R-:W-:Y:S01]  /*12220*/  PRMT R23, RZ, 0x7610, R23 ;  /* 0x00007610ff177816 */ /* 0x000fe20000000017 */
[----:B------:R-:W-:-:S04]  /*12230*/  @!P1 IMAD.MOV R93, RZ, RZ, -R93 ;  /* 0x000000ffff5d9224 */ /* 0x000fc800078e0a5d */
[--C-:B------:R-:W-:Y:S01]  /*12240*/  @!P3 IMAD.IADD R27, R27, 0x1, -R3.reuse ;  /* 0x000000011b1bb824 */ /* 0x100fe200078e0a03 */
[-C--:B------:R-:W-:Y:S01]  /*12250*/  IADD3 R92, P3, PT, R10, R2.reuse, RZ ;  /* 0x000000020a5c7210 */ /* 0x080fe20007f7e0ff */
[----:B------:R-:W1:Y:S02]  /*12260*/  LDCU UR5, c[0x0][0x3b0] ;  /* 0x00007600ff0577ac */ /* 0x000e640008000800 */
[----:B------:R-:W-:Y:S01]  /*12270*/  @!P2 IMAD.IADD R28, R28, 0x1, -R3 ;  /* 0x000000011c1ca824 */ /* 0x000fe200078e0a03 */
[C---:B------:R-:W-:Y:S01]  /*12280*/  IADD3 R30, P2, PT, R9.reuse, R2, RZ ;  /* 0x00000002091e7210 */ /* 0x040fe20007f5e0ff */
[----:B0-----:R-:W-:Y:S01]  /*12290*/  @P0 IMAD.MOV.U32 R6, RZ, RZ, R92 ;  /* 0x000000ffff060224 */ /* 0x001fe200078e005c */
[-C--:B------:R-:W-:Y:S01]  /*122a0*/  LEA.HI.X.SX32 R7, R10, R0.reuse, 0x1, P3 ;  /* 0x000000000a077211 */ /* 0x080fe200018f0eff */
[----:B------:R-:W0:Y:S01]  /*122b0*/  LDCU UR4, c[0x0][0x3b0] ;  /* 0x00007600ff0477ac */ /* 0x000e220008000800 */
[----:B------:R-:W-:-:S03]  /*122c0*/  LEA.HI.X.SX32 R80, R9, R0, 0x1, P2 ;  /* 0x0000000009507211 */ /* 0x000fc600010f0eff */
[----:B------:R4:W3:Y:S02]  /*122d0*/  @P0 LDG.E.U8 R81, desc[UR22][R6.64] ;  /* 0x0000001606510981 */ /* 0x0008e4000c1e1100 */
[----:B----4-:R-:W-:Y:S02]  /*122e0*/  @P0 IMAD.MOV.U32 R6, RZ, RZ, R30 ;  /* 0x000000ffff060224 */ /* 0x010fe400078e001e */
[----:B--2---:R2:W-:Y:S04]  /*122f0*/  STL [R1+0x60], R26 ;  /* 0x0000601a01007387 */ /* 0x0045e80000100800 */
[----:B--2---:R-:W2:Y:S04]  /*12300*/  LDL R26, [R1+0xc70] ;  /* 0x000c7000011a7983 */ /* 0x004ea80000100800 */
[----:B------:R-:W-:Y:S04]  /*12310*/  STL [R1+0x7a0], R92 ;  /* 0x0007a05c01007387 */ /* 0x000fe80000100800 */
[----:B------:R-:W-:Y:S04]  /*12320*/  STL [R1+0x7c0], R30 ;  /* 0x0007c01e01007387 */ /* 0x000fe80000100800 */
[----:B------:R4:W-:Y:S02]  /*12330*/  STL [R1+0x79c], R7 ;  /* 0x00079c0701007387 */ /* 0x0009e40000100800 */
[----:B----4-:R-:W-:-:S05]  /*12340*/  @P0 IMAD.MOV.U32 R7, RZ, RZ, R80 ;  /* 0x000000ffff070224 */ /* 0x010fca00078e0050 */
[----:B------:R4:W2:Y:S01]  /*12350*/  @P0 LDG.E.U8 R23, desc[UR22][R6.64] ;  /* 0x0000001606170981 */ /* 0x0008a2000c1e1100 */
[C---:B------:R-:W-:Y:S02]  /*12360*/  ISETP.GT.U32.AND P1, PT, R3.reuse, R29, PT ;  /* 0x0000001d0300720c */ /* 0x040fe40003f24070 */
[----:B---3--:R-:W-:Y:S02]  /*12370*/  ISETP.GT.U32.AND P3, PT, R3, R31, PT ;  /* 0x0000001f0300720c */ /* 0x008fe40003f64070 */
[----:B------:R-:W-:-:S05]  /*12380*/  SEL R8, R38, R8, !P6 ;  /* 0x0000000826087207 */ /* 0x000fca0007000000 */
[----:B------:R-:W-:-:S04]  /*12390*/  IMAD R8, R8, UR16, RZ ;  /* 0x0000001008087c24 */ /* 0x000fc8000f8e02ff */
[--C-:B------:R-:W-:Y:S02]  /*123a0*/  @!P1 IMAD.IADD R29, R29, 0x1, -R3.reuse ;  /* 0x000000011d1d9824 */ /* 0x100fe400078e0a03 */
[--C-:B------:R-:W-:Y:S01]  /*123b0*/  @!P3 IMAD.IADD R31, R31, 0x1, -R3.reuse ;  /* 0x000000011f1fb824 */ /* 0x100fe200078e0a03 */
[----:B------:R-:W-:Y:S02]  /*123c0*/  IADD3 R9, P3, PT, R8, R2, RZ ;  /* 0x0000000208097210 */ /* 0x000fe40007f7e0ff */
[----:B------:R-:W-:Y:S02]  /*123d0*/  ISETP.GT.U32.AND P1, PT, R3, R29, PT ;  /* 0x0000001d0300720c */ /* 0x000fe40003f24070 */
[----:B------:R-:W-:Y:S02]  /*123e0*/  ISETP.GE.AND P2, PT, R32, RZ, PT ;  /* 0x000000ff2000720c */ /* 0x000fe40003f46270 */
[----:B------:R-:W-:Y:S01]  /*123f0*/  LEA.HI.X.SX32 R8, R8, R0, 0x1, P3 ;  /* 0x0000000008087211 */ /* 0x000fe200018f0eff */
[----:B------:R-:W3:Y:S04]  /*12400*/  LDL R32, [R1+0xb90] ;  /* 0x000b900001207983 */ /* 0x000ee80000100800 */
[----:B------:R-:W-:Y:S04]  /*12410*/  STL [R1+0x7bc], R80 ;  /* 0x0007bc5001007387 */ /* 0x000fe80000100800 */
[----:B------:R0:W-:Y:S01]  /*12420*/  STL [R1+0x7e0], R9 ;  /* 0x0007e00901007387 */ /* 0x0001e20000100800 */
[----:B------:R-:W-:Y:S01]  /*12430*/  @!P1 IMAD.IADD R29, R29, 0x1, -R3 ;  /* 0x000000011d1d9824 */ /* 0x000fe200078e0a03 */
[----:B------:R-:W-:-:S02]  /*12440*/  ISETP.GE.AND P1, PT, R25, RZ, PT ;  /* 0x000000ff1900720c */ /* 0x000fc40003f26270 */
[----:B0-----:R-:W-:Y:S02]  /*12450*/  @P0 LOP3.LUT R9, R9, R8, RZ, 0x3c, !PT ;  /* 0x0000000809090212 */ /* 0x001fe400078e3cff */
[----:B------:R-:W-:Y:S02]  /*12460*/  PRMT R10, RZ, 0x7610, R10 ;  /* 0x00007610ff0a7816 */ /* 0x000fe4000000000a */
[----:B------:R-:W-:Y:S01]  /*12470*/  SEL R93, R38, R93, !P6 ;  /* 0x0000005d265d7207 */ /* 0x000fe20007000000 */
[----:B----4-:R-:W-:-:S04]  /*12480*/  IMAD.MOV.U32 R6, RZ, RZ, R28 ;  /* 0x000000ffff067224 */ /* 0x010fc800078e001c */
[----:B-1----:R-:W-:Y:S01]  /*12490*/  IMAD R93, R93, UR5, RZ ;  /* 0x000000055d5d7c24 */ /* 0x002fe2000f8e02ff */
[----:B------:R-:W-:Y:S01]  /*124a0*/  PRMT R19, RZ, 0x7610, R19 ;  /* 0x00007610ff137816 */ /* 0x000fe20000000013 */
[----:B------:R-:W-:Y:S02]  /*124b0*/  @!P1 IMAD.MOV R6, RZ, RZ, -R6 ;  /* 0x000000ffff069224 */ /* 0x000fe400078e0a06 */
[----:B------:R-:W-:Y:S01]  /*124c0*/  IMAD.MOV.U32 R7, RZ, RZ, R27 ;  /* 0x000000ffff077224 */ /* 0x000fe200078e001b */
[----:B------:R-:W-:Y:S01]  /*124d0*/  ISETP.GT.U32.AND P3, PT, R3, R86, PT ;  /* 0x000000560300720c */ /* 0x000fe20003f64070 */
[----:B------:R-:W0:Y:S01]  /*124e0*/  LDCU UR5, c[0x0][0x3b0] ;  /* 0x00007600ff0577ac */ /* 0x000e220008000800 */
[----:B--2---:R-:W-:Y:S04]  /*124f0*/  STL [R1+0x58], R23 ;  /* 0x0000581701007387 */ /* 0x004fe80000100800 */
[----:B------:R1:W-:Y:S02]  /*12500*/  STL [R1+0x7dc], R8 ;  /* 0x0007dc0801007387 */ /* 0x0003e40000100800 */
[----:B-1----:R-:W-:-:S04]  /*12510*/  @P0 LOP3.LUT R8, R9, R8, RZ, 0x3c, !PT ;  /* 0x0000000809080212 */ /* 0x002fc800078e3cff */
[----:B------:R-:W-:-:S05]  /*12520*/  @P0 LOP3.LUT R9, R9, R8, RZ, 0x3c, !PT ;  /* 0x0000000809090212 */ /* 0x000fca00078e3cff */
[----:B------:R1:W2:Y:S01]  /*12530*/  @P0 LDG.E.U8 R10, desc[UR22][R8.64] ;  /* 0x00000016080a0981 */ /* 0x0002a2000c1e1100 */
[----:B------:R-:W-:-:S04]  /*12540*/  IADD3 R23, P1, PT, R93, R2, RZ ;  /* 0x000000025d177210 */ /* 0x000fc80007f3e0ff */
[----:B------:R-:W-:Y:S01]  /*12550*/  LEA.HI.X.SX32 R25, R93, R0, 0x1, P1 ;  /* 0x000000005d197211 */ /* 0x000fe200008f0eff */
[----:B-1----:R-:W-:-:S04]  /*12560*/  @P0 IMAD.MOV.U32 R8, RZ, RZ, R23 ;  /* 0x000000ffff080224 */ /* 0x002fc800078e0017 */
[----:B------:R-:W-:-:S05]  /*12570*/  @P0 IMAD.MOV.U32 R9, RZ, RZ, R25 ;  /* 0x000000ffff090224 */ /* 0x000fca00078e0019 */
[----:B------:R1:W4:Y:S01]  /*12580*/  @P0 LDG.E.U8 R19, desc[UR22][R8.64] ;  /* 0x0000001608130981 */ /* 0x000322000c1e1100 */
[----:B------:R-:W-:-:S03]  /*12590*/  @!P2 IMAD.MOV R7, RZ, RZ, -R7 ;  /* 0x000000ffff07a224 */ /* 0x000fc600078e0a07 */
[----:B------:R0:W-:Y:S01]  /*125a0*/  STL [R1+0x800], R23 ;  /* 0x0008001701007387 */ /* 0x0001e20000100800 */
[----:B---3--:R-:W-:-:S03]  /*125b0*/  ISETP.GE.AND P1, PT, R32, RZ, PT ;  /* 0x000000ff2000720c */ /* 0x008fc60003f26270 */
[----:B------:R-:W3:Y:S01]  /*125c0*/  LDL R27, [R1+0xb88] ;  /* 0x000b8800011b7983 */ /* 0x000ee20000100800 */
[----:B------:R-:W-:-:S03]  /*125d0*/  SEL R7, R38, R7, !P6 ;  /* 0x0000000726077207 */ /* 0x000fc60007000000 */
[----:B------:R-:W-:Y:S04]  /*125e0*/  STL [R1+0x5c], R81 ;  /* 0x00005c5101007387 */ /* 0x000fe80000100800 */
[----:B------:R-:W-:Y:S04]  /*125f0*/  STL [R1+0x7fc], R25 ;  /* 0x0007fc1901007387 */ /* 0x000fe80000100800 */
[----:B------:R-:W3:Y:S01]  /*12600*/  LDL R32, [R1+0xb80] ;  /* 0x000b800001207983 */ /* 0x000ee20000100800 */
[----:B-1----:R-:W-:Y:S02]  /*12610*/  IMAD R8, R7, UR4, RZ ;  /* 0x0000000407087c24 */ /* 0x002fe4000f8e02ff */
[----:B------:R-:W-:Y:S01]  /*12620*/  @!P3 IMAD.IADD R86, R86, 0x1, -R3 ;  /* 0x000000015656b824 */ /* 0x000fe200078e0a03 */
[----:B------:R-:W-:Y:S01]  /*12630*/  SEL R7, R38, R6, !P6 ;  /* 0x0000000626077207 */ /* 0x000fe20007000000 */
[----:B------:R-:W1:Y:S01]  /*12640*/  LDCU UR4, c[0x0][0x3b0] ;  /* 0x00007600ff0477ac */ /* 0x000e620008000800 */
[----:B0-----:R-:W-:Y:S01]  /*12650*/  IADD3 R23, P3, PT, R8, R2, RZ ;  /* 0x0000000208177210 */ /* 0x001fe20007f7e0ff */
[----:B------:R-:W-:Y:S01]  /*12660*/  IMAD.MOV.U32 R6, RZ, RZ, R29 ;  /* 0x000000ffff067224 */ /* 0x000fe200078e001d */
[----:B------:R-:W-:-:S02]  /*12670*/  ISETP.GE.AND P2, PT, R26, RZ, PT ;  /* 0x000000ff1a00720c */ /* 0x000fc40003f46270 */
[----:B------:R-:W-:Y:S01]  /*12680*/  LEA.HI.X.SX32 R8, R8, R0, 0x1, P3 ;  /* 0x0000000008087211 */ /* 0x000fe200018f0eff */
[----:B------:R-:W-:Y:S01]  /*12690*/  IMAD R7, R7, UR5, RZ ;  /* 0x0000000507077c24 */ /* 0x000fe2000f8e02ff */
[----:B------:R-:W-:Y:S01]  /*126a0*/  PRMT R22, RZ, 0x7610, R22 ;  /* 0x00007610ff167816 */ /* 0x000fe20000000016 */
[----:B------:R-:W-:Y:S01]  /*126b0*/  @!P1 IMAD.MOV R6, RZ, RZ, -R6 ;  /* 0x000000ffff069224 */ /* 0x000fe200078e0a06 */
[----:B------:R-:W-:Y:S01]  /*126c0*/  PRMT R11, RZ, 0x7610, R11 ;  /* 0x00007610ff0b7816 */ /* 0x000fe2000000000b */
[----:B------:R-:W-:Y:S01]  /*126d0*/  @P0 IMAD.MOV.U32 R9, RZ, RZ, R8 ;  /* 0x000000ffff090224 */ /* 0x000fe200078e0008 */
[----:B--2---:R0:W-:Y:S01]  /*126e0*/  STL [R1+0x54], R10 ;  /* 0x0000540a01007387 */ /* 0x0041e20000100800 */
[----:B------:R-:W-:Y:S01]  /*126f0*/  ISETP.GT.U32.AND P3, PT, R3, R86, PT ;  /* 0x000000560300720c */ /* 0x000fe20003f64070 */
[----:B------:R-:W2:Y:S02]  /*12700*/  LDCU UR5, c[0x0][0x3b0] ;  /* 0x00007600ff0577ac */ /* 0x000ea40008000800 */
[----:B0-----:R-:W2:Y:S04]  /*12710*/  LDL.LU R10, [R1+0x24c] ;  /* 0x00024c00010a7983 */ /* 0x001ea80000300800 */
[----:B------:R-:W2:Y:S04]  /*12720*/  LDL.LU R28, [R1+0x288] ;  /* 0x00028800011c7983 */ /* 0x000ea80000300800 */
[----:B------:R-:W2:Y:S04]  /*12730*/  LDL.LU R26, [R1+0x28c] ;  /* 0x00028c00011a7983 */ /* 0x000ea80000300800 */
[----:B------:R-:W2:Y:S04]  /*12740*/  LDL R29, [R1+0xc3c] ;  /* 0x000c3c00011d7983 */ /* 0x000ea80000100800 */
[----:B------:R-:W-:Y:S04]  /*12750*/  STL [R1+0x820], R23 ;  /* 0x0008201701007387 */ /* 0x000fe80000100800 */
[----:B------:R0:W-:Y:S04]  /*12760*/  STL [R1+0x81c], R8 ;  /* 0x00081c0801007387 */ /* 0x0001e80000100800 */
[----:B----4-:R4:W-:Y:S01]  /*12770*/  STL [R1+0x50], R19 ;  /* 0x0000501301007387 */ /* 0x0109e20000100800 */
[----:B0-----:R-:W-:Y:S01]  /*12780*/  @P0 IMAD.MOV.U32 R8, RZ, RZ, R23 ;  /* 0x000000ffff080224 */ /* 0x001fe200078e0017 */
[----:B----4-:R-:W-:-:S04]  /*12790*/  IADD3 R19, P1, PT, R7, R2, RZ ;  /* 0x0000000207137210 */ /* 0x010fc80007f3e0ff */
[----:B------:R0:W4:Y:S01]  /*127a0*/  @P0 LDG.E.U8 R22, desc[UR22][R8.64] ;  /* 0x0000001608160981 */ /* 0x000122000c1e1100 */
[----:B------:R-:W-:Y:S02]  /*127b0*/  LEA.HI.X.SX32 R7, R7, R0, 0x1, P1 ;  /* 0x0000000007077211 */ /* 0x000fe400008f0eff */
[----:B0-----:R-:W-:Y:S01]  /*127c0*/  SEL R8, R38, R6, !P6 ;  /* 0x0000000626087207 */ /* 0x001fe20007000000 */
[----:B------:R-:W-:-:S05]  /*127d0*/  @P0 IMAD.MOV.U32 R6, RZ, RZ, R19 ;  /* 0x000000ffff060224 */ /* 0x000fca00078e0013 */
[----:B------:R0:W4:Y:S01]  /*127e0*/  @P0 LDG.E.U8 R11, desc[UR22][R6.64] ;  /* 0x00000016060b0981 */ /* 0x000122000c1e1100 */
[----:B-1----:R-:W-:Y:S02]  /*127f0*/  IMAD R8, R8, UR4, RZ ;  /* 0x0000000408087c24 */ /* 0x002fe4000f8e02ff */
[----:B------:R-:W-:Y:S01]  /*12800*/  @!P3 IMAD.IADD R86, R86, 0x1, -R3 ;  /* 0x000000015656b824 */ /* 0x000fe200078e0a03 */
[----:B------:R-:W-:Y:S01]  /*12810*/  STL [R1+0x840], R19 ;  /* 0x0008401301007387 */ /* 0x000fe20000100800 */
[----:B---3--:R-:W-:Y:S01]  /*12820*/  ISETP.GE.AND P1, PT, R32, RZ, PT ;  /* 0x000000ff2000720c */ /* 0x008fe20003f26270 */
[----:B------:R-:W1:Y:S02]  /*12830*/  LDCU UR4, c[0x0][0x3b0] ;  /* 0x00007600ff0477ac */ /* 0x000e640008000800 */
[----:B------:R0:W-:Y:S04]  /*12840*/  STL [R1+0x83c], R7 ;  /* 0x00083c0701007387 */ /* 0x0001e80000100800 */
[----:B------:R-:W3:Y:S01]  /*12850*/  LDL.LU R32, [R1+0x280] ;  /* 0x0002800001207983 */ /* 0x000ee20000300800 */
[----:B0-----:R-:W-:-:S02]  /*12860*/  IADD3 R7, P3, PT, R8, R2, RZ ;  /* 0x0000000208077210 */ /* 0x001fc40007f7e0ff */
[----:B------:R-:W-:Y:S01]  /*12870*/  PRMT R9, RZ, 0x7610, R9 ;  /* 0x00007610ff097816 */ /* 0x000fe20000000009 */
[----:B--2---:R-:W-:Y:S01]  /*12880*/  @!P2 IMAD.MOV R10, RZ, RZ, -R10 ;  /* 0x000000ffff0aa224 */ /* 0x004fe200078e0a0a */
[----:B------:R-:W-:-:S13]  /*12890*/  ISETP.GT.U32.AND P2, PT, R3, R31, PT ;  /* 0x0000001f0300720c */ /* 0x000fda0003f44070 */
[----:B------:R-:W-:Y:S01]  /*128a0*/  @!P2 IMAD.IADD R31, R31, 0x1, -R3 ;  /* 0x000000011f1fa824 */ /* 0x000fe200078e0a03 */
[----:B------:R-:W-:Y:S02]  /*128b0*/  ISETP.GE.AND P2, PT, R27, RZ, PT ;  /* 0x000000ff1b00720c */ /* 0x000fe40003f46270 */
[----:B------:R-:W2:Y:S01]  /*128c0*/  LDL.LU R27, [R1+0x44] ;  /* 0x00004400011b7983 */ /* 0x000ea20000300800 */
[----:B------:R-:W-:-:S03]  /*128d0*/  IMAD.MOV.U32 R6, RZ, RZ, R31 ;  /* 0x000000ffff067224 */ /* 0x000fc600078e001f */
[----:B------:R-:W2:Y:S04]  /*128e0*/  LDL.LU R31, [R1+0x40] ;  /* 0x00004000011f7983 */ /* 0x000ea80000300800 */
[----:B------:R-:W-:Y:S03]  /*128f0*/  STL [R1+0x858], R7 ;  /* 0x0008580701007387 */ /* 0x000fe60000100800 */
[----:B------:R-:W-:Y:S01]  /*12900*/  @!P2 IMAD.MOV R6, RZ, RZ, -R6 ;  /* 0x000000ffff06a224 */ /* 0x000fe200078e0a06 */
[----:B----4-:R0:W-:Y:S02]  /*12910*/  STL [R1+0x30], R11 ;  /* 0x0000300b01007387 */ /* 0x0101e40000100800 */
[----:B0-----:R-:W-:-:S02]  /*12920*/  LEA.HI.X.SX32 R11, R8, R0, 0x1, P3 ;  /* 0x00000000080b7211 */ /* 0x001fc400018f0eff */
[----:B------:R-:W-:Y:S01]  /*12930*/  SEL R8, R38, R6, !P6 ;  /* 0x0000000626087207 */ /* 0x000fe20007000000 */
[----:B------:R-:W-:Y:S02]  /*12940*/  @P0 IMAD.MOV.U32 R6, RZ, RZ, R7 ;  /* 0x000000ffff060224 */ /* 0x000fe400078e0007 */
[----:B------:R-:W-:-:S05]  /*12950*/  @P0 IMAD.MOV.U32 R7, RZ, RZ, R11 ;  /* 0x000000ffff070224 */ /* 0x000fca00078e000b */
[----:B------:R0:W4:Y:S01]  /*12960*/  @P0 LDG.E.U8 R9, desc[UR22][R6.64] ;  /* 0x0000001606090981 */ /* 0x000122000c1e1100 */
[C---:B------:R-:W-:Y:S01]  /*12970*/  ISETP.GT.U32.AND P2, PT, R3.reuse, R28, PT ;  /* 0x0000001c0300720c */ /* 0x040fe20003f44070 */
[----:B------:R-:W-:Y:S01]  /*12980*/  @!P1 IMAD.MOV R86, RZ, RZ, -R86 ;  /* 0x000000ffff569224 */ /* 0x000fe200078e0a56 */
[----:B------:R-:W-:Y:S01]  /*12990*/  ISETP.GT.U32.AND P1, PT, R3, R26, PT ;  /* 0x0000001a0300720c */ /* 0x000fe20003f24070 */
[----:B------:R-:W-:-:S03]  /*129a0*/  IMAD R8, R8, UR5, RZ ;  /* 0x0000000508087c24 */ /* 0x000fc6000f8e02ff */
[----:B------:R-:W-:Y:S01]  /*129b0*/  SEL R86, R38, R86, !P6 ;  /* 0x0000005626567207 */ /* 0x000fe20007000000 */
[----:B------:R-:W-:Y:S04]  /*129c0*/  STL [R1+0x854], R11 ;  /* 0x0008540b01007387 */ /* 0x000fe80000100800 */
[----:B------:R3:W-:Y:S01]  /*129d0*/  STL [R1+0x34], R22 ;  /* 0x0000341601007387 */ /* 0x0007e20000100800 */
[----:B-1----:R-:W-:Y:S02]  /*129e0*/  IMAD R86, R86, UR4, RZ ;  /* 0x0000000456567c24 */ /* 0x002fe4000f8e02ff */
[----:B------:R-:W-:Y:S01]  /*129f0*/  @!P2 IMAD.IADD R28, R28, 0x1, -R3 ;  /* 0x000000011c1ca824 */ /* 0x000fe200078e0a03 */
[----:B------:R-:W2:Y:S01]  /*12a00*/  LDL.LU R23, [R1+0x2a8] ;  /* 0x0002a80001177983 */ /* 0x000ea20000300800 */
[----:B0-----:R-:W-:-:S03]  /*12a10*/  IADD3 R7, P2, PT, R8, R2, RZ ;  /* 0x0000000208077210 */ /* 0x001fc60007f5e0ff */
[----:B------:R-:W2:Y:S01]  /*12a20*/  LDL.LU R6, [R1+0x260] ;  /* 0x0002600001067983 */ /* 0x000ea20000300800 */
[----:B------:R-:W-:Y:S01]  /*12a30*/  ISETP.GE.AND P3, PT, R29, RZ, PT ;  /* 0x000000ff1d00720c */ /* 0x000fe20003f66270 */
[----:B------:R-:W-:Y:S01]  /*12a40*/  @!P1 IMAD.IADD R26, R26, 0x1, -R3 ;  /* 0x000000011a1a9824 */ /* 0x000fe200078e0a03 */
[----:B------:R-:W-:Y:S01]  /*12a50*/  IADD3 R19, P1, PT, R86, R2, RZ ;  /* 0x0000000256137210 */ /* 0x000fe20007f3e0ff */
[----:B------:R-:W2:Y:S01]  /*12a60*/  LDL R29, [R1+0xd84] ;  /* 0x000d8400011d7983 */ /* 0x000ea20000100800 */
[----:B------:R-:W-:-:S03]  /*12a70*/  PRMT R24, RZ, 0x7610, R24 ;  /* 0x00007610ff187816 */ /* 0x000fc60000000018 */
[----:B------:R-:W-:Y:S01]  /*12a80*/  STL [R1+0x870], R7 ;  /* 0x0008700701007387 */ /* 0x000fe20000100800 */
[-C--:B---3--:R-:W-:Y:S02]  /*12a90*/  LEA.HI.X.SX32 R22, R86, R0.reuse, 0x1, P1 ;  /* 0x0000000056167211 */ /* 0x088fe400008f0eff */
[----:B------:R-:W-:Y:S01]  /*12aa0*/  PRMT R17, RZ, 0x7610, R17 ;  /* 0x00007610ff117816 */ /* 0x000fe20000000011 */
[----:B----4-:R0:W-:Y:S04]  /*12ab0*/  STL [R1+0x2c], R9 ;  /* 0x00002c0901007387 */ /* 0x0101e80000100800 */
[----:B------:R-:W-:Y:S01]  /*12ac0*/  STL [R1+0x888], R19 ;  /* 0x0008881301007387 */ /* 0x000fe20000100800 */
[----:B0-----:R-:W-:Y:S01]  /*12ad0*/  LEA.HI.X.SX32 R9, R8, R0, 0x1, P2 ;  /* 0x0000000008097211 */ /* 0x001fe200010f0eff */
[----:B------:R-:W-:-:S04]  /*12ae0*/  @P0 IMAD.MOV.U32 R8, RZ, RZ, R7 ;  /* 0x000000ffff080224 */ /* 0x000fc800078e0007 */
[----:B------:R0:W-:Y:S04]  /*12af0*/  STL [R1+0x86c], R9 ;  /* 0x00086c0901007387 */ /* 0x0001e80000100800 */
[----:B------:R1:W3:Y:S02]  /*12b00*/  @P0 LDG.E.U8 R24, desc[UR22][R8.64] ;  /* 0x0000001608180981 */ /* 0x0002e4000c1e1100 */
[----:B-1----:R-:W-:Y:S02]  /*12b10*/  @P0 IMAD.MOV.U32 R8, RZ, RZ, R19 ;  /* 0x000000ffff080224 */ /* 0x002fe400078e0013 */
[----:B0-----:R-:W-:-:S05]  /*12b20*/  @P0 IMAD.MOV.U32 R9, RZ, RZ, R22 ;  /* 0x000000ffff090224 */ /* 0x001fca00078e0016 */
[----:B------:R0:W4:Y:S01]  /*12b30*/  @P0 LDG.E.U8 R17, desc[UR22][R8.64] ;  /* 0x0000001608110981 */ /* 0x000122000c1e1100 */
[----:B--2---:R-:W-:Y:S01]  /*12b40*/  @!P3 IMAD.MOV R6, RZ, RZ, -R6 ;  /* 0x000000ffff06b224 */ /* 0x004fe200078e0a06 */
[C---:B------:R-:W-:Y:S02]  /*12b50*/  ISETP.GT.U32.AND P3, PT, R3.reuse, R32, PT ;  /* 0x000000200300720c */ /* 0x040fe40003f64070 */
[----:B------:R-:W-:Y:S02]  /*12b60*/  ISETP.GT.U32.AND P2, PT, R3, R28, PT ;  /* 0x0000001c0300720c */ /* 0x000fe40003f44070 */
[C---:B------:R-:W-:Y:S02]  /*12b70*/  SEL R11, R38.reuse, R27, !P6 ;  /* 0x0000001b260b7207 */ /* 0x040fe40007000000 */
[----:B------:R-:W-:Y:S01]  /*12b80*/  SEL R7, R38, R31, !P6 ;  /* 0x0000001f26077207 */ /* 0x000fe20007000000 */
[----:B------:R-:W2:Y:S02]  /*12b90*/  LDL.LU R27, [R1+0x2ac] ;  /* 0x0002ac00011b7983 */ /* 0x000ea40000300800 */
[----:B------:R-:W-:-:S02]  /*12ba0*/  IMAD R11, R11, UR9, RZ ;  /* 0x000000090b0b7c24 */ /* 0x000fc4000f8e02ff */
[----:B------:R1:W-:Y:S01]  /*12bb0*/  STL [R1+0x884], R22 ;  /* 0x0008841601007387 */ /* 0x0003e20000100800 */
[----:B0-----:R-:W-:Y:S02]  /*12bc0*/  IMAD R8, R7, UR9, RZ ;  /* 0x0000000907087c24 */ /* 0x001fe4000f8e02ff */
[--C-:B------:R-:W-:Y:S02]  /*12bd0*/  @!P3 IMAD.IADD R32, R32, 0x1, -R3.reuse ;  /* 0x000000012020b824 */ /* 0x100fe400078e0a03 */
[----:B------:R-:W-:Y:S01]  /*12be0*/  @!P2 IMAD.IADD R28, R28, 0x1, -R3 ;  /* 0x000000011c1ca824 */ /* 0x000fe200078e0a03 */
[----:B-1----:R-:W-:-:S04]  /*12bf0*/  IADD3 R22, P3, PT, R11, R2, RZ ;  /* 0x000000020b167210 */ /* 0x002fc80007f7e0ff */
[----:B------:R-:W-:Y:S02]  /*12c00*/  LEA.HI.X.SX32 R30, R11, R0, 0x1, P3 ;  /* 0x000000000b1e7211 */ /* 0x000fe400018f0eff */
[----:B------:R-:W-:-:S03]  /*12c10*/  PRMT R21, RZ, 0x7610, R21 ;  /* 0x00007610ff157816 */ /* 0x000fc60000000015 */
[----:B------:R-:W-:Y:S01]  /*12c20*/  @P0 IMAD.MOV.U32 R9, RZ, RZ, R30 ;  /* 0x000000ffff090224 */ /* 0x000fe200078e001e */
[----:B------:R-:W-:Y:S01]  /*12c30*/  PRMT R13, RZ, 0x7610, R13 ;  /* 0x00007610ff0d7816 */ /* 0x000fe2000000000d */
[----:B---3--:R0:W-:Y:S04]  /*12c40*/  STL [R1+0x28], R24 ;  /* 0x0000281801007387 */ /* 0x0081e80000100800 */
[----:B------:R-:W3:Y:S04]  /*12c50*/  LDL R25, [R1+0xce0] ;  /* 0x000ce00001197983 */ /* 0x000ee80000100800 */
[----:B0-----:R-:W2:Y:S04]  /*12c60*/  LDL R24, [R1+0xd4c] ;  /* 0x000d4c0001187983 */ /* 0x001ea80000100800 */
[----:B------:R-:W2:Y:S04]  /*12c70*/  LDL.LU R31, [R1+0x4c] ;  /* 0x00004c00011f7983 */ /* 0x000ea80000300800 */
[----:B----4-:R0:W-:Y:S02]  /*12c80*/  STL [R1+0x24], R17 ;  /* 0x0000241101007387 */ /* 0x0101e40000100800 */
[----:B0-----:R-:W-:-:S04]  /*12c90*/  IADD3 R17, P2, PT, R8, R2, RZ ;  /* 0x0000000208117210 */ /* 0x001fc80007f5e0ff */
[----:B------:R-:W-:Y:S01]  /*12ca0*/  LEA.HI.X.SX32 R19, R8, R0, 0x1, P2 ;  /* 0x0000000008137211 */ /* 0x000fe200010f0eff */
[----:B------:R-:W-:-:S05]  /*12cb0*/  @P0 IMAD.MOV.U32 R8, RZ, RZ, R22 ;  /* 0x000000ffff080224 */ /* 0x000fca00078e0016 */
[----:B------:R0:W4:Y:S02]  /*12cc0*/  @P0 LDG.E.U8 R21, desc[UR22][R8.64] ;  /* 0x0000001608150981 */ /* 0x000124000c1e1100 */
[----:B0-----:R-:W-:Y:S02]  /*12cd0*/  @P0 IMAD.MOV.U32 R8, RZ, RZ, R17 ;  /* 0x000000ffff080224 */ /* 0x001fe400078e0011 */
[----:B------:R-:W-:-:S05]  /*12ce0*/  @P0 IMAD.MOV.U32 R9, RZ, RZ, R19 ;  /* 0x000000ffff090224 */ /* 0x000fca00078e0013 */
[----:B------:R-:W2:Y:S01]  /*12cf0*/  @P0 LDG.E.U8 R13, desc[UR22][R8.64] ;  /* 0x00000016080d0981 */ /* 0x000ea2000c1e1100 */
[----:B------:R-:W-:Y:S02]  /*12d00*/  ISETP.GT.U32.AND P1, PT, R3, R26, PT ;  /* 0x0000001a0300720c */ /* 0x000fe40003f24070 */
[----:B------:R-:W-:Y:S01]  /*12d10*/  SEL R7, R38, R41, !P6 ;  /* 0x0000002926077207 */ /* 0x000fe20007000000 */
[----:B------:R-:W-:Y:S01]  /*12d20*/  STL [R1+0x204], R22 ;  /* 0x0002041601007387 */ /* 0x000fe20000100800 */
[----:B------:R-:W-:-:S03]  /*12d30*/  ISETP.GE.AND P2, PT, R29, RZ, PT ;  /* 0x000000ff1d00720c */ /* 0x000fc60003f46270 */
[----:B------:R-:W-:Y:S01]  /*12d40*/  STL [R1+0x224], R17 ;  /* 0x0002241101007387 */ /* 0x000fe20000100800 */
[----:B------:R-:W-:-:S03]  /*12d50*/  IMAD R11, R7, UR9, RZ ;  /* 0x00000009070b7c24 */ /* 0x000fc6000f8e02ff */
[----:B------:R-:W-:Y:S02]  /*12d60*/  STL [R1+0x200], R30 ;  /* 0x0002001e01007387 */ /* 0x000fe40000100800 */
[----:B------:R-:W-:Y:S02]  /*12d70*/  @!P1 IMAD.IADD R26, R26, 0x1, -R3 ;  /* 0x000000011a1a9824 */ /* 0x000fe400078e0a03 */
[----:B------:R-:W3:Y:S04]  /*12d80*/  LDL.LU R29, [R1+0x2c4] ;  /* 0x0002c400011d7983 */ /* 0x000ee80000300800 */
[----:B------:R-:W-:Y:S01]  /*12d90*/  STL [R1+0x220], R19 ;  /* 0x0002201301007387 */ /* 0x000fe20000100800 */
[----:B------:R-:W-:-:S03]  /*12da0*/  PRMT R12, RZ, 0x7610, R12 ;  /* 0x00007610ff0c7816 */ /* 0x000fc6000000000c */
[----:B--2---:R0:W-:Y:S04]  /*12db0*/  STL [R1+0x1c], R13 ;  /* 0x00001c0d01007387 */ /* 0x0041e80000100800 */
[----:B------:R-:W2:Y:S01]  /*12dc0*/  LDL.LU R7, [R1+0x264] ;  /* 0x0002640001077983 */ /* 0x000ea20000300800 */
[----:B0-----:R-:W-:-:S04]  /*12dd0*/  IADD3 R13, P1, PT, R11, R2, RZ ;  /* 0x000000020b0d7210 */ /* 0x001fc80007f3e0ff */
[----:B------:R-:W-:Y:S01]  /*12de0*/  LEA.HI.X.SX32 R8, R11, R0, 0x1, P1 ;  /* 0x000000000b087211 */ /* 0x000fe200008f0eff */
[----:B------:R-:W-:Y:S04]  /*12df0*/  STL [R1+0x244], R13 ;  /* 0x0002440d01007387 */ /* 0x000fe80000100800 */
[----:B------:R0:W-:Y:S01]  /*12e00*/  STL [R1+0x240], R8 ;  /* 0x0002400801007387 */ /* 0x0001e20000100800 */
[----:B------:R-:W-:Y:S01]  /*12e10*/  @P0 IMAD.MOV.U32 R9, RZ, RZ, R8 ;  /* 0x000000ffff090224 */ /* 0x000fe200078e0008 */
[----:B------:R-:W-:Y:S02]  /*12e20*/  SEL R11, R38, R82, !P6 ;  /* 0x00000052260b7207 */ /* 0x000fe40007000000 */
[----:B------:R-:W4:Y:S01]  /*12e30*/  LDL.LU R82, [R1+0xe90] ;  /* 0x000e900001527983 */ /* 0x000f220000300800 */
[----:B0-----:R-:W-:-:S05]  /*12e40*/  @P0 IMAD.MOV.U32 R8, RZ, RZ, R13 ;  /* 0x000000ffff080224 */ /* 0x001fca00078e000d */
[----:B------:R0:W4:Y:S02]  /*12e50*/  @P0 LDG.E.U8 R12, desc[UR22][R8.64] ;  /* 0x00000016080c0981 */ /* 0x000124000c1e1100 */
[----:B0-----:R-:W-:Y:S02]  /*12e60*/  SEL R8, R38, R31, !P6 ;  /* 0x0000001f26087207 */ /* 0x001fe40007000000 */
[----:B------:R-:W4:Y:S04]  /*12e70*/  LDL.LU R31, [R1+0x2c8] ;  /* 0x0002c800011f7983 */ /* 0x000f280000300800 */
[----:B------:R-:W4:Y:S01]  /*12e80*/  LDL.LU R9, [R1+0x26c] ;  /* 0x00026c0001097983 */ /* 0x000f220000300800 */
[----:B------:R-:W-:Y:S01]  /*12e90*/  ISETP.GT.U32.AND P3, PT, R3, R23, PT ;  /* 0x000000170300720c */ /* 0x000fe20003f64070 */
[----:B------:R-:W-:-:S12]  /*12ea0*/  IMAD R11, R11, UR9, RZ ;  /* 0x000000090b0b7c24 */ /* 0x000fd8000f8e02ff */
[----:B------:R-:W-:Y:S01]  /*12eb0*/  @!P3 IMAD.IADD R23, R23, 0x1, -R3 ;  /* 0x000000011717b824 */ /* 0x000fe200078e0a03 */
[----:B---3--:R-:W-:Y:S02]  /*12ec0*/  ISETP.GE.AND P3, PT, R25, RZ, PT ;  /* 0x000000ff1900720c */ /* 0x008fe40003f66270 */
[----:B------:R-:W-:Y:S02]  /*12ed0*/  PRMT R20, RZ, 0x7610, R20 ;  /* 0x00007610ff147816 */ /* 0x000fe40000000014 */
[----:B------:R-:W-:Y:S01]  /*12ee0*/  PRMT R16, RZ, 0x7610, R16 ;  /* 0x00007610ff107816 */ /* 0x000fe20000000010 */
[----:B--2---:R-:W-:Y:S01]  /*12ef0*/  @!P2 IMAD.MOV R7, RZ, RZ, -R7 ;  /* 0x000000ffff07a224 */ /* 0x004fe200078e0a07 */
[----:B------:R-:W-:Y:S01]  /*12f00*/  ISETP.GE.AND P2, PT, R24, RZ, PT ;  /* 0x000000ff1800720c */ /* 0x000fe20003f46270 */
[----:B----4-:R0:W-:Y:S04]  /*12f10*/  STL [R1+0x18], R12 ;  /* 0x0000180c01007387 */ /* 0x0101e80000100800 */
[----:B------:R-:W2:Y:S04]  /*12f20*/  LDL R24, [R1+0xc68] ;  /* 0x000c680001187983 */ /* 0x000ea80000100800 */
[----:B------:R-:W3:Y:S01]  /*12f30*/  LDL R25, [R1+0xc38] ;  /* 0x000c380001197983 */ /* 0x000ee20000100800 */
[----:B0-----:R-:W-:-:S02]  /*12f40*/  IMAD R12, R8, UR9, RZ ;  /* 0x00000009080c7c24 */ /* 0x001fc4000f8e02ff */
[----:B------:R-:W-:Y:S02]  /*12f50*/  IMAD.MOV.U32 R8, RZ, RZ, R32 ;  /* 0x000000ffff087224 */ /* 0x000fe400078e0020 */
[----:B------:R-:W-:Y:S01]  /*12f60*/  @!P2 IMAD.MOV R9, RZ, RZ, -R9 ;  /* 0x000000ffff09a224 */ /* 0x000fe200078e0a09 */
[CC--:B------:R-:W-:Y:S01]  /*12f70*/  IADD3 R13, P2, PT, R12.reuse, R2.reuse, RZ ;  /* 0x000000020c0d7210 */ /* 0x0c0fe20007f5e0ff */
[----:B------:R0:W-:Y:S01]  /*12f80*/  STL [R1+0x20], R21 ;  /* 0x0000201501007387 */ /* 0x0001e20000100800 */
[----:B------:R-:W-:Y:S01]  /*12f90*/  @!P3 IMAD.MOV R8, RZ, RZ, -R8 ;  /* 0x000000ffff08b224 */ /* 0x000fe200078e0a08 */
[C---:B------:R-:W-:Y:S02]  /*12fa0*/  IADD3 R17, P3, PT, R11.reuse, R2, RZ ;  /* 0x000000020b117210 */ /* 0x040fe40007f7e0ff */
[----:B------:R1:W-:Y:S01]  /*12fb0*/  STL [R1+0x264], R13 ;  /* 0x0002640d01007387 */ /* 0x0003e20000100800 */
[-C--:B0-----:R-:W-:Y:S01]  /*12fc0*/  LEA.HI.X.SX32 R21, R12, R0.reuse, 0x1, P2 ;  /* 0x000000000c157211 */ /* 0x081fe200010f0eff */
[----:B------:R-:W-:Y:S01]  /*12fd0*/  @P0 IMAD.MOV.U32 R12, RZ, RZ, R13 ;  /* 0x000000ffff0c0224 */ /* 0x000fe200078e000d */
[----:B------:R-:W-:-:S03]  /*12fe0*/  LEA.HI.X.SX32 R19, R11, R0, 0x1, P3 ;  /* 0x000000000b137211 */ /* 0x000fc600018f0eff */
[----:B-1----:R-:W-:-:S05]  /*12ff0*/  @P0 IMAD.MOV.U32 R13, RZ, RZ, R21 ;  /* 0x000000ffff0d0224 */ /* 0x002fca00078e0015 */
[----:B------:R0:W4:Y:S02]  /*13000*/  @P0 LDG.E.U8 R20, desc[UR22][R12.64] ;  /* 0x000000160c140981 */ /* 0x000124000c1e1100 */
[----:B0-----:R-:W-:Y:S02]  /*13010*/  @P0 IMAD.MOV.U32 R12, RZ, RZ, R17 ;  /* 0x000000ffff0c0224 */ /* 0x001fe400078e0011 */
[----:B------:R-:W-:-:S05]  /*13020*/  @P0 IMAD.MOV.U32 R13, RZ, RZ, R19 ;  /* 0x000000ffff0d0224 */ /* 0x000fca00078e0013 */
[----:B------:R0:W2:Y:S01]  /*13030*/  @P0 LDG.E.U8 R16, desc[UR22][R12.64] ;  /* 0x000000160c100981 */ /* 0x0000a2000c1e1100 */
[C---:B------:R-:W-:Y:S02]  /*13040*/  ISETP.GT.U32.AND P1, PT, R3.reuse, R27, PT ;  /* 0x0000001b0300720c */ /* 0x040fe40003f24070 */
[----:B------:R-:W-:Y:S02]  /*13050*/  ISETP.GT.U32.AND P2, PT, R3, R23, PT ;  /* 0x000000170300720c */ /* 0x000fe40003f44070 */
[----:B------:R-:W-:Y:S01]  /*13060*/  SEL R11, R38, R44, !P6 ;  /* 0x0000002c260b7207 */ /* 0x000fe20007000000 */
[----:B------:R-:W-:Y:S08]  /*13070*/  STL [R1+0x284], R17 ;  /* 0x0002841101007387 */ /* 0x000ff00000100800 */
[----:B------:R-:W-:-:S02]  /*13080*/  @!P1 IMAD.IADD R27, R27, 0x1, -R3 ;  /* 0x000000011b1b9824 */ /* 0x000fc400078e0a03 */
[----:B------:R-:W-:-:S03]  /*13090*/  IMAD R11, R11, UR9, RZ ;  /* 0x000000090b0b7c24 */ /* 0x000fc6000f8e02ff */
[----:B------:R-:W-:Y:S01]  /*130a0*/  ISETP.GT.U32.AND P3, PT, R3, R27, PT ;  /* 0x0000001b0300720c */ /* 0x000fe20003f64070 */
[----:B------:R-:W-:Y:S01]  /*130b0*/  STL [R1+0x260], R21 ;  /* 0x0002601501007387 */ /* 0x000fe20000100800 */
[----:B------:R-:W-:Y:S01]  /*130c0*/  SEL R15, R38, R15, !P6 ;  /* 0x0000000f260f7207 */ /* 0x000fe20007000000 */
[----:B------:R-:W-:Y:S02]  /*130d0*/  @!P2 IMAD.IADD R23, R23, 0x1, -R3 ;  /* 0x000000011717a824 */ /* 0x000fe400078e0a03 */
[----:B------:R1:W-:Y:S02]  /*130e0*/  STL [R1+0x280], R19 ;  /* 0x0002801301007387 */ /* 0x0003e40000100800 */
[----:B------:R-:W-:Y:S02]  /*130f0*/  IMAD R15, R15, UR9, RZ ;  /* 0x000000090f0f7c24 */ /* 0x000fe4000f8e02ff */
[----:B------:R-:W3:Y:S01]  /*13100*/  LDL R32, [R1+0xd94] ;  /* 0x000d940001207983 */ /* 0x000ee20000100800 */
[----:B-1----:R-:W-:-:S03]  /*13110*/  IADD3 R19, P2, PT, R11, R2, RZ ;  /* 0x000000020b137210 */ /* 0x002fc60007f5e0ff */
[----:B------:R-:W-:Y:S01]  /*13120*/  @!P3 IMAD.IADD R27, R27, 0x1, -R3 ;  /* 0x000000011b1bb824 */ /* 0x000fe200078e0a03 */
[----:B------:R-:W-:Y:S01]  /*13130*/  PRMT R18, RZ, 0x7610, R18 ;  /* 0x00007610ff127816 */ /* 0x000fe20000000012 */
[----:B0-----:R-:W-:Y:S01]  /*13140*/  @P0 IMAD.MOV.U32 R12, RZ, RZ, R19 ;  /* 0x000000ffff0c0224 */ /* 0x001fe200078e0013 */
[----:B------:R-:W-:Y:S01]  /*13150*/  PRMT R14, RZ, 0x7610, R14 ;  /* 0x00007610ff0e7816 */ /* 0x000fe2000000000e */
[----:B--2---:R0:W-:Y:S04]  /*13160*/  STL [R1+0x10], R16 ;  /* 0x0000101001007387 */ /* 0x0041e80000100800 */
[----:B------:R-:W-:Y:S04]  /*13170*/  STL [R1+0x2a4], R19 ;  /* 0x0002a41301007387 */ /* 0x000fe80000100800 */
[----:B----4-:R1:W-:Y:S01]  /*13180*/  STL [R1+0x14], R20 ;  /* 0x0000141401007387 */ /* 0x0103e20000100800 */
[----:B0-----:R-:W-:-:S02]  /*13190*/  IADD3 R16, P3, PT, R15, R2, RZ ;  /* 0x000000020f107210 */ /* 0x001fc40007f7e0ff */
[-C--:B-1----:R-:W-:Y:S02]  /*131a0*/  LEA.HI.X.SX32 R20, R11, R0.reuse, 0x1, P2 ;  /* 0x000000000b147211 */ /* 0x082fe400010f0eff */
[----:B------:R-:W-:-:S03]  /*131b0*/  LEA.HI.X.SX32 R17, R15, R0, 0x1, P3 ;  /* 0x000000000f117211 */ /* 0x000fc600018f0eff */
[----:B------:R-:W-:-:S05]  /*131c0*/  @P0 IMAD.MOV.U32 R13, RZ, RZ, R20 ;  /* 0x000000ffff0d0224 */ /* 0x000fca00078e0014 */
[----:B------:R0:W2:Y:S02]  /*131d0*/  @P0 LDG.E.U8 R18, desc[UR22][R12.64] ;  /* 0x000000160c120981 */ /* 0x0000a4000c1e1100 */
[----:B0-----:R-:W-:Y:S02]  /*131e0*/  @P0 IMAD.MOV.U32 R12, RZ, RZ, R16 ;  /* 0x000000ffff0c0224 */ /* 0x001fe400078e0010 */
[----:B------:R-:W-:-:S05]  /*131f0*/  @P0 IMAD.MOV.U32 R13, RZ, RZ, R17 ;  /* 0x000000ffff0d0224 */ /* 0x000fca00078e0011 */
[----:B------:R0:W4:Y:S01]  /*13200*/  @P0 LDG.E.U8 R14, desc[UR22][R12.64] ;  /* 0x000000160c0e0981 */ /* 0x000122000c1e1100 */
[----:B------:R-:W-:Y:S02]  /*13210*/  ISETP.GT.U32.AND P1, PT, R3, R29, PT ;  /* 0x0000001d0300720c */ /* 0x000fe40003f24070 */
[----:B---3--:R-:W-:Y:S02]  /*13220*/  ISETP.GE.AND P3, PT, R25, RZ, PT ;  /* 0x000000ff1900720c */ /* 0x008fe40003f66270 */
[----:B------:R-:W-:Y:S02]  /*13230*/  ISETP.GE.AND P2, PT, R24, RZ, PT ;  /* 0x000000ff1800720c */ /* 0x000fe40003f46270 */
[----:B0-----:R-:W-:-:S07]  /*13240*/  SEL R12, R38, R10, !P6 ;  /* 0x0000000a260c7207 */ /* 0x001fce0007000000 */
[----:B------:R-:W-:Y:S01]  /*13250*/  @!P1 IMAD.IADD R29, R29, 0x1, -R3 ;  /* 0x000000011d1d9824 */ /* 0x000fe200078e0a03 */
[----:B------:R-:W-:Y:S01]  /*13260*/  ISETP.GT.U32.AND P1, PT, R3, R31, PT ;  /* 0x0000001f0300720c */ /* 0x000fe20003f24070 */
[----:B------:R-:W-:Y:S01]  /*13270*/  IMAD R12, R12, UR9, RZ ;  /* 0x000000090c0c7c24 */ /* 0x000fe2000f8e02ff */
[----:B------:R-:W-:Y:S01]  /*13280*/  SEL R11, R38, R6, !P6 ;  /* 0x00000006260b7207 */ /* 0x000fe20007000000 */
[----:B------:R-:W-:Y:S01]  /*13290*/  IMAD.MOV.U32 R6, RZ, RZ, R26 ;  /* 0x000000ffff067224 */ /* 0x000fe200078e001a */
[----:B------:R0:W-:Y:S01]  /*132a0*/  STL [R1+0x2c0], R16 ;  /* 0x0002c01001007387 */ /* 0x0001e20000100800 */
[----:B------:R-:W-:Y:S02]  /*132b0*/  IMAD.MOV.U32 R10, RZ, RZ, R28 ;  /* 0x000000ffff0a7224 */ /* 0x000fe400078e001c */
[----:B------:R-:W-:Y:S01]  /*132c0*/  @!P3 IMAD.MOV R6, RZ, RZ, -R6 ;  /* 0x000000ffff06b224 */ /* 0x000fe200078e0a06 */
[----:B------:R-:W-:Y:S01]  /*132d0*/  IADD3 R13, P3, PT, R12, R2, RZ ;  /* 0x000000020c0d7210 */ /* 0x000fe20007f7e0ff */
[----:B------:R1:W-:Y:S01]  /*132e0*/  STL [R1+0x2a0], R20 ;  /* 0x0002a01401007387 */ /* 0x0003e20000100800 */
[----:B------:R-:W-:-:S03]  /*132f0*/  IMAD R11, R11, UR9, RZ ;  /* 0x000000090b0b7c24 */ /* 0x000fc6000f8e02ff */
[----:B------:R-:W-:Y:S01]  /*13300*/  STL [R1+0x2bc], R17 ;  /* 0x0002bc1101007387 */ /* 0x000fe20000100800 */
[----:B0-----:R-:W-:Y:S01]  /*13310*/  LEA.HI.X.SX32 R16, R12, R0, 0x1, P3 ;  /* 0x000000000c107211 */ /* 0x001fe200018f0eff */
[----:B------:R-:W-:Y:S02]  /*13320*/  @!P1 IMAD.IADD R31, R31, 0x1, -R3 ;  /* 0x000000011f1f9824 */ /* 0x000fe400078e0a03 */
[----:B------:R-:W3:Y:S01]  /*13330*/  LDL.LU R28, [R1+0x2e0] ;  /* 0x0002e000011c7983 */ /* 0x000ee20000300800 */
[----:B------:R-:W-:Y:S01]  /*13340*/  @!P2 IMAD.MOV R10, RZ, RZ, -R10 ;  /* 0x000000ffff0aa224 */ /* 0x000fe200078e0a0a */
[----:B------:R-:W-:Y:S02]  /*13350*/  ISETP.GT.U32.AND P2, PT, R3, R29, PT ;  /* 0x0000001d0300720c */ /* 0x000fe40003f44070 */
[----:B-1----:R-:W2:Y:S04]  /*13360*/  LDL R20, [R1+0xd28] ;  /* 0x000d280001147983 */ /* 0x002ea80000100800 */
[----:B------:R-:W2:Y:S01]  /*13370*/  LDL R24, [R1+0xcfc] ;  /* 0x000cfc0001187983 */ /* 0x000ea20000100800 */
[----:B------:R-:W-:Y:S01]  /*13380*/  PRMT R93, RZ, 0x7610, R93 ;  /* 0x00007610ff5d7816 */ /* 0x000fe2000000005d */
[----:B------:R-:W-:Y:S01]  /*13390*/  @P0 IMAD.MOV.U32 R12, RZ, RZ, R13 ;  /* 0x000000ffff0c0224 */ /* 0x000fe200078e000d */
[----:B------:R-:W-:-:S02]  /*133a0*/  SEL R7, R38, R7, !P6 ;  /* 0x0000000726077207 */ /* 0x000fc40007000000 */
[----:B------:R-:W-:-:S03]  /*133b0*/  PRMT R91, RZ, 0x7610, R91 ;  /* 0x00007610ff5b7816 */ /* 0x000fc6000000005b */
[----:B------:R-:W-:Y:S02]  /*133c0*/  IMAD R7, R7, UR9, RZ ;  /* 0x0000000907077c24 */ /* 0x000fe4000f8e02ff */
[----:B------:R-:W-:Y:S01]  /*133d0*/  @!P2 IMAD.IADD R29, R29, 0x1, -R3 ;  /* 0x000000011d1da824 */ /* 0x000fe200078e0a03 */
[----:B------:R-:W-:Y:S01]  /*133e0*/  PRMT R90, RZ, 0x7610, R90 ;  /* 0x00007610ff5a7816 */ /* 0x000fe2000000005a */
[----:B----4-:R0:W-:Y:S04]  /*133f0*/  STL [R1+0x8], R14 ;  /* 0x0000080e01007387 */ /* 0x0101e80000100800 */
[----:B------:R1:W-:Y:S01]  /*13400*/  STL [R1+0x2d8], R13 ;  /* 0x0002d80d01007387 */ /* 0x0003e20000100800 */
[----:B0-----:R-:W-:Y:S01]  /*13410*/  IADD3 R14, P1, PT, R11, R2, RZ ;  /* 0x000000020b0e7210 */ /* 0x001fe20007f3e0ff */
[----:B-1----:R-:W-:-:S03]  /*13420*/  @P0 IMAD.MOV.U32 R13, RZ, RZ, R16 ;  /* 0x000000ffff0d0224 */ /* 0x002fc600078e0010 */
[----:B------:R-:W-:Y:S02]  /*13430*/  LEA.HI.X.SX32 R15, R11, R0, 0x1, P1 ;  /* 0x000000000b0f7211 */ /* 0x000fe400008f0eff */
[----:B------:R0:W4:Y:S04]  /*13440*/  @P0 LDG.E.U8 R93, desc[UR22][R12.64] ;  /* 0x000000160c5d0981 */ /* 0x000128000c1e1100 */
[----:B------:R1:W-:Y:S01]  /*13450*/  STL [R1+0x2f8], R14 ;  /* 0x0002f80e01007387 */ /* 0x0003e20000100800 */
[----:B0-----:R-:W-:Y:S02]  /*13460*/  @P0 IMAD.MOV.U32 R12, RZ, RZ, R14 ;  /* 0x000000ffff0c0224 */ /* 0x001fe400078e000e */
[----:B------:R-:W-:Y:S01]  /*13470*/  @P0 IMAD.MOV.U32 R13, RZ, RZ, R15 ;  /* 0x000000ffff0d0224 */ /* 0x000fe200078e000f */
[----:B-1----:R-:W-:-:S04]  /*13480*/  IADD3 R14, P2, PT, R7, R2, RZ ;  /* 0x00000002070e7210 */ /* 0x002fc80007f5e0ff */
[----:B------:R0:W3:Y:S01]  /*13490*/  @P0 LDG.E.U8 R91, desc[UR22][R12.64] ;  /* 0x000000160c5b0981 */ /* 0x0000e2000c1e1100 */
[----:B------:R-:W-:Y:S01]  /*134a0*/  LEA.HI.X.SX32 R7, R7, R0, 0x1, P2 ;  /* 0x0000000007077211 */ /* 0x000fe200010f0eff */
[----:B0-----:R-:W-:-:S04]  /*134b0*/  @P0 IMAD.MOV.U32 R12, RZ, RZ, R14 ;  /* 0x000000ffff0c0224 */ /* 0x001fc800078e000e */
[----:B------:R-:W-:-:S05]  /*134c0*/  @P0 IMAD.MOV.U32 R13, RZ, RZ, R7 ;  /* 0x000000ffff0d0224 */ /* 0x000fca00078e0007 */
[----:B------:R0:W3:Y:S01]  /*134d0*/  @P0 LDG.E.U8 R90, desc[UR22][R12.64] ;  /* 0x000000160c5a0981 */ /* 0x0000e2000c1e1100 */
[----:B------:R-:W-:Y:S02]  /*134e0*/  ISETP.GE.AND P1, PT, R32, RZ, PT ;  /* 0x000000ff2000720c */ /* 0x000fe40003f26270 */
[----:B------:R-:W-:Y:S01]  /*134f0*/  ISETP.GT.U32.AND P3, PT, R3, R31, PT ;  /* 0x0000001f0300720c */ /* 0x000fe20003f64070 */
[----:B------:R-:W-:Y:S01]  /*13500*/  IMAD.MOV.U32 R11, RZ, RZ, R23 ;  /* 0x000000ffff0b7224 */ /* 0x000fe200078e0017 */
[----:B------:R-:W-:Y:S04]  /*13510*/  STL [R1+0x2d4], R16 ;  /* 0x0002d41001007387 */ /* 0x000fe80000100800 */
[----:B------:R-:W-:Y:S05]  /*13520*/  STL [R1+0x2f4], R15 ;  /* 0x0002f40f01007387 */ /* 0x000fea0000100800 */
[----:B------:R-:W-:Y:S01]  /*13530*/  @!P1 IMAD.MOV R11, RZ, RZ, -R11 ;  /* 0x000000ffff0b9224 */ /* 0x000fe200078e0a0b */
[----:B--2---:R-:W-:Y:S01]  /*13540*/  ISETP.GE.AND P1, PT, R20, RZ, PT ;  /* 0x000000ff1400720c */ /* 0x004fe20003f26270 */
[----:B------:R-:W-:Y:S01]  /*13550*/  STL [R1+0xc], R18 ;  /* 0x00000c1201007387 */ /* 0x000fe20000100800 */
[----:B------:R-:W-:Y:S01]  /*13560*/  @!P3 IMAD.IADD R31, R31, 0x1, -R3 ;  /* 0x000000011f1fb824 */ /* 0x000fe200078e0a03 */
[----:B0-----:R-:W-:-:S02]  /*13570*/  SEL R12, R38, R9, !P6 ;  /* 0x00000009260c7207 */ /* 0x001fc40007000000 */
[----:B------:R-:W-:Y:S02]  /*13580*/  ISETP.GE.AND P3, PT, R24, RZ, PT ;  /* 0x000000ff1800720c */ /* 0x000fe40003f66270 */
[----:B------:R-:W-:Y:S01]  /*13590*/  SEL R9, R38, R8, !P6 ;  /* 0x0000000826097207 */ /* 0x000fe20007000000 */
[----:B------:R-:W-:Y:S02]  /*135a0*/  IMAD R12, R12, UR9, RZ ;  /* 0x000000090c0c7c24 */ /* 0x000fe4000f8e02ff */
[----:B------:R-:W-:Y:S02]  /*135b0*/  IMAD.MOV.U32 R8, RZ, RZ, R29 ;  /* 0x000000ffff087224 */ /* 0x000fe400078e001d */
[----:B------:R-:W-:-:S06]  /*135c0*/  IMAD R9, R9, UR9, RZ ;  /* 0x0000000909097c24 */ /* 0x000fcc000f8e02ff */
[----:B------:R-:W-:Y:S01]  /*135d0*/  @!P3 IMAD.MOV R8, RZ, RZ, -R8 ;  /* 0x000000ffff08b224 */ /* 0x000fe200078e0a08 */
[----:B------:R-:W-:Y:S01]  /*135e0*/  PRMT R89, RZ, 0x7610, R89 ;  /* 0x00007610ff597816 */ /* 0x000fe20000000059 */
[----:B----4-:R-:W-:Y:S04]  /*135f0*/  STL [R1+0xe60], R93 ;  /* 0x000e605d01007387 */ /* 0x010fe80000100800 */
[----:B------:R-:W2:Y:S04]  /*13600*/  LDL R26, [R1+0xc60] ;  /* 0x000c6000011a7983 */ /* 0x000ea80000100800 */
[----:B------:R-:W4:Y:S04]  /*13610*/  LDL.LU R25, [R1+0x2fc] ;  /* 0x0002fc0001197983 */ /* 0x000f280000300800 */
[----:B------:R-:W2:Y:S04]  /*13620*/  LDL.LU R32, [R1+0x300] ;  /* 0x0003000001207983 */ /* 0x000ea80000300800 */
[----:B---3--:R-:W-:Y:S04]  /*13630*/  STL [R1+0xe64], R91 ;  /* 0x000e645b01007387 */ /* 0x008fe80000100800 */
[----:B------:R-:W-:Y:S04]  /*13640*/  STL [R1+0x310], R14 ;  /* 0x0003100e01007387 */ /* 0x000fe80000100800 */
[----:B------:R0:W-:Y:S02]  /*13650*/  STL [R1+0x30c], R7 ;  /* 0x00030c0701007387 */ /* 0x0001e40000100800 */
[----:B0-----:R-:W-:-:S04]  /*13660*/  IMAD.MOV.U32 R7, RZ, RZ, R27 ;  /* 0x000000ffff077224 */ /* 0x001fc800078e001b */
[----:B------:R-:W-:Y:S01]  /*13670*/  @!P1 IMAD.MOV R7, RZ, RZ, -R7 ;  /* 0x000000ffff079224 */ /* 0x000fe200078e0a07 */
[CC--:B------:R-:W-:Y:S01]  /*13680*/  IADD3 R13, P1, PT, R12.reuse, R2.reuse, RZ ;  /* 0x000000020c0d7210 */ /* 0x0c0fe20007f3e0ff */
[----:B------:R-:W-:Y:S01]  /*13690*/  STL [R1+0xe68], R90 ;  /* 0x000e685a01007387 */ /* 0x000fe20000100800 */
[----:B------:R-:W-:Y:S02]  /*136a0*/  IADD3 R14, P3, PT, R9, R2, RZ ;  /* 0x00000002090e7210 */ /* 0x000fe40007f7e0ff */
[----:B------:R-:W-:Y:S01]  /*136b0*/  LEA.HI.X.SX32 R12, R12, R0, 0x1, P1 ;  /* 0x000000000c0c7211 */ /* 0x000fe200008f0eff */
[----:B------:R0:W-:Y:S04]  /*136c0*/  STL [R1+0x328], R13 ;  /* 0x0003280d01007387 */ /* 0x0001e80000100800 */
[----:B------:R-:W-:Y:S01]  /*136d0*/  STL [R1+0x348], R14 ;  /* 0x0003480e01007387 */ /* 0x000fe20000100800 */
[----:B0-----:R-:W-:-:S03]  /*136e0*/  @P0 LOP3.LUT R13, R13, R12, RZ, 0x3c, !PT ;  /* 0x0000000c0d0d0212 */ /* 0x001fc600078e3cff */
[----:B------:R0:W-:Y:S02]  /*136f0*/  STL [R1+0x324], R12 ;  /* 0x0003240c01007387 */ /* 0x0001e40000100800 */
[----:B0-----:R-:W-:-:S04]  /*13700*/  @P0 LOP3.LUT R12, R13, R12, RZ, 0x3c, !PT ;  /* 0x0000000c0d0c0212 */ /* 0x001fc800078e3cff */
[----:B------:R-:W-:-:S05]  /*13710*/  @P0 LOP3.LUT R13, R13, R12, RZ, 0x3c, !PT ;  /* 0x0000000c0d0d0212 */ /* 0x000fca00078e3cff */
[----:B------:R0:W3:Y:S01]  /*13720*/  @P0 LDG.E.U8 R89, desc[UR22][R12.64] ;  /* 0x000000160c590981 */ /* 0x0000e2000c1e1100 */
[----:B------:R-:W-:Y:S02]  /*13730*/  LEA.HI.X.SX32 R9, R9, R0, 0x1, P3 ;  /* 0x0000000009097211 */ /* 0x000fe400018f0eff */
[C---:B------:R-:W-:Y:S02]  /*13740*/  SEL R10, R38.reuse, R10, !P6 ;  /* 0x0000000a260a7207 */ /* 0x040fe40007000000 */
[----:B------:R-:W-:Y:S02]  /*13750*/  SEL R6, R38, R6, !P6 ;  /* 0x0000000626067207 */ /* 0x000fe40007000000 */
[----:B------:R-:W-:Y:S01]  /*13760*/  PRMT R88, RZ, 0x7610, R88 ;  /* 0x00007610ff587816 */ /* 0x000fe20000000058 */
[----:B------:R-:W-:Y:S02]  /*13770*/  IMAD R10, R10, UR9, RZ ;  /* 0x000000090a0a7c24 */ /* 0x000fe4000f8e02ff */
[----:B0-----:R-:W-:-:S02]  /*13780*/  @P0 IMAD.MOV.U32 R12, RZ, RZ, R14 ;  /* 0x000000ffff0c0224 */ /* 0x001fc400078e000e */
[----:B------:R-:W-:Y:S02]  /*13790*/  @P0 IMAD.MOV.U32 R13, RZ, RZ, R9 ;  /* 0x000000ffff0d0224 */ /* 0x000fe400078e0009 */
[----:B------:R-:W-:Y:S01]  /*137a0*/  IMAD R6, R6, UR9, RZ ;  /* 0x0000000906067c24 */ /* 0x000fe2000f8e02ff */
[C---:B------:R-:W-:Y:S02]  /*137b0*/  ISETP.GT.U32.AND P2, PT, R3.reuse, R28, PT ;  /* 0x0000001c0300720c */ /* 0x040fe40003f44070 */
[----:B------:R0:W3:Y:S01]  /*137c0*/  @P0 LDG.E.U8 R88, desc[UR22][R12.64] ;  /* 0x000000160c580981 */ /* 0x0000e2000c1e1100 */
[----:B------:R-:W-:Y:S02]  /*137d0*/  PRMT R87, RZ, 0x7610, R87 ;  /* 0x00007610ff577816 */ /* 0x000fe40000000057 */
[----:B------:R-:W-:Y:S01]  /*137e0*/  PRMT R86, RZ, 0x7610, R86 ;  /* 0x00007610ff567816 */ /* 0x000fe20000000056 */
[----:B------:R1:W-:Y:S07]  /*137f0*/  STL [R1+0x344], R9 ;  /* 0x0003440901007387 */ /* 0x0003ee0000100800 */
[----:B------:R-:W-:Y:S01]  /*13800*/  @!P2 IMAD.IADD R28, R28, 0x1, -R3 ;  /* 0x000000011c1ca824 */ /* 0x000fe200078e0a03 */
[----:B----4-:R-:W-:-:S02]  /*13810*/  ISETP.GT.U32.AND P1, PT, R3, R25, PT ;  /* 0x000000190300720c */ /* 0x010fc40003f24070 */
[----:B--2---:R-:W-:-:S11]  /*13820*/  ISETP.GT.U32.AND P3, PT, R3, R32, PT ;  /* 0x000000200300720c */ /* 0x004fd60003f64070 */
[--C-:B------:R-:W-:Y:S01]  /*13830*/  @!P1 IMAD.IADD R25, R25, 0x1, -R3.reuse ;  /* 0x0000000119199824 */ /* 0x100fe200078e0a03 */
[-C--:B0-----:R-:W-:Y:S01]  /*13840*/  IADD3 R12, P1, PT, R10, R2.reuse, RZ ;  /* 0x000000020a0c7210 */ /* 0x081fe20007f3e0ff */
[----:B------:R-:W-:Y:S01]  /*13850*/  @!P3 IMAD.IADD R32, R32, 0x1, -R3 ;  /* 0x000000012020b824 */ /* 0x000fe200078e0a03 */
[----:B------:R-:W-:Y:S02]  /*13860*/  IADD3 R14, P3, PT, R6, R2, RZ ;  /* 0x00000002060e7210 */ /* 0x000fe40007f7e0ff */
[-C--:B------:R-:W-:Y:S02]  /*13870*/  LEA.HI.X.SX32 R13, R10, R0.reuse, 0x1, P1 ;  /* 0x000000000a0d7211 */ /* 0x080fe400008f0eff */
[----:B------:R-:W-:Y:S01]  /*13880*/  LEA.HI.X.SX32 R15, R6, R0, 0x1, P3 ;  /* 0x00000000060f7211 */ /* 0x000fe200018f0eff */
[----:B------:R-:W-:Y:S01]  /*13890*/  @P0 IMAD.MOV.U32 R10, RZ, RZ, R14 ;  /* 0x000000ffff0a0224 */ /* 0x000fe200078e000e */
[----:B------:R-:W-:Y:S01]  /*138a0*/  SEL R6, R38, R11, !P6 ;  /* 0x0000000b26067207 */ /* 0x000fe20007000000 */
[----:B------:R-:W2:Y:S02]  /*138b0*/  @P0 LDG.E.U8 R87, desc[UR22][R12.64] ;  /* 0x000000160c570981 */ /* 0x000ea4000c1e1100 */
[----:B------:R-:W-:Y:S01]  /*138c0*/  @P0 IMAD.MOV.U32 R11, RZ, RZ, R15 ;  /* 0x000000ffff0b0224 */ /* 0x000fe200078e000f */
[----:B------:R-:W-:-:S04]  /*138d0*/  ISETP.GE.AND P2, PT, R26, RZ, PT ;  /* 0x000000ff1a00720c */ /* 0x000fc80003f46270 */
[----:B------:R0:W4:Y:S04]  /*138e0*/  @P0 LDG.E.U8 R86, desc[UR22][R10.64] ;  /* 0x000000160a560981 */ /* 0x000128000c1e1100 */
[----:B---3--:R-:W-:Y:S04]  /*138f0*/  STL [R1+0xe6c], R89 ;  /* 0x000e6c5901007387 */ /* 0x008fe80000100800 */
[----:B------:R-:W3:Y:S01]  /*13900*/  LDL R26, [R1+0xc2c] ;  /* 0x000c2c00011a7983 */ /* 0x000ee20000100800 */
[C---:B------:R-:W-:Y:S02]  /*13910*/  ISETP.GT.U32.AND P1, PT, R3.reuse, R25, PT ;  /* 0x000000190300720c */ /* 0x040fe40003f24070 */
[----:B------:R-:W-:Y:S01]  /*13920*/  ISETP.GT.U32.AND P3, PT, R3, R32, PT ;  /* 0x000000200300720c */ /* 0x000fe20003f64070 */
[----:B-1----:R-:W-:Y:S01]  /*13930*/  IMAD.MOV.U32 R9, RZ, RZ, R31 ;  /* 0x000000ffff097224 */ /* 0x002fe200078e001f */
[----:B------:R-:W-:Y:S01]  /*13940*/  SEL R7, R38, R7, !P6 ;  /* 0x0000000726077207 */ /* 0x000fe20007000000 */
[----:B------:R-:W-:-:S02]  /*13950*/  IMAD R6, R6, UR9, RZ ;  /* 0x0000000906067c24 */ /* 0x000fc4000f8e02ff */
[----:B------:R-:W-:Y:S01]  /*13960*/  @!P2 IMAD.MOV R9, RZ, RZ, -R9 ;  /* 0x000000ffff09a224 */ /* 0x000fe200078e0a09 */
[----:B------:R-:W-:Y:S01]  /*13970*/  ISETP.GT.U32.AND P2, PT, R3, R28, PT ;  /* 0x0000001c0300720c */ /* 0x000fe20003f44070 */
[----:B------:R-:W-:Y:S01]  /*13980*/  IMAD R7, R7, UR9, RZ ;  /* 0x0000000907077c24 */ /* 0x000fe2000f8e02ff */
[----:B------:R-:W-:Y:S03]  /*13990*/  STL [R1+0xe70], R88 ;  /* 0x000e705801007387 */ /* 0x000fe60000100800 */
[--C-:B------:R-:W-:Y:S01]  /*139a0*/  @!P1 IMAD.IADD R25, R25, 0x1, -R3.reuse ;  /* 0x0000000119199824 */ /* 0x100fe200078e0a03 */
[----:B------:R-:W3:Y:S04]  /*139b0*/  LDL.LU R27, [R1+0x32c] ;  /* 0x00032c00011b7983 */ /* 0x000ee80000300800 */
[----:B------:R1:W-:Y:S01]  /*139c0*/  STL [R1+0x360], R12 ;  /* 0x0003600c01007387 */ /* 0x0003e20000100800 */
[----:B------:R-:W-:Y:S01]  /*139d0*/  @!P3 IMAD.IADD R32, R32, 0x1, -R3 ;  /* 0x000000012020b824 */ /* 0x000fe200078e0a03 */
[----:B0-----:R-:W-:-:S02]  /*139e0*/  IADD3 R10, P3, PT, R7, R2, RZ ;  /* 0x00000002070a7210 */ /* 0x001fc40007f7e0ff */
[----:B------:R-:W-:Y:S01]  /*139f0*/  STL [R1+0x378], R14 ;  /* 0x0003780e01007387 */ /* 0x000fe20000100800 */
[----:B-1----:R-:W-:-:S03]  /*13a00*/  IADD3 R12, P1, PT, R6, R2, RZ ;  /* 0x00000002060c7210 */ /* 0x002fc60007f3e0ff */
[----:B------:R0:W-:Y:S01]  /*13a10*/  STL [R1+0x35c], R13 ;  /* 0x00035c0d01007387 */ /* 0x0001e20000100800 */
[----:B------:R-:W-:Y:S02]  /*13a20*/  SEL R8, R38, R8, !P6 ;  /* 0x0000000826087207 */ /* 0x000fe40007000000 */
[----:B------:R-:W-:Y:S02]  /*13a30*/  PRMT R85, RZ, 0x7610, R85 ;  /* 0x00007610ff557816 */ /* 0x000fe40000000055 */
[-C--:B------:R-:W-:Y:S02]  /*13a40*/  LEA.HI.X.SX32 R11, R7, R0.reuse, 0x1, P3 ;  /* 0x00000000070b7211 */ /* 0x080fe400018f0eff */
[----:B0-----:R-:W-:Y:S01]  /*13a50*/  LEA.HI.X.SX32 R13, R6, R0, 0x1, P1 ;  /* 0x00000000060d7211 */ /* 0x001fe200008f0eff */
[----:B------:R-:W-:Y:S01]  /*13a60*/  @P0 IMAD.MOV.U32 R6, RZ, RZ, R12 ;  /* 0x000000ffff060224 */ /* 0x000fe200078e000c */
[----:B------:R-:W-:-:S03]  /*13a70*/  PRMT R84, RZ, 0x7610, R84 ;  /* 0x00007610ff547816 */ /* 0x000fc60000000054 */
[----:B------:R-:W-:Y:S02]  /*13a80*/  @P0 IMAD.MOV.U32 R7, RZ, RZ, R13 ;  /* 0x000000ffff070224 */ /* 0x000fe400078e000d */
[----:B------:R-:W-:Y:S01]  /*13a90*/  IMAD R8, R8, UR9, RZ ;  /* 0x0000000908087c24 */ /* 0x000fe2000f8e02ff */
[----:B------:R-:W3:Y:S01]  /*13aa0*/  @P0 LDG.E.U8 R84, desc[UR22][R10.64] ;  /* 0x000000160a540981 */ /* 0x000ee2000c1e1100 */
[----:B------:R-:W-:-:S03]  /*13ab0*/  @!P2 IMAD.IADD R28, R28, 0x1, -R3 ;  /* 0x000000011c1ca824 */ /* 0x000fc600078e0a03 */
[----:B------:R0:W3:Y:S01]  /*13ac0*/  @P0 LDG.E.U8 R85, desc[UR22][R6.64] ;  /* 0x0000001606550981 */ /* 0x0000e2000c1e1100 */
[----:B------:R-:W-:-:S03]  /*13ad0*/  PRMT R83, RZ, 0x7610, R83 ;  /* 0x00007610ff537816 */ /* 0x000fc60000000053 */
[----:B--2---:R-:W-:Y:S04]  /*13ae0*/  STL [R1+0xe74], R87 ;  /* 0x000e745701007387 */ /* 0x004fe80000100800 */
[----:B------:R-:W-:Y:S04]  /*13af0*/  STL [R1+0x374], R15 ;  /* 0x0003740f01007387 */ /* 0x000fe80000100800 */
[----:B------:R-:W2:Y:S04]  /*13b00*/  LDL R31, [R1+0xd90] ;  /* 0x000d9000011f7983 */ /* 0x000ea80000100800 */
[----:B------:R-:W2:Y:S04]  /*13b10*/  LDL.LU R29, [R1+0x330] ;  /* 0x00033000011d7983 */ /* 0x000ea80000300800 */
[----:B----4-:R-:W-:Y:S01]  /*13b20*/  STL [R1+0xe78], R86 ;  /* 0x000e785601007387 */ /* 0x010fe20000100800 */
[----:B---3--:R-:W-:-:S03]  /*13b30*/  ISETP.GE.AND P2, PT, R26, RZ, PT ;  /* 0x000000ff1a00720c */ /* 0x008fc60003f46270 */
[----:B------:R-:W3:Y:S04]  /*13b40*/  LDL.LU R26, [R1+0x350] ;  /* 0x00035000011a7983 */ /* 0x000ee80000300800 */
[----:B------:R1:W-:Y:S04]  /*13b50*/  STL [R1+0x398], R12 ;  /* 0x0003980c01007387 */ /* 0x0003e80000100800 */
[----:B------:R4:W-:Y:S01]  /*13b60*/  STL [R1+0x3b0], R10 ;  /* 0x0003b00a01007387 */ /* 0x0009e20000100800 */
[----:B-1----:R-:W-:-:S03]  /*13b70*/  IADD3 R12, P3, PT, R8, R2, RZ ;  /* 0x00000002080c7210 */ /* 0x002fc60007f7e0ff */
[----:B------:R-:W-:Y:S01]  /*13b80*/  STL [R1+0x394], R13 ;  /* 0x0003940d01007387 */ /* 0x000fe20000100800 */
[----:B0-----:R-:W-:-:S03]  /*13b90*/  LEA.HI.X.SX32 R7, R8, R0, 0x1, P3 ;  /* 0x0000000008077211 */ /* 0x001fc600018f0eff */
[----:B------:R-:W3:Y:S01]  /*13ba0*/  LDL.LU R80, [R1+0x368] ;  /* 0x0003680001507983 */ /* 0x000ee20000300800 */
[----:B----4-:R-:W-:-:S03]  /*13bb0*/  @P0 IMAD.MOV.U32 R10, RZ, RZ, R12 ;  /* 0x000000ffff0a0224 */ /* 0x010fc600078e000c */
[----:B------:R0:W-:Y:S02]  /*13bc0*/  STL [R1+0x3ac], R11 ;  /* 0x0003ac0b01007387 */ /* 0x0001e40000100800 */
[----:B0-----:R-:W-:-:S05]  /*13bd0*/  @P0 IMAD.MOV.U32 R11, RZ, RZ, R7 ;  /* 0x000000ffff0b0224 */ /* 0x001fca00078e0007 */
[----:B------:R0:W4:Y:S01]  /*13be0*/  @P0 LDG.E.U8 R83, desc[UR22][R10.64] ;  /* 0x000000160a530981 */ /* 0x000122000c1e1100 */
[----:B------:R-:W-:Y:S01]  /*13bf0*/  ISETP.GT.U32.AND P1, PT, R3, R27, PT ;  /* 0x0000001b0300720c */ /* 0x000fe20003f24070 */
[----:B------:R-:W-:Y:S01]  /*13c00*/  IMAD.MOV.U32 R6, RZ, RZ, R28 ;  /* 0x000000ffff067224 */ /* 0x000fe200078e001c */
[----:B------:R-:W-:-:S03]  /*13c10*/  SEL R9, R38, R9, !P6 ;  /* 0x0000000926097207 */ /* 0x000fc60007000000 */
[----:B------:R-:W-:Y:S02]  /*13c20*/  @!P2 IMAD.MOV R6, RZ, RZ, -R6 ;  /* 0x000000ffff06a224 */ /* 0x000fe400078e0a06 */
[----:B------:R-:W-:Y:S01]  /*13c30*/  IMAD R9, R9, UR9, RZ ;  /* 0x0000000909097c24 */ /* 0x000fe2000f8e02ff */
[----:B------:R-:W-:Y:S05]  /*13c40*/  STL [R1+0xe7c], R85 ;  /* 0x000e7c5501007387 */ /* 0x000fea0000100800 */
[----:B------:R-:W-:Y:S01]  /*13c50*/  @!P1 IMAD.IADD R27, R27, 0x1, -R3 ;  /* 0x000000011b1b9824 */ /* 0x000fe200078e0a03 */
[----:B------:R-:W-:Y:S04]  /*13c60*/  STL [R1+0x3c8], R12 ;  /* 0x0003c80c01007387 */ /* 0x000fe80000100800 */
[----:B------:R-:W-:Y:S04]  /*13c70*/  STL [R1+0xe80], R84 ;  /* 0x000e805401007387 */ /* 0x000fe80000100800 */
[----:B------:R1:W-:Y:S01]  /*13c80*/  STL [R1+0x3c4], R7 ;  /* 0x0003c40701007387 */ /* 0x0003e20000100800 */
[----:B------:R-:W-:-:S03]  /*13c90*/  PRMT R79, RZ, 0x7610, R79 ;  /* 0x00007610ff4f7816 */ /* 0x000fc6000000004f */
[----:B------:R-:W4:Y:S01]  /*13ca0*/  LDL.LU R28, [R1+0x37c] ;  /* 0x00037c00011c7983 */ /* 0x000f220000300800 */
[----:B-1----:R-:W-:Y:S01]  /*13cb0*/  SEL R7, R38, R6, !P6 ;  /* 0x0000000626077207 */ /* 0x002fe20007000000 */
[----:B------:R-:W-:-:S04]  /*13cc0*/  IMAD.MOV.U32 R6, RZ, RZ, R25 ;  /* 0x000000ffff067224 */ /* 0x000fc800078e0019 */
[----:B------:R-:W-:Y:S01]  /*13cd0*/  IMAD R7, R7, UR9, RZ ;  /* 0x0000000907077c24 */ /* 0x000fe2000f8e02ff */
[----:B------:R-:W-:Y:S02]  /*13ce0*/  PRMT R78, RZ, 0x7610, R78 ;  /* 0x00007610ff4e7816 */ /* 0x000fe4000000004e */
[----:B--2---:R-:W-:-:S13]  /*13cf0*/  ISETP.GE.AND P3, PT, R31, RZ, PT ;  /* 0x000000ff1f00720c */ /* 0x004fda0003f66270 */
[----:B------:R-:W-:Y:S01]  /*13d00*/  @!P3 IMAD.MOV R6, RZ, RZ, -R6 ;  /* 0x000000ffff06b224 */ /* 0x000fe200078e0a06 */
[----:B------:R-:W-:-:S04]  /*13d10*/  IADD3 R8, P3, PT, R9, R2, RZ ;  /* 0x0000000209087210 */ /* 0x000fc80007f7e0ff */
[----:B------:R-:W-:-:S05]  /*13d20*/  LEA.HI.X.SX32 R14, R9, R0, 0x1, P3 ;  /* 0x00000000090e7211 */ /* 0x000fca00018f0eff */
[----:B------:R-:W-:-:S05]  /*13d30*/  @P0 IMAD.MOV.U32 R9, RZ, RZ, R14 ;  /* 0x000000ffff090224 */ /* 0x000fca00078e000e */
[----:B------:R1:W2:Y:S01]  /*13d40*/  @P0 LDG.E.U8 R79, desc[UR22][R8.64] ;  /* 0x00000016084f0981 */ /* 0x0002a2000c1e1100 */
[----:B---3--:R-:W-:-:S13]  /*13d50*/  ISETP.GT.U32.AND P1, PT, R3, R26, PT ;  /* 0x0000001a0300720c */ /* 0x008fda0003f24070 */
[----:B------:R-:W-:Y:S01]  /*13d60*/  @!P1 IMAD.IADD R26, R26, 0x1, -R3 ;  /* 0x000000011a1a9824 */ /* 0x000fe200078e0a03 */
[----:B0-----:R-:W-:-:S04]  /*13d70*/  IADD3 R10, P1, PT, R7, R2, RZ ;  /* 0x00000002070a7210 */ /* 0x001fc80007f3e0ff */
[----:B------:R-:W-:-:S05]  /*13d80*/  LEA.HI.X.SX32 R11, R7, R0, 0x1, P1 ;  /* 0x00000000070b7211 */ /* 0x000fca00008f0eff */
[----:B-1----:R-:W-:Y:S01]  /*13d90*/  @P0 IMAD.MOV.U32 R9, RZ, RZ, R11 ;  /* 0x000000ffff090224 */ /* 0x002fe200078e000b */
[----:B----4-:R-:W-:Y:S04]  /*13da0*/  STL [R1+0xe84], R83 ;  /* 0x000e845301007387 */ /* 0x010fe80000100800 */
[----:B------:R-:W3:Y:S04]  /*13db0*/  LDL R19, [R1+0x8c] ;  /* 0x00008c0001137983 */ /* 0x000ee80000100800 */
[----:B------:R-:W4:Y:S04]  /*13dc0*/  LDL R21, [R1+0x90] ;  /* 0x0000900001157983 */ /* 0x000f280000100800 */
[----:B------:R-:W4:Y:S04]  /*13dd0*/  LDL R22, [R1+0xac] ;  /* 0x0000ac0001167983 */ /* 0x000f280000100800 */
[----:B------:R-:W4:Y:S04]  /*13de0*/  LDL R23, [R1+0x988] ;  /* 0x0009880001177983 */ /* 0x000f280000100800 */
[----:B------:R-:W4:Y:S04]  /*13df0*/  LDL R24, [R1+0xd8c] ;  /* 0x000d8c0001187983 */ /* 0x000f280000100800 */
[----:B------:R-:W4:Y:S04]  /*13e00*/  LDL R20, [R1+0xb8] ;  /* 0x0000b80001147983 */ /* 0x000f280000100800 */
[----:B------:R-:W4:Y:S04]  /*13e10*/  LDL R25, [R1+0x978] ;  /* 0x0009780001197983 */ /* 0x000f280000100800 */
[----:B------:R0:W-:Y:S02]  /*13e20*/  STL [R1+0x3e8], R8 ;  /* 0x0003e80801007387 */ /* 0x0001e40000100800 */
[----:B0-----:R-:W-:-:S05]  /*13e30*/  @P0 IMAD.MOV.U32 R8, RZ, RZ, R10 ;  /* 0x000000ffff080224 */ /* 0x001fca00078e000a */
[----:B------:R3:W4:Y:S01]  /*13e40*/  @P0 LDG.E.U8 R78, desc[UR22][R8.64] ;  /* 0x00000016084e0981 */ /* 0x000722000c1e1100 */
[----:B------:R-:W0:Y:S01]  /*13e50*/  S2R R12, SR_TID.X ;  /* 0x00000000000c7919 */ /* 0x000e220000002100 */
[----:B------:R-:W-:Y:S02]  /*13e60*/  PLOP3.LUT P3, PT, PT, PT, UP1, 0x80, 0x8 ;  /* 0x000000000008781c */ /* 0x000fe40003f6f018 */
[----:B------:R-:W-:Y:S02]  /*13e70*/  PRMT R75, RZ, 0x7610, R75 ;  /* 0x00007610ff4b7816 */ /* 0x000fe4000000004b */
[----:B------:R-:W-:Y:S02]  /*13e80*/  PRMT R74, RZ, 0x7610, R74 ;  /* 0x00007610ff4a7816 */ /* 0x000fe4000000004a */
[----:B0-----:R-:W-:-:S04]  /*13e90*/  SHF.R.U32.HI R31, RZ, 0x6, R12 ;  /* 0x00000006ff1f7819 */ /* 0x001fc8000001160c */
[----:B------:R-:W-:-:S04]  /*13ea0*/  SGXT.U32 R31, R31, 0x1 ;  /* 0x000000011f1f781a */ /* 0x000fc80000000000 */
[----:B------:R-:W-:-:S04]  /*13eb0*/  LOP3.LUT R15, R31, 0x8, RZ, 0xfc, !PT ;  /* 0x000000081f0f7812 */ /* 0x000fc800078efcff */
[----:B------:R-:W-:Y:S01]  /*13ec0*/  ISETP.LT.AND P3, PT, R15, UR13, P3 ;  /* 0x0000000d0f007c0c */ /* 0x000fe20009f61270 */
[----:B------:R-:W-:Y:S04]  /*13ed0*/  STL [R1+0x408], R10 ;  /* 0x0004080a01007387 */ /* 0x000fe80000100800 */
[----:B------:R-:W-:Y:S04]  /*13ee0*/  STL [R1+0x3e4], R14 ;  /* 0x0003e40e01007387 */ /* 0x000fe80000100800 */
[----:B------:R0:W-:Y:S01]  /*13ef0*/  STL [R1+0x404], R11 ;  /* 0x0004040b01007387 */ /* 0x0001e20000100800 */
[----:B------:R-:W-:Y:S01]  /*13f00*/  SEL R7, R38, R6, !P6 ;  /* 0x0000000626077207 */ /* 0x000fe20007000000 */
[----:B------:R-:W-:Y:S01]  /*13f10*/  IMAD.MOV.U32 R6, RZ, RZ, R32 ;  /* 0x000000ffff067224 */ /* 0x000fe200078e0020 */
[----:B------:R-:W-:-:S02]  /*13f20*/  LOP3.LUT R13, R31, 0x10, RZ, 0xfc, !PT ;  /* 0x000000101f0d7812 */ /* 0x000fc400078efcff */
[----:B------:R-:W-:-:S04]  /*13f30*/  PLOP3.LUT P1, PT, PT, PT, UP1, 0x80, 0x8 ;  /* 0x000000000008781c */ /* 0x000fc80003f2f018 */
[----:B------:R-:W-:Y:S01]  /*13f40*/  ISETP.LT.AND P1, PT, R13, UR13, P1 ;  /* 0x0000000d0d007c0c */ /* 0x000fe20008f21270 */
[----:B--2---:R-:W-:Y:S01]  /*13f50*/  STL [R1+0xe88], R79 ;  /* 0x000e884f01007387 */ /* 0x004fe20000100800 */
[----:B---3--:R-:W-:Y:S02]  /*13f60*/  @P4 IMAD.MOV.U32 R9, RZ, RZ, R19 ;  /* 0x000000ffff094224 */ /* 0x008fe400078e0013 */
[----:B----4-:R-:W-:-:S05]  /*13f70*/  @P4 IMAD.MOV.U32 R8, RZ, RZ, R21 ;  /* 0x000000ffff084224 */ /* 0x010fca00078e0015 */
[----:B------:R1:W2:Y:S02]  /*13f80*/  @P4 LDG.E.U8 R75, desc[UR22][R8.64] ;  /* 0x00000016084b4981 */ /* 0x0002a4000c1e1100 */
[----:B-1----:R-:W-:Y:S02]  /*13f90*/  @P3 IMAD.MOV.U32 R8, RZ, RZ, R23 ;  /* 0x000000ffff083224 */ /* 0x002fe400078e0017 */
[----:B------:R-:W-:-:S05]  /*13fa0*/  @P3 IMAD.MOV.U32 R9, RZ, RZ, R22 ;  /* 0x000000ffff093224 */ /* 0x000fca00078e0016 */
[----:B------:R1:W3:Y:S01]  /*13fb0*/  @P3 LDG.E.U8 R74, desc[UR22][R8.64] ;  /* 0x00000016084a3981 */ /* 0x0002e2000c1e1100 */
[----:B------:R-:W-:-:S03]  /*13fc0*/  ISETP.GE.AND P3, PT, R24, RZ, PT ;  /* 0x000000ff1800720c */ /* 0x000fc60003f66270 */
[----:B------:R-:W-:Y:S04]  /*13fd0*/  STL [R1+0xe8c], R78 ;  /* 0x000e8c4e01007387 */ /* 0x000fe80000100800 */
[----:B------:R-:W4:Y:S04]  /*13fe0*/  LDL.LU R24, [R1+0x364] ;  /* 0x0003640001187983 */ /* 0x000f280000300800 */
[----:B------:R-:W2:Y:S04]  /*13ff0*/  LDL R30, [R1+0xc8] ;  /* 0x0000c800011e7983 */ /* 0x000ea80000100800 */
[----:B------:R-:W3:Y:S04]  /*14000*/  LDL R18, [R1+0x964] ;  /* 0x0009640001127983 */ /* 0x000ee80000100800 */
[----:B------:R-:W4:Y:S04]  /*14010*/  LDL R19, [R1+0x8e8] ;  /* 0x0008e80001137983 */ /* 0x000f280000100800 */
[----:B------:R-:W4:Y:S04]  /*14020*/  LDL R21, [R1+0x8ec] ;  /* 0x0008ec0001157983 */ /* 0x000f280000100800 */
[----:B------:R-:W4:Y:S04]  /*14030*/  LDL R22, [R1+0x908] ;  /* 0x0009080001167983 */ /* 0x000f280000100800 */
[----:B------:R-:W4:Y:S04]  /*14040*/  LDL R23, [R1+0x90c] ;  /* 0x00090c0001177983 */ /* 0x000f280000100800 */
[----:B------:R-:W4:Y:S01]  /*14050*/  LDL R32, [R1+0xd1c] ;  /* 0x000d1c0001207983 */ /* 0x000f220000100800 */
[----:B-1----:R-:W-:-:S03]  /*14060*/  @P1 IMAD.MOV.U32 R9, RZ, RZ, R20 ;  /* 0x000000ffff091224 */ /* 0x002fc600078e0014 */
[----:B------:R-:W4:Y:S01]  /*14070*/  LDL R20, [R1+0x928] ;  /* 0x0009280001147983 */ /* 0x000f220000100800 */
[----:B------:R-:W-:-:S03]  /*14080*/  @P1 IMAD.MOV.U32 R8, RZ, RZ, R25 ;  /* 0x000000ffff081224 */ /* 0x000fc600078e0019 */
[----:B------:R-:W4:Y:S01]  /*14090*/  LDL R25, [R1+0x92c] ;  /* 0x00092c0001197983 */ /* 0x000f220000100800 */
[----:B------:R-:W-:-:S13]  /*140a0*/  ISETP.GT.U32.AND P2, PT, R3, R29, PT ;  /* 0x0000001d0300720c */ /* 0x000fda0003f44070 */
[----:B------:R-:W-:Y:S01]  /*140b0*/  @!P2 IMAD.IADD R29, R29, 0x1, -R3 ;  /* 0x000000011d1da824 */ /* 0x000fe200078e0a03 */
[C---:B------:R-:W-:Y:S02]  /*140c0*/  ISETP.GT.U32.AND P2, PT, R3.reuse, R80, PT ;  /* 0x000000500300720c */ /* 0x040fe40003f44070 */
[----:B------:R-:W-:-:S11]  /*140d0*/  ISETP.GT.U32.AND P4, PT, R3, R27, PT ;  /* 0x0000001b0300720c */ /* 0x000fd60003f84070 */
[----:B------:R-:W-:Y:S01]  /*140e0*/  @!P2 IMAD.IADD R80, R80, 0x1, -R3 ;  /* 0x000000015050a824 */ /* 0x000fe200078e0a03 */
[----:B------:R-:W-:Y:S02]  /*140f0*/  ISETP.GT.U32.AND P2, PT, R3, R28, PT ;  /* 0x0000001c0300720c */ /* 0x000fe40003f44070 */
[----:B------:R-:W-:Y:S01]  /*14100*/  PRMT R73, RZ, 0x7610, R73 ;  /* 0x00007610ff497816 */ /* 0x000fe20000000049 */
[----:B------:R-:W-:Y:S01]  /*14110*/  IMAD R7, R7, UR9, RZ ;  /* 0x0000000907077c24 */ /* 0x000fe2000f8e02ff */
[----:B0-----:R-:W-:-:S04]  /*14120*/  LOP3.LUT R11, R31, 0x18, RZ, 0xfc, !PT ;  /* 0x000000181f0b7812 */ /* 0x001fc800078efcff */
[----:B------:R0:W4:Y:S05]  /*14130*/  @P1 LDG.E.U8 R73, desc[UR22][R8.64] ;  /* 0x0000001608491981 */ /* 0x00012a000c1e1100 */
[--C-:B------:R-:W-:Y:S01]  /*14140*/  @!P2 IMAD.IADD R28, R28, 0x1, -R3.reuse ;  /* 0x000000011c1ca824 */ /* 0x100fe200078e0a03 */
[----:B------:R-:W-:Y:S01]  /*14150*/  PLOP3.LUT P2, PT, PT, PT, UP1, 0x80, 0x8 ;  /* 0x000000000008781c */ /* 0x000fe20003f4f018 */
[----:B------:R-:W-:Y:S01]  /*14160*/  @!P4 IMAD.IADD R27, R27, 0x1, -R3 ;  /* 0x000000011b1bc824 */ /* 0x000fe200078e0a03 */
[----:B0-----:R-:W-:Y:S01]  /*14170*/  IADD3 R8, P1, PT, R7, R2, RZ ;  /* 0x0000000207087210 */ /* 0x001fe20007f3e0ff */
[----:B------:R-:W-:Y:S01]  /*14180*/  @!P3 IMAD.MOV R6, RZ, RZ, -R6 ;  /* 0x000000ffff06b224 */ /* 0x000fe200078e0a06 */
[----:B------:R-:W-:-:S02]  /*14190*/  ISETP.LT.AND P2, PT, R11, UR13, P2 ;  /* 0x0000000d0b007c0c */ /* 0x000fc40009741270 */
[C---:B------:R-:W-:Y:S02]  /*141a0*/  LOP3.LUT R10, R31.reuse, 0x20, RZ, 0xfc, !PT ;  /* 0x000000201f0a7812 */ /* 0x040fe400078efcff */
[----:B------:R-:W-:Y:S02]  /*141b0*/  PLOP3.LUT P4, PT, PT, PT, UP1, 0x80, 0x8 ;  /* 0x000000000008781c */ /* 0x000fe40003f8f018 */
[----:B------:R-:W-:Y:S02]  /*141c0*/  LOP3.LUT R9, R31, 0x28, RZ, 0xfc, !PT ;  /* 0x000000281f097812 */ /* 0x000fe400078efcff */
[----:B------:R-:W-:Y:S02]  /*141d0*/  PLOP3.LUT P3, PT, PT, PT, UP1, 0x80, 0x8 ;  /* 0x000000000008781c */ /* 0x000fe40003f6f018 */
[----:B------:R-:W-:Y:S02]  /*141e0*/  LEA.HI.X.SX32 R7, R7, R0, 0x1, P1 ;  /* 0x0000000007077211 */ /* 0x000fe400008f0eff */
[----:B------:R-:W-:-:S02]  /*141f0*/  ISETP.LT.AND P4, PT, R10, UR13, P4 ;  /* 0x0000000d0a007c0c */ /* 0x000fc4000a781270 */
[----:B------:R-:W-:Y:S02]  /*14200*/  PRMT R77, RZ, 0x7610, R77 ;  /* 0x00007610ff4d7816 */ /* 0x000fe4000000004d */
[----:B------:R-:W-:Y:S01]  /*14210*/  ISETP.LT.AND P3, PT, R9, UR13, P3 ;  /* 0x0000000d09007c0c */ /* 0x000fe20009f61270 */
[----:B------:R-:W-:Y:S01]  /*14220*/  @P0 IMAD.MOV.U32 R9, RZ, RZ, R7 ;  /* 0x000000ffff090224 */ /* 0x000fe200078e0007 */
[----:B------:R-:W-:Y:S01]  /*14230*/  PRMT R72, RZ, 0x7610, R72 ;  /* 0x00007610ff487816 */ /* 0x000fe20000000048 */
[----:B------:R-:W-:Y:S04]  /*14240*/  STL [R1+0x428], R8 ;  /* 0x0004280801007387 */ /* 0x000fe80000100800 */
[----:B------:R2:W4:Y:S01]  /*14250*/  @P0 LDG.E.U8 R77, desc[UR22][R8.64] ;  /* 0x00000016084d0981 */ /* 0x000522000c1e1100 */
[----:B------:R-:W-:-:S02]  /*14260*/  PRMT R66, RZ, 0x7610, R66 ;  /* 0x00007610ff427816 */ /* 0x000fc40000000042 */
[----:B------:R-:W-:Y:S01]  /*14270*/  PRMT R65, RZ, 0x7610, R65 ;  /* 0x00007610ff417816 */ /* 0x000fe20000000041 */
[----:B------:R0:W-:Y:S01]  /*14280*/  STL [R1+0x424], R7 ;  /* 0x0004240701007387 */ /* 0x0001e20000100800 */
[----:B------:R-:W-:Y:S02]  /*14290*/  LOP3.LUT R10, R31, 0x30, RZ, 0xfc, !PT ;  /* 0x000000301f0a7812 */ /* 0x000fe400078efcff */
[----:B------:R-:W-:-:S04]  /*142a0*/  PLOP3.LUT P1, PT, PT, PT, UP1, 0x80, 0x8 ;  /* 0x000000000008781c */ /* 0x000fc80003f2f018 */
[----:B------:R-:W-:Y:S02]  /*142b0*/  ISETP.LT.AND P1, PT, R10, UR13, P1 ;  /* 0x0000000d0a007c0c */ /* 0x000fe40008f21270 */
[----:B0-----:R-:W-:Y:S01]  /*142c0*/  SEL R7, R38, R6, !P6 ;  /* 0x0000000626077207 */ /* 0x001fe20007000000 */
[----:B------:R-:W-:Y:S02]  /*142d0*/  IMAD.MOV.U32 R6, RZ, RZ, R27 ;  /* 0x000000ffff067224 */ /* 0x000fe400078e001b */
[----:B--2---:R-:W-:Y:S02]  /*142e0*/  @P2 IMAD.MOV.U32 R9, RZ, RZ, R30 ;  /* 0x000000ffff092224 */ /* 0x004fe400078e001e */
[----:B---3--:R-:W-:-:S05]  /*142f0*/  @P2 IMAD.MOV.U32 R8, RZ, RZ, R18 ;  /* 0x000000ffff082224 */ /* 0x008fca00078e0012 */
[----:B------:R4:W2:Y:S02]  /*14300*/  @P2 LDG.E.U8 R72, desc[UR22][R8.64] ;  /* 0x0000001608482981 */ /* 0x0008a4000c1e1100 */
[----:B----4-:R-:W-:Y:S02]  /*14310*/  @P4 IMAD.MOV.U32 R8, RZ, RZ, R21 ;  /* 0x000000ffff084224 */ /* 0x010fe400078e0015 */
[----:B------:R-:W-:-:S05]  /*14320*/  @P4 IMAD.MOV.U32 R9, RZ, RZ, R19 ;  /* 0x000000ffff094224 */ /* 0x000fca00078e0013 */
[----:B------:R0:W3:Y:S02]  /*14330*/  @P4 LDG.E.U8 R66, desc[UR22][R8.64] ;  /* 0x0000001608424981 */ /* 0x0000e4000c1e1100 */
[----:B0-----:R-:W-:Y:S02]  /*14340*/  @P3 IMAD.MOV.U32 R8, RZ, RZ, R23 ;  /* 0x000000ffff083224 */ /* 0x001fe400078e0017 */
[----:B------:R-:W-:-:S05]  /*14350*/  @P3 IMAD.MOV.U32 R9, RZ, RZ, R22 ;  /* 0x000000ffff093224 */ /* 0x000fca00078e0016 */
[----:B------:R0:W4:Y:S01]  /*14360*/  @P3 LDG.E.U8 R65, desc[UR22][R8.64] ;  /* 0x0000001608413981 */ /* 0x000122000c1e1100 */
[----:B------:R-:W-:-:S03]  /*14370*/  ISETP.GE.AND P3, PT, R32, RZ, PT ;  /* 0x000000ff2000720c */ /* 0x000fc60003f66270 */
[----:B------:R-:W2:Y:S04]  /*14380*/  LDL.LU R32, [R1+0x34c] ;  /* 0x00034c0001207983 */ /* 0x000ea80000300800 */
[----:B------:R-:W2:Y:S04]  /*14390*/  LDL R30, [R1+0x948] ;  /* 0x00094800011e7983 */ /* 0x000ea80000100800 */
[----:B------:R-:W3:Y:S04]  /*143a0*/  LDL R18, [R1+0x94c] ;  /* 0x00094c0001127983 */ /* 0x000ee80000100800 */
[----:B------:R-:W4:Y:S04]  /*143b0*/  LDL R19, [R1+0x94] ;  /* 0x0000940001137983 */ /* 0x000f280000100800 */
[----:B------:R-:W4:Y:S04]  /*143c0*/  LDL R21, [R1+0x98] ;  /* 0x0000980001157983 */ /* 0x000f280000100800 */
[----:B------:R-:W4:Y:S04]  /*143d0*/  LDL R22, [R1+0xb0] ;  /* 0x0000b00001167983 */ /* 0x000f280000100800 */
[----:B------:R-:W4:Y:S01]  /*143e0*/  LDL R23, [R1+0x984] ;  /* 0x0009840001177983 */ /* 0x000f220000100800 */
[----:B0-----:R-:W-:-:S03]  /*143f0*/  @P1 IMAD.MOV.U32 R9, RZ, RZ, R20 ;  /* 0x000000ffff091224 */ /* 0x001fc600078e0014 */
[----:B------:R-:W4:Y:S01]  /*14400*/  LDL R20, [R1+0xcec] ;  /* 0x000cec0001147983 */ /* 0x000f220000100800 */
[----:B------:R-:W-:-:S03]  /*14410*/  @P1 IMAD.MOV.U32 R8, RZ, RZ, R25 ;  /* 0x000000ffff081224 */ /* 0x000fc600078e0019 */
[----:B------:R-:W4:Y:S04]  /*14420*/  LDL R25, [R1+0xbc] ;  /* 0x0000bc0001197983 */ /* 0x000f280000100800 */
[----:B------:R-:W4:Y:S01]  /*14430*/  LDL R27, [R1+0x970] ;  /* 0x00097000011b7983 */ /* 0x000f220000100800 */
[C---:B------:R-:W-:Y:S02]  /*14440*/  ISETP.GT.U32.AND P2, PT, R3.reuse, R24, PT ;  /* 0x000000180300720c */ /* 0x040fe40003f44070 */
[----:B------:R-:W-:Y:S02]  /*14450*/  ISETP.GT.U32.AND P4, PT, R3, R29, PT ;  /* 0x0000001d0300720c */ /* 0x000fe40003f84070 */
[----:B------:R-:W-:Y:S01]  /*14460*/  PRMT R64, RZ, 0x7610, R64 ;  /* 0x00007610ff407816 */ /* 0x000fe20000000040 */
[----:B------:R-:W-:Y:S01]  /*14470*/  IMAD R7, R7, UR9, RZ ;  /* 0x0000000907077c24 */ /* 0x000fe2000f8e02ff */
[----:B------:R-:W-:-:S04]  /*14480*/  LOP3.LUT R11, R31, 0x38, RZ, 0xfc, !PT ;  /* 0x000000381f0b7812 */ /* 0x000fc800078efcff */
[----:B------:R0:W4:Y:S03]  /*14490*/  @P1 LDG.E.U8 R64, desc[UR22][R8.64] ;  /* 0x0000001608401981 */ /* 0x000126000c1e1100 */
[--C-:B------:R-:W-:Y:S01]  /*144a0*/  @!P2 IMAD.IADD R24, R24, 0x1, -R3.reuse ;  /* 0x000000011818a824 */ /* 0x100fe200078e0a03 */
[----:B------:R-:W-:Y:S01]  /*144b0*/  PLOP3.LUT P2, PT, PT, PT, UP1, 0x80, 0x8 ;  /* 0x000000000008781c */ /* 0x000fe20003f4f018 */
[----:B------:R-:W-:Y:S01]  /*144c0*/  @!P4 IMAD.IADD R29, R29, 0x1, -R3 ;  /* 0x000000011d1dc824 */ /* 0x000fe200078e0a03 */
[----:B------:R-:W-:Y:S01]  /*144d0*/  LOP3.LUT R10, R31, 0x2, RZ, 0xfc, !PT ;  /* 0x000000021f0a7812 */ /* 0x000fe200078efcff */
[----:B------:R-:W-:Y:S01]  /*144e0*/  @!P3 IMAD.MOV R6, RZ, RZ, -R6 ;  /* 0x000000ffff06b224 */ /* 0x000fe200078e0a06 */
[----:B------:R-:W-:Y:S02]  /*144f0*/  ISETP.LT.AND P2, PT, R11, UR13, P2 ;  /* 0x0000000d0b007c0c */ /* 0x000fe40009741270 */
[----:B0-----:R-:W-:-:S02]  /*14500*/  IADD3 R8, P1, PT, R7, R2, RZ ;  /* 0x0000000207087210 */ /* 0x001fc40007f3e0ff */
[----:B------:R-:W-:Y:S02]  /*14510*/  PLOP3.LUT P4, PT, PT, PT, UP1, 0x80, 0x8 ;  /* 0x000000000008781c */ /* 0x000fe40003f8f018 */
[----:B------:R-:W-:Y:S02]  /*14520*/  LOP3.LUT R9, R31, 0xa, RZ, 0xfc, !PT ;  /* 0x0000000a1f097812 */ /* 0x000fe400078efcff */
[----:B------:R-:W-:Y:S02]  /*14530*/  PLOP3.LUT P3, PT, PT, PT, UP1, 0x80, 0x8 ;  /* 0x000000000008781c */ /* 0x000fe40003f6f018 */
[----:B------:R-:W-:Y:S02]  /*14540*/  LEA.HI.X.SX32 R7, R7, R0, 0x1, P1 ;  /* 0x0000000007077211 */ /* 0x000fe400008f0eff */
[----:B------:R-:W-:Y:S02]  /*14550*/  ISETP.LT.AND P4, PT, R10, UR13, P4 ;  /* 0x0000000d0a007c0c */ /* 0x000fe4000a781270 */
[----:B------:R-:W-:-:S02]  /*14560*/  PRMT R76, RZ, 0x7610, R76 ;  /* 0x00007610ff4c7816 */ /* 0x000fc4000000004c */
[----:B------:R-:W-:Y:S01]  /*14570*/  ISETP.LT.AND P3, PT, R9, UR13, P3 ;  /* 0x0000000d09007c0c */ /* 0x000fe20009f61270 */
[----:B------:R-:W-:Y:S01]  /*14580*/  @P0 IMAD.MOV.U32 R9, RZ, RZ, R7 ;  /* 0x000000ffff090224 */ /* 0x000fe200078e0007 */
[----:B------:R-:W-:Y:S01]  /*14590*/  PRMT R63, RZ, 0x7610, R63 ;  /* 0x00007610ff3f7816 */ /* 0x000fe2000000003f */
[----:B------:R-:W-:Y:S04]  /*145a0*/  STL [R1+0x448], R8 ;  /* 0x0004480801007387 */ /* 0x000fe80000100800 */
[----:B------:R2:W4:Y:S01]  /*145b0*/  @P0 LDG.E.U8 R76, desc[UR22][R8.64] ;  /* 0x00000016084c0981 */ /* 0x000522000c1e1100 */
[----:B------:R-:W-:Y:S02]  /*145c0*/  PRMT R70, RZ, 0x7610, R70 ;  /* 0x00007610ff467816 */ /* 0x000fe40000000046 */
[----:B------:R-:W-:Y:S01]  /*145d0*/  PRMT R69, RZ, 0x7610, R69 ;  /* 0x00007610ff457816 */ /* 0x000fe20000000045 */
[----:B------:R0:W-:Y:S02]  /*145e0*/  STL [R1+0x444], R7 ;  /* 0x0004440701007387 */ /* 0x0001e40000100800 */
[----:B0-----:R-:W-:Y:S01]  /*145f0*/  SEL R7, R38, R6, !P6 ;  /* 0x0000000626077207 */ /* 0x001fe20007000000 */
[----:B------:R-:W-:Y:S01]  /*14600*/  IMAD.MOV.U32 R6, RZ, RZ, R29 ;  /* 0x000000ffff067224 */ /* 0x000fe200078e001d */
[----:B------:R-:W-:-:S02]  /*14610*/  LOP3.LUT R10, R31, 0x12, RZ, 0xfc, !PT ;  /* 0x000000121f0a7812 */ /* 0x000fc400078efcff */
[----:B------:R-:W-:-:S04]  /*14620*/  PLOP3.LUT P1, PT, PT, PT, UP1, 0x80, 0x8 ;  /* 0x000000000008781c */ /* 0x000fc80003f2f018 */
[----:B------:R-:W-:Y:S01]  /*14630*/  ISETP.LT.AND P1, PT, R10, UR13, P1 ;  /* 0x0000000d0a007c0c */ /* 0x000fe20008f21270 */
        /* <DEDUP_REMOVED lines=16> */
[----:B------:R-:W4:Y:S04]  /*14740*/  LDL R23, [R1+0x914] ;  /* 0x0009140001177983 */ /* 0x000f280000100800 */
[----:B------:R-:W4:Y:S01]  /*14750*/  LDL R29, [R1+0xc94] ;  /* 0x000c9400011d7983 */ /* 0x000f220000100800 */
[----:B0-----:R-:W-:-:S02]  /*14760*/  @P1 IMAD.MOV.U32 R8, RZ, RZ, R27 ;  /* 0x000000ffff081224 */ /* 0x001fc400078e001b */
[----:B------:R-:W-:Y:S01]  /*14770*/  @P1 IMAD.MOV.U32 R9, RZ, RZ, R25 ;  /* 0x000000ffff091224 */ /* 0x000fe200078e0019 */
[----:B------:R-:W4:Y:S04]  /*14780*/  LDL R27, [R1+0x934] ;  /* 0x00093400011b7983 */ /* 0x000f280000100800 */
[----:B------:R-:W4:Y:S01]  /*14790*/  LDL R25, [R1+0x930] ;  /* 0x0009300001197983 */ /* 0x000f220000100800 */
[C---:B------:R-:W-:Y:S02]  /*147a0*/  ISETP.GT.U32.AND P2, PT, R3.reuse, R32, PT ;  /* 0x000000200300720c */ /* 0x040fe40003f44070 */
[----:B------:R-:W-:Y:S02]  /*147b0*/  ISETP.GT.U32.AND P4, PT, R3, R26, PT ;  /* 0x0000001a0300720c */ /* 0x000fe40003f84070 */
[----:B------:R-:W-:Y:S01]  /*147c0*/  PRMT R68, RZ, 0x7610, R68 ;  /* 0x00007610ff447816 */ /* 0x000fe20000000044 */
[----:B------:R-:W-:Y:S01]  /*147d0*/  IMAD R7, R7, UR9, RZ ;  /* 0x0000000907077c24 */ /* 0x000fe2000f8e02ff */
[----:B------:R-:W-:Y:S01]  /*147e0*/  LOP3.LUT R11, R31, 0x1a, RZ, 0xfc, !PT ;  /* 0x0000001a1f0b7812 */ /* 0x000fe200078efcff */
[----:B------:R-:W-:-:S03]  /*147f0*/  @!P3 IMAD.MOV R6, RZ, RZ, -R6 ;  /* 0x000000ffff06b224 */ /* 0x000fc600078e0a06 */
[----:B------:R0:W4:Y:S01]  /*14800*/  @P1 LDG.E.U8 R68, desc[UR22][R8.64] ;  /* 0x0000001608441981 */ /* 0x000122000c1e1100 */
[----:B------:R-:W-:Y:S02]  /*14810*/  PLOP3.LUT P1, PT, PT, PT, UP1, 0x80, 0x8 ;  /* 0x000000000008781c */ /* 0x000fe40003f2f018 */
[--C-:B------:R-:W-:Y:S02]  /*14820*/  @!P2 IMAD.IADD R32, R32, 0x1, -R3.reuse ;  /* 0x000000012020a824 */ /* 0x100fe400078e0a03 */
[----:B------:R-:W-:Y:S01]  /*14830*/  ISETP.LT.AND P1, PT, R11, UR13, P1 ;  /* 0x0000000d0b007c0c */ /* 0x000fe20008f21270 */
[----:B------:R-:W-:Y:S01]  /*14840*/  @!P4 IMAD.IADD R26, R26, 0x1, -R3 ;  /* 0x000000011a1ac824 */ /* 0x000fe200078e0a03 */
[----:B0-----:R-:W-:Y:S02]  /*14850*/  IADD3 R8, P3, PT, R7, R2, RZ ;  /* 0x0000000207087210 */ /* 0x001fe40007f7e0ff */
[----:B------:R-:W-:Y:S02]  /*14860*/  LOP3.LUT R10, R31, 0x22, RZ, 0xfc, !PT ;  /* 0x000000221f0a7812 */ /* 0x000fe400078efcff */
[----:B------:R-:W-:-:S02]  /*14870*/  PLOP3.LUT P2, PT, PT, PT, UP1, 0x80, 0x8 ;  /* 0x000000000008781c */ /* 0x000fc40003f4f018 */
[----:B------:R-:W-:Y:S02]  /*14880*/  LOP3.LUT R9, R31, 0x2a, RZ, 0xfc, !PT ;  /* 0x0000002a1f097812 */ /* 0x000fe400078efcff */
[----:B------:R-:W-:Y:S02]  /*14890*/  PLOP3.LUT P4, PT, PT, PT, UP1, 0x80, 0x8 ;  /* 0x000000000008781c */ /* 0x000fe40003f8f018 */
[----:B------:R-:W-:Y:S02]  /*148a0*/  LEA.HI.X.SX32 R7, R7, R0, 0x1, P3 ;  /* 0x0000000007077211 */ /* 0x000fe400018f0eff */
[----:B------:R-:W-:Y:S02]  /*148b0*/  ISETP.LT.AND P2, PT, R10, UR13, P2 ;  /* 0x0000000d0a007c0c */ /* 0x000fe40009741270 */
        /* <DEDUP_REMOVED lines=10> */
[----:B0-----:R-:W-:Y:S01]  /*14960*/  SEL R7, R38, R6, !P6 ;  /* 0x0000000626077207 */ /* 0x001fe20007000000 */
[----:B------:R-:W-:Y:S01]  /*14970*/  IMAD.MOV.U32 R6, RZ, RZ, R26 ;  /* 0x000000ffff067224 */ /* 0x000fe200078e001a */
        /* <DEDUP_REMOVED lines=46> */
[----:B------:R3:W-:Y:S04]  /*14c60*/  STL [R1+0x488], R8 ;  /* 0x0004880801007387 */ /* 0x0007e80000100800 */
[----:B------:R2:W4:Y:S01]  /*14c70*/  @P0 LDG.E.U8 R62, desc[UR22][R8.64] ;  /* 0x00000016083e0981 */ /* 0x000522000c1e1100 */
[----:B------:R-:W-:-:S02]  /*14c80*/  PRMT R61, RZ, 0x7610, R61 ;  /* 0x00007610ff3d7816 */ /* 0x000fc4000000003d */
[----:B------:R-:W-:Y:S01]  /*14c90*/  PRMT R60, RZ, 0x7610, R60 ;  /* 0x00007610ff3c7816 */ /* 0x000fe2000000003c */
[----:B------:R0:W-:Y:S01]  /*14ca0*/  STL [R1+0x484], R7 ;  /* 0x0004840701007387 */ /* 0x0001e20000100800 */
[----:B------:R-:W-:Y:S02]  /*14cb0*/  LOP3.LUT R10, R31, 0x14, RZ, 0xfc, !PT ;  /* 0x000000141f0a7812 */ /* 0x000fe400078efcff */
        /* <DEDUP_REMOVED lines=8> */
[----:B-1----:R-:W-:Y:S02]  /*14d40*/  @P3 IMAD.MOV.U32 R8, RZ, RZ, R23 ;  /* 0x000000ffff083224 */ /* 0x002fe400078e0017 */
        /* <DEDUP_REMOVED lines=11> */
[----:B-1----:R-:W-:-:S02]  /*14e00*/  @P4 IMAD.MOV.U32 R8, RZ, RZ, R27 ;  /* 0x000000ffff084224 */ /* 0x002fc400078e001b */
[----:B------:R-:W-:Y:S01]  /*14e10*/  @P4 IMAD.MOV.U32 R9, RZ, RZ, R25 ;  /* 0x000000ffff094224 */ /* 0x000fe200078e0019 */
[----:B------:R-:W4:Y:S04]  /*14e20*/  LDL R27, [R1+0x93c] ;  /* 0x00093c00011b7983 */ /* 0x000f280000100800 */
[----:B------:R-:W4:Y:S01]  /*14e30*/  LDL R25, [R1+0x938] ;  /* 0x0009380001197983 */ /* 0x000f220000100800 */
[C---:B------:R-:W-:Y:S02]  /*14e40*/  ISETP.GT.U32.AND P2, PT, R3.reuse, R29, PT ;  /* 0x0000001d0300720c */ /* 0x040fe40003f44070 */
[----:B------:R-:W-:Y:S02]  /*14e50*/  ISETP.GT.U32.AND P1, PT, R3, R28, PT ;  /* 0x0000001c0300720c */ /* 0x000fe40003f24070 */
[----:B0-----:R-:W-:-:S02]  /*14e60*/  SEL R7, R38, R6, !P6 ;  /* 0x0000000626077207 */ /* 0x001fc40007000000 */
[----:B------:R-:W-:-:S03]  /*14e70*/  PRMT R59, RZ, 0x7610, R59 ;  /* 0x00007610ff3b7816 */ /* 0x000fc6000000003b */
[----:B------:R-:W-:Y:S01]  /*14e80*/  IMAD R7, R7, UR9, RZ ;  /* 0x0000000907077c24 */ /* 0x000fe2000f8e02ff */
[----:B------:R-:W-:Y:S01]  /*14e90*/  LOP3.LUT R11, R31, 0x1c, RZ, 0xfc, !PT ;  /* 0x0000001c1f0b7812 */ /* 0x000fe200078efcff */
[----:B------:R-:W-:Y:S01]  /*14ea0*/  IMAD.MOV.U32 R6, RZ, RZ, R80 ;  /* 0x000000ffff067224 */ /* 0x000fe200078e0050 */
[----:B------:R0:W4:Y:S01]  /*14eb0*/  @P4 LDG.E.U8 R59, desc[UR22][R8.64] ;  /* 0x00000016083b4981 */ /* 0x000122000c1e1100 */
        /* <DEDUP_REMOVED lines=19> */
[----:B------:R-:W-:Y:S01]  /*14ff0*/  LOP3.LUT R10, R31, 0x34, RZ, 0xfc, !PT ;  /* 0x000000341f0a7812 */ /* 0x000fe200078efcff */
[----:B------:R0:W-:Y:S01]  /*15000*/  STL [R1+0x4a4], R7 ;  /* 0x0004a40701007387 */ /* 0x0001e20000100800 */
[----:B------:R-:W-:-:S02]  /*15010*/  PLOP3.LUT P4, PT, PT, PT, UP1, 0x80, 0x8 ;  /* 0x000000000008781c */ /* 0x000fc40003f8f018 */
[----:B------:R-:W-:Y:S02]  /*15020*/  PRMT R47, RZ, 0x7610, R47 ;  /* 0x00007610ff2f7816 */ /* 0x000fe4000000002f */
[----:B------:R-:W-:Y:S02]  /*15030*/  ISETP.LT.AND P4, PT, R10, UR13, P4 ;  /* 0x0000000d0a007c0c */ /* 0x000fe4000a781270 */
[----:B0-----:R-:W-:Y:S01]  /*15040*/  SEL R7, R38, R6, !P6 ;  /* 0x0000000626077207 */ /* 0x001fe20007000000 */
[----:B------:R-:W-:Y:S02]  /*15050*/  IMAD.MOV.U32 R6, RZ, RZ, R28 ;  /* 0x000000ffff067224 */ /* 0x000fe400078e001c */
[----:B------:R-:W4:Y:S01]  /*15060*/  LDL R28, [R1+0xcf4] ;  /* 0x000cf400011c7983 */ /* 0x000f220000100800 */
[----:B--2---:R-:W-:-:S03]  /*15070*/  @P2 IMAD.MOV.U32 R9, RZ, RZ, R92 ;  /* 0x000000ffff092224 */ /* 0x004fc600078e005c */
[----:B------:R-:W2:Y:S01]  /*15080*/  LDL R92, [R1+0x8d0] ;  /* 0x0008d000015c7983 */ /* 0x000ea20000100800 */
[----:B---3--:R-:W-:-:S03]  /*15090*/  @P2 IMAD.MOV.U32 R8, RZ, RZ, R30 ;  /* 0x000000ffff082224 */ /* 0x008fc600078e001e */
[----:B------:R-:W3:Y:S04]  /*150a0*/  LDL R30, [R1+0x958] ;  /* 0x00095800011e7983 */ /* 0x000ee80000100800 */
[----:B------:R4:W3:Y:S02]  /*150b0*/  @P2 LDG.E.U8 R58, desc[UR22][R8.64] ;  /* 0x00000016083a2981 */ /* 0x0008e4000c1e1100 */
[----:B----4-:R-:W-:Y:S02]  /*150c0*/  @P1 IMAD.MOV.U32 R8, RZ, RZ, R19 ;  /* 0x000000ffff081224 */ /* 0x010fe400078e0013 */
[----:B------:R-:W-:Y:S01]  /*150d0*/  @P1 IMAD.MOV.U32 R9, RZ, RZ, R18 ;  /* 0x000000ffff091224 */ /* 0x000fe200078e0012 */
[----:B------:R-:W4:Y:S04]  /*150e0*/  LDL R19, [R1+0xa4] ;  /* 0x0000a40001137983 */ /* 0x000f280000100800 */
[----:B------:R0:W4:Y:S04]  /*150f0*/  @P1 LDG.E.U8 R48, desc[UR22][R8.64] ;  /* 0x0000001608301981 */ /* 0x000128000c1e1100 */
[----:B------:R-:W4:Y:S01]  /*15100*/  LDL R18, [R1+0xd48] ;  /* 0x000d480001127983 */ /* 0x000f220000100800 */
[----:B0-----:R-:W-:-:S02]  /*15110*/  @P3 IMAD.MOV.U32 R8, RZ, RZ, R22 ;  /* 0x000000ffff083224 */ /* 0x001fc400078e0016 */
[----:B------:R-:W-:Y:S01]  /*15120*/  @P3 IMAD.MOV.U32 R9, RZ, RZ, R21 ;  /* 0x000000ffff093224 */ /* 0x000fe200078e0015 */
[----:B------:R-:W4:Y:S04]  /*15130*/  LDL R22, [R1+0x96c] ;  /* 0x00096c0001167983 */ /* 0x000f280000100800 */
[----:B------:R-:W4:Y:S04]  /*15140*/  LDL R21, [R1+0xa8] ;  /* 0x0000a80001157983 */ /* 0x000f280000100800 */
[----:B------:R0:W4:Y:S01]  /*15150*/  @P3 LDG.E.U8 R47, desc[UR22][R8.64] ;  /* 0x00000016082f3981 */ /* 0x000122000c1e1100 */
[----:B------:R-:W-:-:S03]  /*15160*/  ISETP.GE.AND P3, PT, R23, RZ, PT ;  /* 0x000000ff1700720c */ /* 0x000fc60003f66270 */
[----:B------:R-:W4:Y:S01]  /*15170*/  LDL R23, [R1+0x97c] ;  /* 0x00097c0001177983 */ /* 0x000f220000100800 */
[----:B0-----:R-:W-:Y:S02]  /*15180*/  @P4 IMAD.MOV.U32 R8, RZ, RZ, R27 ;  /* 0x000000ffff084224 */ /* 0x001fe400078e001b */
[----:B------:R-:W-:Y:S01]  /*15190*/  @P4 IMAD.MOV.U32 R9, RZ, RZ, R25 ;  /* 0x000000ffff094224 */ /* 0x000fe200078e0019 */
[----:B------:R-:W4:Y:S04]  /*151a0*/  LDL R27, [R1+0x968] ;  /* 0x00096800011b7983 */ /* 0x000f280000100800 */
[----:B------:R-:W4:Y:S01]  /*151b0*/  LDL R25, [R1+0xc4] ;  /* 0x0000c40001197983 */ /* 0x000f220000100800 */
[----:B------:R-:W0:Y:S01]  /*151c0*/  S2R R80, SR_TID.X ;  /* 0x0000000000507919 */ /* 0x000e220000002100 */
[----:B------:R-:W-:-:S02]  /*151d0*/  ISETP.GT.U32.AND P2, PT, R3, R26, PT ;  /* 0x0000001a0300720c */ /* 0x000fc40003f44070 */
        /* <DEDUP_REMOVED lines=8> */
[----:B------:R-:W-:Y:S02]  /*15260*/  LOP3.LUT R10, R31, 0x6, RZ, 0xfc, !PT ;  /* 0x000000061f0a7812 */ /* 0x000fe400078efcff */
[----:B------:R-:W-:Y:S02]  /*15270*/  ISETP.LT.AND P2, PT, R11, UR13, P2 ;  /* 0x0000000d0b007c0c */ /* 0x000fe40009741270 */
[----:B-1----:R-:W-:-:S02]  /*15280*/  IADD3 R8, P4, PT, R7, R2, RZ ;  /* 0x0000000207087210 */ /* 0x002fc40007f9e0ff */
[----:B------:R-:W-:Y:S02]  /*15290*/  PLOP3.LUT P1, PT, PT, PT, UP1, 0x80, 0x8 ;  /* 0x000000000008781c */ /* 0x000fe40003f2f018 */
[----:B------:R-:W-:Y:S01]  /*152a0*/  LEA.HI.X.SX32 R7, R7, R0, 0x1, P4 ;  /* 0x0000000007077211 */ /* 0x000fe200020f0eff */
[----:B------:R-:W-:Y:S01]  /*152b0*/  @!P3 IMAD.MOV R6, RZ, RZ, -R6 ;  /* 0x000000ffff06b224 */ /* 0x000fe200078e0a06 */
[----:B------:R-:W-:Y:S02]  /*152c0*/  ISETP.LT.AND P1, PT, R10, UR13, P1 ;  /* 0x0000000d0a007c0c */ /* 0x000fe40008f21270 */
[----:B------:R-:W-:Y:S01]  /*152d0*/  PRMT R52, RZ, 0x7610, R52 ;  /* 0x00007610ff347816 */ /* 0x000fe20000000034 */
[----:B------:R-:W-:Y:S01]  /*152e0*/  @P0 IMAD.MOV.U32 R9, RZ, RZ, R7 ;  /* 0x000000ffff090224 */ /* 0x000fe200078e0007 */
[----:B------:R-:W-:Y:S02]  /*152f0*/  PLOP3.LUT P3, PT, PT, PT, UP1, 0x80, 0x8 ;  /* 0x000000000008781c */ /* 0x000fe40003f6f018 */
[----:B0-----:R-:W-:Y:S01]  /*15300*/  LEA.HI R80, R80, 0xe, RZ, 0x1a ;  /* 0x0000000e50507811 */ /* 0x001fe200078fd0ff */
[----:B------:R-:W-:Y:S01]  /*15310*/  STL [R1+0x4c8], R8 ;  /* 0x0004c80801007387 */ /* 0x000fe20000100800 */
[----:B------:R-:W-:-:S02]  /*15320*/  PRMT R44, RZ, 0x7610, R44 ;  /* 0x00007610ff2c7816 */ /* 0x000fc4000000002c */
[----:B------:R-:W-:Y:S01]  /*15330*/  ISETP.LT.AND P3, PT, R80, UR13, P3 ;  /* 0x0000000d50007c0c */ /* 0x000fe20009f61270 */
[----:B------:R2:W4:Y:S01]  /*15340*/  @P0 LDG.E.U8 R52, desc[UR22][R8.64] ;  /* 0x0000001608340981 */ /* 0x000522000c1e1100 */
[----:B------:R-:W-:Y:S02]  /*15350*/  LOP3.LUT R10, R31, 0x16, RZ, 0xfc, !PT ;  /* 0x000000161f0a7812 */ /* 0x000fe400078efcff */
[----:B------:R-:W-:Y:S02]  /*15360*/  PLOP3.LUT P4, PT, PT, PT, UP1, 0x80, 0x8 ;  /* 0x000000000008781c */ /* 0x000fe40003f8f018 */
[----:B------:R-:W-:Y:S02]  /*15370*/  PRMT R51, RZ, 0x7610, R51 ;  /* 0x00007610ff337816 */ /* 0x000fe40000000033 */
[----:B------:R-:W-:Y:S02]  /*15380*/  ISETP.LT.AND P4, PT, R10, UR13, P4 ;  /* 0x0000000d0a007c0c */ /* 0x000fe4000a781270 */
[----:B------:R-:W-:Y:S01]  /*15390*/  PRMT R50, RZ, 0x7610, R50 ;  /* 0x00007610ff327816 */ /* 0x000fe20000000032 */
[----:B------:R0:W-:Y:S01]  /*153a0*/  STL [R1+0x4c4], R7 ;  /* 0x0004c40701007387 */ /* 0x0001e20000100800 */
[----:B------:R-:W-:-:S02]  /*153b0*/  PRMT R49, RZ, 0x7610, R49 ;  /* 0x00007610ff317816 */ /* 0x000fc40000000031 */
[----:B------:R-:W-:Y:S01]  /*153c0*/  SEL R6, R38, R6, !P6 ;  /* 0x0000000626067207 */ /* 0x000fe20007000000 */
[----:B0-----:R-:W-:Y:S02]  /*153d0*/  IMAD.MOV.U32 R7, RZ, RZ, R24 ;  /* 0x000000ffff077224 */ /* 0x001fe400078e0018 */
[----:B--2---:R-:W-:Y:S02]  /*153e0*/  @P2 IMAD.MOV.U32 R9, RZ, RZ, R92 ;  /* 0x000000ffff092224 */ /* 0x004fe400078e005c */
[----:B---3--:R-:W-:-:S05]  /*153f0*/  @P2 IMAD.MOV.U32 R8, RZ, RZ, R30 ;  /* 0x000000ffff082224 */ /* 0x008fca00078e001e */
[----:B------:R4:W2:Y:S02]  /*15400*/  @P2 LDG.E.U8 R44, desc[UR22][R8.64] ;  /* 0x00000016082c2981 */ /* 0x0008a4000c1e1100 */
[----:B----4-:R-:W-:Y:S02]  /*15410*/  @P1 IMAD.MOV.U32 R9, RZ, RZ, R19 ;  /* 0x000000ffff091224 */ /* 0x010fe400078e0013 */
[----:B------:R-:W3:Y:S01]  /*15420*/  LDL R19, [R1+0xc74] ;  /* 0x000c740001137983 */ /* 0x000ee20000100800 */
[----:B------:R-:W-:Y:S01]  /*15430*/  ISETP.GE.AND P2, PT, R18, RZ, PT ;  /* 0x000000ff1200720c */ /* 0x000fe20003f46270 */
[----:B------:R-:W-:-:S12]  /*15440*/  @P1 IMAD.MOV.U32 R8, RZ, RZ, R21 ;  /* 0x000000ffff081224 */ /* 0x000fd800078e0015 */
[----:B------:R-:W-:Y:S01]  /*15450*/  @!P2 IMAD.MOV R7, RZ, RZ, -R7 ;  /* 0x000000ffff07a224 */ /* 0x000fe200078e0a07 */
[----:B------:R-:W4:Y:S04]  /*15460*/  LDL R21, [R1+0x900] ;  /* 0x0009000001157983 */ /* 0x000f280000100800 */
[----:B------:R0:W2:Y:S01]  /*15470*/  @P1 LDG.E.U8 R51, desc[UR22][R8.64] ;  /* 0x0000001608331981 */ /* 0x0000a2000c1e1100 */
[----:B------:R-:W-:Y:S01]  /*15480*/  ISETP.GT.U32.AND P1, PT, R3, R32, PT ;  /* 0x000000200300720c */ /* 0x000fe20003f24070 */
[----:B0-----:R-:W-:Y:S02]  /*15490*/  @P3 IMAD.MOV.U32 R8, RZ, RZ, R23 ;  /* 0x000000ffff083224 */ /* 0x001fe400078e0017 */
[----:B------:R-:W-:-:S05]  /*154a0*/  @P3 IMAD.MOV.U32 R9, RZ, RZ, R22 ;  /* 0x000000ffff093224 */ /* 0x000fca00078e0016 */
[----:B------:R0:W2:Y:S01]  /*154b0*/  @P3 LDG.E.U8 R50, desc[UR22][R8.64] ;  /* 0x0000001608323981 */ /* 0x0000a2000c1e1100 */
[----:B------:R-:W-:-:S03]  /*154c0*/  ISETP.GE.AND P2, PT, R28, RZ, PT ;  /* 0x000000ff1c00720c */ /* 0x000fc60003f46270 */
[----:B------:R-:W2:Y:S01]  /*154d0*/  LDL R28, [R1+0x8e4] ;  /* 0x0008e400011c7983 */ /* 0x000ea20000100800 */
[----:B0-----:R-:W-:Y:S02]  /*154e0*/  @P4 IMAD.MOV.U32 R8, RZ, RZ, R27 ;  /* 0x000000ffff084224 */ /* 0x001fe400078e001b */
[----:B------:R-:W-:Y:S01]  /*154f0*/  @P4 IMAD.MOV.U32 R9, RZ, RZ, R25 ;  /* 0x000000ffff094224 */ /* 0x000fe200078e0019 */
[----:B------:R-:W3:Y:S04]  /*15500*/  LDL R27, [R1+0x8e0] ;  /* 0x0008e000011b7983 */ /* 0x000ee80000100800 */
[----:B------:R0:W4:Y:S01]  /*15510*/  @P4 LDG.E.U8 R49, desc[UR22][R8.64] ;  /* 0x0000001608314981 */ /* 0x000122000c1e1100 */
[----:B------:R-:W-:Y:S02]  /*15520*/  @!P1 IMAD.IADD R32, R32, 0x1, -R3 ;  /* 0x0000000120209824 */ /* 0x000fe400078e0a03 */
[----:B0-----:R-:W-:-:S05]  /*15530*/  IMAD R8, R6, UR9, RZ ;  /* 0x0000000906087c24 */ /* 0x001fca000f8e02ff */
[----:B------:R-:W-:Y:S01]  /*15540*/  IADD3 R9, P4, PT, R8, R2, RZ ;  /* 0x0000000208097210 */ /* 0x000fe20007f9e0ff */
[----:B------:R-:W-:-:S04]  /*15550*/  IMAD.MOV.U32 R6, RZ, RZ, R32 ;  /* 0x000000ffff067224 */ /* 0x000fc800078e0020 */
[----:B------:R0:W-:Y:S04]  /*15560*/  STL [R1+0x4e8], R9 ;  /* 0x0004e80901007387 */ /* 0x0001e80000100800 */
[----:B------:R-:W4:Y:S01]  /*15570*/  LDL R32, [R1+0x904] ;  /* 0x0009040001207983 */ /* 0x000f220000100800 */
[----:B------:R-:W1:Y:S01]  /*15580*/  S2R R25, SR_TID.X ;  /* 0x0000000000197919 */ /* 0x000e620000002100 */
[----:B------:R-:W-:Y:S01]  /*15590*/  SEL R7, R38, R7, !P6 ;  /* 0x0000000726077207 */ /* 0x000fe20007000000 */
[----:B------:R-:W-:Y:S01]  /*155a0*/  @!P2 IMAD.MOV R6, RZ, RZ, -R6 ;  /* 0x000000ffff06a224 */ /* 0x000fe200078e0a06 */
[----:B------:R-:W-:Y:S01]  /*155b0*/  LEA.HI.X.SX32 R8, R8, R0, 0x1, P4 ;  /* 0x0000000008087211 */ /* 0x000fe200020f0eff */
[----:B------:R-:W4:Y:S02]  /*155c0*/  LDL R22, [R1+0x920] ;  /* 0x0009200001167983 */ /* 0x000f240000100800 */
[----:B------:R-:W-:Y:S01]  /*155d0*/  IMAD R7, R7, UR9, RZ ;  /* 0x0000000907077c24 */ /* 0x000fe2000f8e02ff */
[----:B------:R-:W-:Y:S01]  /*155e0*/  PLOP3.LUT P1, PT, PT, PT, UP1, 0x80, 0x8 ;  /* 0x000000000008781c */ /* 0x000fe20003f2f018 */
[----:B------:R-:W4:Y:S03]  /*155f0*/  LDL R23, [R1+0x924] ;  /* 0x0009240001177983 */ /* 0x000f260000100800 */
[----:B------:R-:W-:Y:S01]  /*15600*/  IADD3 R10, P2, PT, R7, R2, RZ ;  /* 0x00000002070a7210 */ /* 0x000fe20007f5e0ff */
[----:B------:R0:W-:Y:S04]  /*15610*/  STL [R1+0x4e4], R8 ;  /* 0x0004e40801007387 */ /* 0x0001e80000100800 */
[----:B------:R-:W-:Y:S01]  /*15620*/  STL [R1+0x508], R10 ;  /* 0x0005080a01007387 */ /* 0x000fe20000100800 */
[----:B-1----:R-:W-:-:S04]  /*15630*/  LEA.HI R25, R25, 0x1e, RZ, 0x1a ;  /* 0x0000001e19197811 */ /* 0x002fc800078fd0ff */
[----:B------:R-:W-:Y:S02]  /*15640*/  ISETP.LT.AND P1, PT, R25, UR13, P1 ;  /* 0x0000000d19007c0c */ /* 0x000fe40008f21270 */
[----:B------:R-:W4:Y:S01]  /*15650*/  LDL R25, [R1+0xdc0] ;  /* 0x000dc00001197983 */ /* 0x000f220000100800 */
[----:B0-----:R-:W-:Y:S02]  /*15660*/  @P0 LOP3.LUT R9, R9, R8, RZ, 0x3c, !PT ;  /* 0x0000000809090212 */ /* 0x001fe400078e3cff */
[----:B------:R-:W-:Y:S02]  /*15670*/  ISETP.GT.U32.AND P3, PT, R3, R20, PT ;  /* 0x000000140300720c */ /* 0x000fe40003f64070 */
[C---:B------:R-:W-:Y:S02]  /*15680*/  @P0 LOP3.LUT R8, R9.reuse, R8, RZ, 0x3c, !PT ;  /* 0x0000000809080212 */ /* 0x040fe400078e3cff */
[----:B------:R-:W-:Y:S02]  /*15690*/  PRMT R45, RZ, 0x7610, R45 ;  /* 0x00007610ff2d7816 */ /* 0x000fe4000000002d */
[----:B------:R-:W-:-:S02]  /*156a0*/  @P0 LOP3.LUT R9, R9, R8, RZ, 0x3c, !PT ;  /* 0x0000000809090212 */ /* 0x000fc400078e3cff */
[----:B------:R-:W-:Y:S02]  /*156b0*/  LEA.HI.X.SX32 R7, R7, R0, 0x1, P2 ;  /* 0x0000000007077211 */ /* 0x000fe400010f0eff */
[----:B------:R-:W-:Y:S01]  /*156c0*/  PRMT R43, RZ, 0x7610, R43 ;  /* 0x00007610ff2b7816 */ /* 0x000fe2000000002b */
[----:B------:R0:W4:Y:S01]  /*156d0*/  @P0 LDG.E.U8 R45, desc[UR22][R8.64] ;  /* 0x00000016082d0981 */ /* 0x000122000c1e1100 */
[----:B------:R-:W-:Y:S01]  /*156e0*/  LOP3.LUT R11, R31, 0x26, RZ, 0xfc, !PT ;  /* 0x000000261f0b7812 */ /* 0x000fe200078efcff */
[----:B------:R-:W-:Y:S01]  /*156f0*/  @!P3 IMAD.IADD R20, R20, 0x1, -R3 ;  /* 0x000000011414b824 */ /* 0x000fe200078e0a03 */
[----:B------:R-:W-:Y:S01]  /*15700*/  PLOP3.LUT P3, PT, PT, PT, UP1, 0x80, 0x8 ;  /* 0x000000000008781c */ /* 0x000fe20003f6f018 */
[----:B------:R1:W-:Y:S01]  /*15710*/  STL [R1+0x504], R7 ;  /* 0x0005040701007387 */ /* 0x0003e20000100800 */
[----:B------:R-:W-:Y:S01]  /*15720*/  LEA.HI R24, R12, 0x2e, RZ, 0x1a ;  /* 0x0000002e0c187811 */ /* 0x000fe200078fd0ff */
[----:B0-----:R-:W-:Y:S02]  /*15730*/  @P0 IMAD.MOV.U32 R8, RZ, RZ, R10 ;  /* 0x000000ffff080224 */ /* 0x001fe400078e000a */
[----:B------:R-:W-:Y:S01]  /*15740*/  @P0 IMAD.MOV.U32 R9, RZ, RZ, R7 ;  /* 0x000000ffff090224 */ /* 0x000fe200078e0007 */
[----:B------:R-:W-:-:S02]  /*15750*/  ISETP.LT.AND P3, PT, R11, UR13, P3 ;  /* 0x0000000d0b007c0c */ /* 0x000fc40009f61270 */
[----:B------:R-:W-:Y:S02]  /*15760*/  PLOP3.LUT P2, PT, PT, PT, UP1, 0x80, 0x8 ;  /* 0x000000000008781c */ /* 0x000fe40003f4f018 */
[----:B------:R2:W4:Y:S01]  /*15770*/  @P0 LDG.E.U8 R43, desc[UR22][R8.64] ;  /* 0x00000016082b0981 */ /* 0x000522000c1e1100 */
[----:B------:R-:W-:Y:S02]  /*15780*/  PRMT R42, RZ, 0x7610, R42 ;  /* 0x00007610ff2a7816 */ /* 0x000fe4000000002a */
[----:B------:R-:W-:Y:S02]  /*15790*/  ISETP.LT.AND P2, PT, R24, UR13, P2 ;  /* 0x0000000d18007c0c */ /* 0x000fe40009741270 */
[----:B------:R-:W4:Y:S01]  /*157a0*/  LDL R24, [R1+0xd98] ;  /* 0x000d980001187983 */ /* 0x000f220000100800 */
[----:B--2---:R-:W-:-:S03]  /*157b0*/  @P1 IMAD.MOV.U32 R8, RZ, RZ, R28 ;  /* 0x000000ffff081224 */ /* 0x004fc600078e001c */
[----:B------:R-:W2:Y:S01]  /*157c0*/  LDL R28, [R1+0x944] ;  /* 0x00094400011c7983 */ /* 0x000ea20000100800 */
[----:B---3--:R-:W-:-:S03]  /*157d0*/  @P1 IMAD.MOV.U32 R9, RZ, RZ, R27 ;  /* 0x000000ffff091224 */ /* 0x008fc600078e001b */
[----:B------:R-:W3:Y:S04]  /*157e0*/  LDL R27, [R1+0x940] ;  /* 0x00094000011b7983 */ /* 0x000ee80000100800 */
[----:B------:R0:W3:Y:S02]  /*157f0*/  @P1 LDG.E.U8 R42, desc[UR22][R8.64] ;  /* 0x00000016082a1981 */ /* 0x0000e4000c1e1100 */
[----:B0-----:R-:W-:Y:S02]  /*15800*/  SEL R8, R38, R6, !P6 ;  /* 0x0000000626087207 */ /* 0x001fe40007000000 */
[----:B------:R-:W-:Y:S02]  /*15810*/  LOP3.LUT R9, R31, 0x36, RZ, 0xfc, !PT ;  /* 0x000000361f097812 */ /* 0x000fe400078efcff */
[----:B------:R-:W3:Y:S01]  /*15820*/  LDL R31, [R1+0x8d8] ;  /* 0x0008d800011f7983 */ /* 0x000ee20000100800 */
[----:B----4-:R-:W-:-:S03]  /*15830*/  @P3 IMAD.MOV.U32 R6, RZ, RZ, R32 ;  /* 0x000000ffff063224 */ /* 0x010fc600078e0020 */
[----:B------:R-:W4:Y:S01]  /*15840*/  LDL R32, [R1+0x8d4] ;  /* 0x0008d40001207983 */ /* 0x000f220000100800 */
[----:B------:R-:W-:-:S13]  /*15850*/  ISETP.GT.U32.AND P4, PT, R3, R29, PT ;  /* 0x0000001d0300720c */ /* 0x000fda0003f84070 */
[----:B------:R-:W-:Y:S01]  /*15860*/  @!P4 IMAD.IADD R29, R29, 0x1, -R3 ;  /* 0x000000011d1dc824 */ /* 0x000fe200078e0a03 */
[----:B------:R-:W-:Y:S01]  /*15870*/  ISETP.GT.U32.AND P4, PT, R3, R26, PT ;  /* 0x0000001a0300720c */ /* 0x000fe20003f84070 */
[----:B-1----:R-:W-:Y:S01]  /*15880*/  @P3 IMAD.MOV.U32 R7, RZ, RZ, R21 ;  /* 0x000000ffff073224 */ /* 0x002fe200078e0015 */
[----:B------:R-:W-:Y:S02]  /*15890*/  PRMT R41, RZ, 0x7610, R41 ;  /* 0x00007610ff297816 */ /* 0x000fe40000000029 */
[----:B------:R-:W-:Y:S01]  /*158a0*/  PRMT R39, RZ, 0x7610, R39 ;  /* 0x00007610ff277816 */ /* 0x000fe20000000027 */
[----:B------:R-:W-:-:S03]  /*158b0*/  IMAD R8, R8, UR9, RZ ;  /* 0x0000000908087c24 */ /* 0x000fc6000f8e02ff */
[----:B------:R0:W4:Y:S05]  /*158c0*/  @P3 LDG.E.U8 R41, desc[UR22][R6.64] ;  /* 0x0000001606293981 */ /* 0x00012a000c1e1100 */
[----:B------:R-:W-:Y:S01]  /*158d0*/  @!P4 IMAD.IADD R26, R26, 0x1, -R3 ;  /* 0x000000011a1ac824 */ /* 0x000fe200078e0a03 */
[----:B------:R-:W-:Y:S02]  /*158e0*/  ISETP.GE.AND P4, PT, R25, RZ, PT ;  /* 0x000000ff1900720c */ /* 0x000fe40003f86270 */
[----:B------:R-:W1:Y:S01]  /*158f0*/  S2R R25, SR_TID.X ;  /* 0x0000000000197919 */ /* 0x000e620000002100 */
[----:B0-----:R-:W-:Y:S02]  /*15900*/  @P2 IMAD.MOV.U32 R6, RZ, RZ, R23 ;  /* 0x000000ffff062224 */ /* 0x001fe400078e0017 */
[----:B------:R-:W-:Y:S01]  /*15910*/  @P2 IMAD.MOV.U32 R7, RZ, RZ, R22 ;  /* 0x000000ffff072224 */ /* 0x000fe200078e0016 */
[----:B------:R-:W-:-:S02]  /*15920*/  PLOP3.LUT P3, PT, PT, PT, UP1, 0x80, 0x8 ;  /* 0x000000000008781c */ /* 0x000fc40003f6f018 */
[----:B------:R-:W-:Y:S02]  /*15930*/  ISETP.GE.AND P1, PT, R19, RZ, PT ;  /* 0x000000ff1300720c */ /* 0x000fe40003f26270 */
[----:B------:R0:W4:Y:S01]  /*15940*/  @P2 LDG.E.U8 R39, desc[UR22][R6.64] ;  /* 0x0000001606272981 */ /* 0x000122000c1e1100 */
[----:B------:R-:W-:Y:S02]  /*15950*/  ISETP.LT.AND P2, PT, R9, UR13, P3 ;  /* 0x0000000d09007c0c */ /* 0x000fe40009f41270 */
[----:B0-----:R-:W-:Y:S01]  /*15960*/  IADD3 R7, P3, PT, R8, R2, RZ ;  /* 0x0000000208077210 */ /* 0x001fe20007f7e0ff */
[----:B------:R-:W-:-:S03]  /*15970*/  IMAD.MOV.U32 R6, RZ, RZ, R20 ;  /* 0x000000ffff067224 */ /* 0x000fc600078e0014 */
[----:B------:R-:W-:Y:S01]  /*15980*/  LEA.HI.X.SX32 R8, R8, R0, 0x1, P3 ;  /* 0x0000000008087211 */ /* 0x000fe200018f0eff */
[----:B------:R-:W-:Y:S01]  /*15990*/  STL [R1+0x528], R7 ;  /* 0x0005280701007387 */ /* 0x000fe20000100800 */
[----:B------:R-:W-:Y:S02]  /*159a0*/  PRMT R40, RZ, 0x7610, R40 ;  /* 0x00007610ff287816 */ /* 0x000fe40000000028 */
[----:B------:R-:W-:Y:S01]  /*159b0*/  @!P1 IMAD.MOV R6, RZ, RZ, -R6 ;  /* 0x000000ffff069224 */ /* 0x000fe200078e0a06 */
[----:B------:R0:W-:Y:S01]  /*159c0*/  STL [R1+0x524], R8 ;  /* 0x0005240801007387 */ /* 0x0001e20000100800 */
[----:B------:R-:W-:Y:S01]  /*159d0*/  @P0 IMAD.MOV.U32 R9, RZ, RZ, R8 ;  /* 0x000000ffff090224 */ /* 0x000fe200078e0008 */
[----:B------:R-:W-:Y:S02]  /*159e0*/  PLOP3.LUT P1, PT, PT, PT, UP1, 0x80, 0x8 ;  /* 0x000000000008781c */ /* 0x000fe40003f2f018 */
[----:B-1----:R-:W-:Y:S01]  /*159f0*/  LEA.HI R25, R25, 0x3e, RZ, 0x1a ;  /* 0x0000003e19197811 */ /* 0x002fe200078fd0ff */
[----:B0-----:R-:W-:Y:S01]  /*15a00*/  @P0 IMAD.MOV.U32 R8, RZ, RZ, R7 ;  /* 0x000000ffff080224 */ /* 0x001fe200078e0007 */
[----:B------:R-:W-:-:S02]  /*15a10*/  PRMT R37, RZ, 0x7610, R37 ;  /* 0x00007610ff257816 */ /* 0x000fc40000000025 */
[----:B------:R-:W-:Y:S02]  /*15a20*/  ISETP.LT.AND P1, PT, R25, UR13, P1 ;  /* 0x0000000d19007c0c */ /* 0x000fe40008f21270 */
[----:B------:R2:W4:Y:S01]  /*15a30*/  @P0 LDG.E.U8 R40, desc[UR22][R8.64] ;  /* 0x0000001608280981 */ /* 0x000522000c1e1100 */
[----:B------:R-:W-:Y:S01]  /*15a40*/  ISETP.GE.AND P3, PT, R24, RZ, PT ;  /* 0x000000ff1800720c */ /* 0x000fe20003f66270 */
[----:B------:R-:W-:Y:S01]  /*15a50*/  IMAD.MOV.U32 R7, RZ, RZ, R29 ;  /* 0x000000ffff077224 */ /* 0x000fe200078e001d */
[----:B------:R-:W-:-:S03]  /*15a60*/  PRMT R34, RZ, 0x7610, R34 ;  /* 0x00007610ff227816 */ /* 0x000fc60000000022 */
[----:B------:R-:W-:-:S05]  /*15a70*/  @!P4 IMAD.MOV R7, RZ, RZ, -R7 ;  /* 0x000000ffff07c224 */ /* 0x000fca00078e0a07 */
[----:B------:R-:W-:Y:S01]  /*15a80*/  SEL R10, R38, R7, !P6 ;  /* 0x00000007260a7207 */ /* 0x000fe20007000000 */
[----:B------:R-:W-:-:S04]  /*15a90*/  VIADD R13, R4, 0x15e ;  /* 0x0000015e040d7836 */ /* 0x000fc80000000000 */
[----:B------:R-:W-:Y:S01]  /*15aa0*/  IMAD R10, R10, UR9, RZ ;  /* 0x000000090a0a7c24 */ /* 0x000fe2000f8e02ff */
[----:B------:R-:W-:Y:S01]  /*15ab0*/  STL [R1+0xa5c], R13 ;  /* 0x000a5c0d01007387 */ /* 0x000fe20000100800 */
[----:B------:R-:W-:Y:S02]  /*15ac0*/  PRMT R33, RZ, 0x7610, R33 ;  /* 0x00007610ff217816 */ /* 0x000fe40000000021 */
[----:B------:R-:W-:Y:S02]  /*15ad0*/  IABS R7, R13 ;  /* 0x0000000d00077213 */ /* 0x000fe40000000000 */
[----:B------:R-:W-:Y:S02]  /*15ae0*/  PRMT R36, RZ, 0x7610, R36 ;  /* 0x00007610ff247816 */ /* 0x000fe40000000024 */
[----:B------:R-:W-:Y:S01]  /*15af0*/  PRMT R35, RZ, 0x7610, R35 ;  /* 0x00007610ff237816 */ /* 0x000fe20000000023 */
[----:B--2---:R-:W-:Y:S02]  /*15b00*/  @P2 IMAD.MOV.U32 R8, RZ, RZ, R28 ;  /* 0x000000ffff082224 */ /* 0x004fe400078e001c */
[----:B---3--:R-:W-:-:S05]  /*15b10*/  @P2 IMAD.MOV.U32 R9, RZ, RZ, R27 ;  /* 0x000000ffff092224 */ /* 0x008fca00078e001b */
[----:B------:R0:W2:Y:S02]  /*15b20*/  @P2 LDG.E.U8 R37, desc[UR22][R8.64] ;  /* 0x0000001608252981 */ /* 0x0000a4000c1e1100 */
[----:B0-----:R-:W-:Y:S01]  /*15b30*/  SEL R8, R38, R6, !P6 ;  /* 0x0000000626087207 */ /* 0x001fe20007000000 */
[----:B------:R-:W-:-:S04]  /*15b40*/  IMAD.MOV.U32 R6, RZ, RZ, R26 ;  /* 0x000000ffff067224 */ /* 0x000fc800078e001a */
[----:B------:R-:W-:Y:S02]  /*15b50*/  IMAD R11, R8, UR9, RZ ;  /* 0x00000009080b7c24 */ /* 0x000fe4000f8e02ff */
[----:B------:R-:W-:Y:S02]  /*15b60*/  @P1 IMAD.MOV.U32 R8, RZ, RZ, R31 ;  /* 0x000000ffff081224 */ /* 0x000fe400078e001f */
[----:B----4-:R-:W-:Y:S02]  /*15b70*/  @P1 IMAD.MOV.U32 R9, RZ, RZ, R32 ;  /* 0x000000ffff091224 */ /* 0x010fe400078e0020 */
[----:B------:R-:W-:-:S03]  /*15b80*/  @!P3 IMAD.MOV R6, RZ, RZ, -R6 ;  /* 0x000000ffff06b224 */ /* 0x000fc600078e0a06 */
[----:B------:R0:W3:Y:S01]  /*15b90*/  @P1 LDG.E.U8 R34, desc[UR22][R8.64] ;  /* 0x0000001608221981 */ /* 0x0000e2000c1e1100 */
[----:B------:R-:W-:Y:S02]  /*15ba0*/  IADD3 R12, P1, PT, R11, R2, RZ ;  /* 0x000000020b0c7210 */ /* 0x000fe40007f3e0ff */
[----:B------:R-:W-:-:S03]  /*15bb0*/  SEL R6, R38, R6, !P6 ;  /* 0x0000000626067207 */ /* 0x000fc60007000000 */
[----:B------:R-:W-:Y:S01]  /*15bc0*/  STL [R1+0x548], R12 ;  /* 0x0005480c01007387 */ /* 0x000fe20000100800 */
[----:B0-----:R-:W-:Y:S02]  /*15bd0*/  LEA.HI.X.SX32 R8, R11, R0, 0x1, P1 ;  /* 0x000000000b087211 */ /* 0x001fe400008f0eff */
[----:B------:R-:W-:Y:S01]  /*15be0*/  IADD3 R14, P1, PT, R10, R2, RZ ;  /* 0x000000020a0e7210 */ /* 0x000fe20007f3e0ff */
[----:B------:R-:W-:Y:S02]  /*15bf0*/  IMAD R11, R6, UR9, RZ ;  /* 0x00000009060b7c24 */ /* 0x000fe4000f8e02ff */
[----:B------:R0:W-:Y:S01]  /*15c00*/  STL [R1+0x544], R8 ;  /* 0x0005440801007387 */ /* 0x0001e20000100800 */
[----:B------:R-:W-:Y:S01]  /*15c10*/  @P0 IMAD.MOV.U32 R9, RZ, RZ, R8 ;  /* 0x000000ffff090224 */ /* 0x000fe200078e0008 */
[----:B------:R-:W-:Y:S01]  /*15c20*/  LEA.HI.X.SX32 R10, R10, R0, 0x1, P1 ;  /* 0x000000000a0a7211 */ /* 0x000fe200008f0eff */
[----:B------:R-:W-:-:S04]  /*15c30*/  IMAD.HI.U32 R6, R5, R7, RZ ;  /* 0x0000000705067227 */ /* 0x000fc800078e00ff */
[----:B0-----:R-:W-:Y:S01]  /*15c40*/  @P0 IMAD.MOV.U32 R8, RZ, RZ, R12 ;  /* 0x000000ffff080224 */ /* 0x001fe200078e000c */
[----:B------:R-:W-:-:S04]  /*15c50*/  IADD3 R12, P2, PT, R11, R2, RZ ;  /* 0x000000020b0c7210 */ /* 0x000fc80007f5e0ff */
[----:B------:R0:W4:Y:S01]  /*15c60*/  @P0 LDG.E.U8 R33, desc[UR22][R8.64] ;  /* 0x0000001608210981 */ /* 0x000122000c1e1100 */
[----:B------:R-:W-:Y:S01]  /*15c70*/  LEA.HI.X.SX32 R13, R11, R0, 0x1, P2 ;  /* 0x000000000b0d7211 */ /* 0x000fe200010f0eff */
[----:B------:R-:W-:Y:S02]  /*15c80*/  IMAD.MOV R6, RZ, RZ, -R6 ;  /* 0x000000ffff067224 */ /* 0x000fe400078e0a06 */
[----:B------:R-:W-:Y:S01]  /*15c90*/  STL [R1+0x568], R14 ;  /* 0x0005680e01007387 */ /* 0x000fe20000100800 */
[----:B0-----:R-:W-:Y:S02]  /*15ca0*/  @P0 IMAD.MOV.U32 R8, RZ, RZ, R14 ;  /* 0x000000ffff080224 */ /* 0x001fe400078e000e */
[----:B------:R-:W-:Y:S01]  /*15cb0*/  @P0 IMAD.MOV.U32 R9, RZ, RZ, R10 ;  /* 0x000000ffff090224 */ /* 0x000fe200078e000a */
[----:B------:R0:W-:Y:S01]  /*15cc0*/  STL [R1+0x588], R12 ;  /* 0x0005880c01007387 */ /* 0x0001e20000100800 */
[----:B------:R-:W-:-:S03]  /*15cd0*/  IMAD R7, R3, R6, R7 ;  /* 0x0000000603077224 */ /* 0x000fc600078e0207 */
[----:B------:R1:W2:Y:S01]  /*15ce0*/  @P0 LDG.E.U8 R36, desc[UR22][R8.64] ;  /* 0x0000001608240981 */ /* 0x0002a2000c1e1100 */
[----:B------:R-:W-:-:S03]  /*15cf0*/  LOP3.LUT R11, R82, 0x166, RZ, 0xfc, !PT ;  /* 0x00000166520b7812 */ /* 0x000fc600078efcff */
[----:B------:R0:W-:Y:S01]  /*15d00*/  STL [R1+0x564], R10 ;  /* 0x0005640a01007387 */ /* 0x0001e20000100800 */
[----:B-1----:R-:W-:Y:S01]  /*15d10*/  @P0 IMAD.MOV.U32 R8, RZ, RZ, R12 ;  /* 0x000000ffff080224 */ /* 0x002fe200078e000c */
[C---:B0-----:R-:W-:Y:S01]  /*15d20*/  LOP3.LUT R12, R82.reuse, 0x164, RZ, 0xfc, !PT ;  /* 0x00000164520c7812 */ /* 0x041fe200078efcff */
[----:B------:R-:W-:Y:S01]  /*15d30*/  @P0 IMAD.MOV.U32 R9, RZ, RZ, R13 ;  /* 0x000000ffff090224 */ /* 0x000fe200078e000d */
[----:B------:R-:W-:Y:S01]  /*15d40*/  STL [R1+0x584], R13 ;  /* 0x0005840d01007387 */ /* 0x000fe20000100800 */
[----:B------:R-:W-:Y:S02]  /*15d50*/  LOP3.LUT R10, R82, 0x16c, RZ, 0xfc, !PT ;  /* 0x0000016c520a7812 */ /* 0x000fe400078efcff */
[----:B------:R-:W-:Y:S01]  /*15d60*/  IABS R6, R12 ;  /* 0x0000000c00067213 */ /* 0x000fe20000000000 */
[----:B------:R0:W2:Y:S04]  /*15d70*/  @P0 LDG.E.U8 R35, desc[UR22][R8.64] ;  /* 0x0000001608230981 */ /* 0x0000a8000c1e1100 */
[----:B------:R1:W-:Y:S04]  /*15d80*/  STL [R1+0xaa0], R12 ;  /* 0x000aa00c01007387 */ /* 0x0003e80000100800 */
[----:B------:R-:W-:Y:S01]  /*15d90*/  STL [R1+0xe34], R7 ;  /* 0x000e340701007387 */ /* 0x000fe20000100800 */
[----:B0-----:R-:W-:-:S03]  /*15da0*/  IABS R9, R11 ;  /* 0x0000000b00097213 */ /* 0x001fc60000000000 */
[----:B------:R0:W-:Y:S01]  /*15db0*/  STL [R1+0xaa4], R11 ;  /* 0x000aa40b01007387 */ /* 0x0001e20000100800 */
[----:B------:R-:W-:-:S03]  /*15dc0*/  IABS R8, R10 ;  /* 0x0000000a00087213 */ /* 0x000fc60000000000 */
[----:B------:R0:W-:Y:S02]  /*15dd0*/  STL [R1+0xab0], R10 ;  /* 0x000ab00a01007387 */ /* 0x0001e40000100800 */
[----:B-1----:R-:W-:-:S04]  /*15de0*/  IMAD.HI.U32 R12, R5, R8, RZ ;  /* 0x00000008050c7227 */ /* 0x002fc800078e00ff */
[----:B0-----:R-:W-:-:S04]  /*15df0*/  IMAD.HI.U32 R11, R5, R9, RZ ;  /* 0x00000009050b7227 */ /* 0x001fc800078e00ff */
[----:B------:R-:W-:-:S04]  /*15e00*/  IMAD.HI.U32 R10, R5, R6, RZ ;  /* 0x00000006050a7227 */ /* 0x000fc800078e00ff */
[----:B------:R-:W-:Y:S02]  /*15e10*/  IMAD.MOV R10, RZ, RZ, -R10 ;  /* 0x000000ffff0a7224 */ /* 0x000fe400078e0a0a */
[----:B------:R-:W-:Y:S02]  /*15e20*/  IMAD.MOV R11, RZ, RZ, -R11 ;  /* 0x000000ffff0b7224 */ /* 0x000fe400078e0a0b */
[----:B------:R-:W-:Y:S02]  /*15e30*/  IMAD.MOV R12, RZ, RZ, -R12 ;  /* 0x000000ffff0c7224 */ /* 0x000fe400078e0a0c */
[C---:B------:R-:W-:Y:S02]  /*15e40*/  IMAD R6, R3.reuse, R10, R6 ;  /* 0x0000000a03067224 */ /* 0x040fe400078e0206 */
[----:B------:R-:W-:Y:S02]  /*15e50*/  IMAD R9, R3, R11, R9 ;  /* 0x0000000b03097224 */ /* 0x000fe400078e0209 */
[----:B------:R-:W-:-:S02]  /*15e60*/  VIADD R14, R4, 0x16e ;  /* 0x0000016e040e7836 */ /* 0x000fc40000000000 */
[----:B------:R-:W-:Y:S01]  /*15e70*/  IMAD R8, R3, R12, R8 ;  /* 0x0000000c03087224 */ /* 0x000fe200078e0208 */
[----:B------:R-:W-:Y:S01]  /*15e80*/  STL [R1+0xe38], R6 ;  /* 0x000e380601007387 */ /* 0x000fe20000100800 */
[C---:B------:R-:W-:Y:S02]  /*15e90*/  LOP3.LUT R13, R82.reuse, 0x174, RZ, 0xfc, !PT ;  /* 0x00000174520d7812 */ /* 0x040fe400078efcff */
[----:B------:R-:W-:Y:S01]  /*15ea0*/  LOP3.LUT R7, R82, 0x176, RZ, 0xfc, !PT ;  /* 0x0000017652077812 */ /* 0x000fe200078efcff */
[----:B------:R-:W-:Y:S01]  /*15eb0*/  STL [R1+0xe4c], R6 ;  /* 0x000e4c0601007387 */ /* 0x000fe20000100800 */
[----:B------:R-:W-:-:S03]  /*15ec0*/  IABS R11, R14 ;  /* 0x0000000e000b7213 */ /* 0x000fc60000000000 */
[----:B------:R-:W-:Y:S01]  /*15ed0*/  STL [R1+0xe30], R9 ;  /* 0x000e300901007387 */ /* 0x000fe20000100800 */
[----:B------:R-:W-:-:S03]  /*15ee0*/  IABS R10, R13 ;  /* 0x0000000d000a7213 */ /* 0x000fc60000000000 */
[----:B------:R0:W-:Y:S01]  /*15ef0*/  STL [R1+0xe3c], R8 ;  /* 0x000e3c0801007387 */ /* 0x0001e20000100800 */
[----:B------:R-:W-:-:S03]  /*15f00*/  IMAD.HI.U32 R12, R5, R11, RZ ;  /* 0x0000000b050c7227 */ /* 0x000fc600078e00ff */
[----:B------:R-:W-:Y:S04]  /*15f10*/  STL [R1+0xa58], R14 ;  /* 0x000a580e01007387 */ /* 0x000fe80000100800 */
[----:B------:R1:W-:Y:S01]  /*15f20*/  STL [R1+0xaa8], R13 ;  /* 0x000aa80d01007387 */ /* 0x0003e20000100800 */
[----:B------:R-:W-:Y:S01]  /*15f30*/  IMAD.MOV R12, RZ, RZ, -R12 ;  /* 0x000000ffff0c7224 */ /* 0x000fe200078e0a0c */
[C---:B0-----:R-:W-:Y:S02]  /*15f40*/  LOP3.LUT R8, R82.reuse, 0x17c, RZ, 0xfc, !PT ;  /* 0x0000017c52087812 */ /* 0x041fe400078efcff */
[----:B-1----:R-:W-:Y:S01]  /*15f50*/  IABS R13, R7 ;  /* 0x00000007000d7213 */ /* 0x002fe20000000000 */
[C---:B------:R-:W-:Y:S01]  /*15f60*/  IMAD.HI.U32 R14, R5.reuse, R10, RZ ;  /* 0x0000000a050e7227 */ /* 0x040fe200078e00ff */
[----:B------:R0:W-:Y:S03]  /*15f70*/  STL [R1+0xaac], R7 ;  /* 0x000aac0701007387 */ /* 0x0001e60000100800 */
[----:B------:R-:W-:Y:S01]  /*15f80*/  IMAD.HI.U32 R15, R5, R13, RZ ;  /* 0x0000000d050f7227 */ /* 0x000fe200078e00ff */
[----:B------:R-:W-:-:S03]  /*15f90*/  LOP3.LUT R6, R82, 0x184, RZ, 0xfc, !PT ;  /* 0x0000018452067812 */ /* 0x000fc600078efcff */
[----:B------:R-:W-:Y:S02]  /*15fa0*/  IMAD.MOV R14, RZ, RZ, -R14 ;  /* 0x000000ffff0e7224 */ /* 0x000fe400078e0a0e */
[----:B------:R-:W-:Y:S02]  /*15fb0*/  IMAD.MOV R15, RZ, RZ, -R15 ;  /* 0x000000ffff0f7224 */ /* 0x000fe400078e0a0f */
[----:B0-----:R-:W-:Y:S02]  /*15fc0*/  VIADD R7, R4, 0x17e ;  /* 0x0000017e04077836 */ /* 0x001fe40000000000 */
[C---:B------:R-:W-:Y:S01]  /*15fd0*/  IMAD R11, R3.reuse, R12, R11 ;  /* 0x0000000c030b7224 */ /* 0x040fe200078e020b */
[----:B------:R-:W-:Y:S01]  /*15fe0*/  IABS R12, R8 ;  /* 0x00000008000c7213 */ /* 0x000fe20000000000 */
[C---:B------:R-:W-:Y:S01]  /*15ff0*/  IMAD R10, R3.reuse, R14, R10 ;  /* 0x0000000e030a7224 */ /* 0x040fe200078e020a */
[----:B------:R-:W-:Y:S01]  /*16000*/  IABS R16, R7 ;  /* 0x0000000700107213 */ /* 0x000fe20000000000 */
[----:B------:R-:W-:Y:S01]  /*16010*/  IMAD R13, R3, R15, R13 ;  /* 0x0000000f030d7224 */ /* 0x000fe200078e020d */
[----:B------:R-:W-:Y:S01]  /*16020*/  IABS R15, R6 ;  /* 0x00000006000f7213 */ /* 0x000fe20000000000 */
[C---:B------:R-:W-:Y:S01]  /*16030*/  IMAD.HI.U32 R14, R5.reuse, R12, RZ ;  /* 0x0000000c050e7227 */ /* 0x040fe200078e00ff */
[----:B------:R-:W-:Y:S03]  /*16040*/  STL [R1+0xe40], R11 ;  /* 0x000e400b01007387 */ /* 0x000fe60000100800 */
[C---:B------:R-:W-:Y:S01]  /*16050*/  IMAD.HI.U32 R17, R5.reuse, R16, RZ ;  /* 0x0000001005117227 */ /* 0x040fe200078e00ff */
[----:B------:R-:W-:Y:S03]  /*16060*/  STL [R1+0xe5c], R11 ;  /* 0x000e5c0b01007387 */ /* 0x000fe60000100800 */
[----:B------:R-:W-:Y:S01]  /*16070*/  IMAD.HI.U32 R18, R5, R15, RZ ;  /* 0x0000000f05127227 */ /* 0x000fe200078e00ff */
[----:B------:R-:W-:Y:S03]  /*16080*/  STL [R1+0xe24], R10 ;  /* 0x000e240a01007387 */ /* 0x000fe60000100800 */
[----:B------:R-:W-:Y:S01]  /*16090*/  IMAD.MOV R14, RZ, RZ, -R14 ;  /* 0x000000ffff0e7224 */ /* 0x000fe200078e0a0e */
[----:B------:R-:W-:Y:S01]  /*160a0*/  STL [R1+0xe28], R13 ;  /* 0x000e280d01007387 */ /* 0x000fe20000100800 */
[----:B------:R-:W-:-:S03]  /*160b0*/  IMAD.MOV R17, RZ, RZ, -R17 ;  /* 0x000000ffff117224 */ /* 0x000fc600078e0a11 */
[----:B------:R0:W-:Y:S01]  /*160c0*/  STL [R1+0xa9c], R8 ;  /* 0x000a9c0801007387 */ /* 0x0001e20000100800 */
[----:B------:R-:W-:-:S03]  /*160d0*/  IMAD.MOV R18, RZ, RZ, -R18 ;  /* 0x000000ffff127224 */ /* 0x000fc600078e0a12 */
[----:B------:R-:W-:Y:S01]  /*160e0*/  STL [R1+0xa54], R7 ;  /* 0x000a540701007387 */ /* 0x000fe20000100800 */
[----:B------:R-:W-:-:S03]  /*160f0*/  IMAD R12, R3, R14, R12 ;  /* 0x0000000e030c7224 */ /* 0x000fc600078e020c */
[----:B------:R1:W-:Y:S01]  /*16100*/  STL [R1+0xa98], R6 ;  /* 0x000a980601007387 */ /* 0x0003e20000100800 */
[----:B0-----:R-:W-:Y:S01]  /*16110*/  LOP3.LUT R8, R82, 0x186, RZ, 0xfc, !PT ;  /* 0x0000018652087812 */ /* 0x001fe200078efcff */
[C---:B------:R-:W-:Y:S02]  /*16120*/  IMAD R16, R3.reuse, R17, R16 ;  /* 0x0000001103107224 */ /* 0x040fe400078e0210 */
[----:B------:R-:W-:Y:S01]  /*16130*/  STL [R1+0xe2c], R12 ;  /* 0x000e2c0c01007387 */ /* 0x000fe20000100800 */
[----:B------:R-:W-:Y:S02]  /*16140*/  IMAD R15, R3, R18, R15 ;  /* 0x00000012030f7224 */ /* 0x000fe400078e020f */
[----:B-1----:R-:W-:Y:S01]  /*16150*/  VIADD R6, R4, 0x18e ;  /* 0x0000018e04067836 */ /* 0x002fe20000000000 */
[----:B------:R-:W-:Y:S01]  /*16160*/  IABS R14, R8 ;  /* 0x00000008000e7213 */ /* 0x000fe20000000000 */
[----:B------:R-:W-:Y:S01]  /*16170*/  STL [R1+0xe44], R12 ;  /* 0x000e440c01007387 */ /* 0x000fe20000100800 */
[----:B------:R-:W-:-:S02]  /*16180*/  LOP3.LUT R7, R82, 0x18c, RZ, 0xfc, !PT ;  /* 0x0000018c52077812 */ /* 0x000fc400078efcff */
[----:B------:R-:W-:Y:S01]  /*16190*/  IABS R17, R6 ;  /* 0x0000000600117213 */ /* 0x000fe20000000000 */
[----:B------:R-:W-:Y:S01]  /*161a0*/  STL [R1+0xe50], R12 ;  /* 0x000e500c01007387 */ /* 0x000fe20000100800 */
[----:B------:R-:W-:-:S03]  /*161b0*/  IMAD.HI.U32 R19, R5, R14, RZ ;  /* 0x0000000e05137227 */ /* 0x000fc600078e00ff */
[----:B------:R-:W-:Y:S01]  /*161c0*/  STL [R1+0xe18], R16 ;  /* 0x000e181001007387 */ /* 0x000fe20000100800 */
[----:B------:R-:W-:Y:S01]  /*161d0*/  IMAD.HI.U32 R21, R5, R17, RZ ;  /* 0x0000001105157227 */ /* 0x000fe200078e00ff */
[----:B------:R-:W-:Y:S02]  /*161e0*/  IABS R18, R7 ;  /* 0x0000000700127213 */ /* 0x000fe40000000000 */
[----:B------:R-:W-:Y:S04]  /*161f0*/  STL [R1+0xe1c], R15 ;  /* 0x000e1c0f01007387 */ /* 0x000fe80000100800 */
[----:B------:R-:W-:Y:S01]  /*16200*/  STL [R1+0xe48], R15 ;  /* 0x000e480f01007387 */ /* 0x000fe20000100800 */
[----:B------:R-:W-:-:S03]  /*16210*/  IMAD.MOV R19, RZ, RZ, -R19 ;  /* 0x000000ffff137224 */ /* 0x000fc600078e0a13 */
[----:B------:R-:W-:Y:S01]  /*16220*/  STL [R1+0xe54], R15 ;  /* 0x000e540f01007387 */ /* 0x000fe20000100800 */
[----:B------:R-:W-:-:S03]  /*16230*/  IMAD.MOV R21, RZ, RZ, -R21 ;  /* 0x000000ffff157224 */ /* 0x000fc600078e0a15 */
[----:B------:R0:W-:Y:S01]  /*16240*/  STL [R1+0xa94], R8 ;  /* 0x000a940801007387 */ /* 0x0001e20000100800 */
[----:B------:R-:W-:-:S03]  /*16250*/  IMAD.HI.U32 R20, R5, R18, RZ ;  /* 0x0000001205147227 */ /* 0x000fc600078e00ff */
[----:B------:R-:W-:Y:S04]  /*16260*/  STL [R1+0xa90], R7 ;  /* 0x000a900701007387 */ /* 0x000fe80000100800 */
[----:B------:R1:W-:Y:S01]  /*16270*/  STL [R1+0xa50], R6 ;  /* 0x000a500601007387 */ /* 0x0003e20000100800 */
[C---:B0-----:R-:W-:Y:S01]  /*16280*/  LOP3.LUT R8, R82.reuse, 0x194, RZ, 0xfc, !PT ;  /* 0x0000019452087812 */ /* 0x041fe200078efcff */
[C---:B------:R-:W-:Y:S02]  /*16290*/  IMAD R14, R3.reuse, R19, R14 ;  /* 0x00000013030e7224 */ /* 0x040fe400078e020e */
[----:B------:R-:W-:Y:S01]  /*162a0*/  IMAD R17, R3, R21, R17 ;  /* 0x0000001503117224 */ /* 0x000fe200078e0211 */
[----:B-1----:R-:W-:Y:S01]  /*162b0*/  LOP3.LUT R6, R82, 0x19c, RZ, 0xfc, !PT ;  /* 0x0000019c52067812 */ /* 0x002fe200078efcff */
[----:B------:R-:W-:Y:S01]  /*162c0*/  IMAD.MOV R20, RZ, RZ, -R20 ;  /* 0x000000ffff147224 */ /* 0x000fe200078e0a14 */
[----:B------:R-:W-:-:S02]  /*162d0*/  IABS R19, R8 ;  /* 0x0000000800137213 */ /* 0x000fc40000000000 */
[----:B------:R-:W-:Y:S02]  /*162e0*/  IABS R21, R6 ;  /* 0x0000000600157213 */ /* 0x000fe40000000000 */
[----:B------:R-:W-:Y:S01]  /*162f0*/  LOP3.LUT R7, R82, 0x196, RZ, 0xfc, !PT ;  /* 0x0000019652077812 */ /* 0x000fe200078efcff */
[----:B------:R-:W-:Y:S01]  /*16300*/  STL [R1+0xe20], R14 ;  /* 0x000e200e01007387 */ /* 0x000fe20000100800 */
[----:B------:R-:W-:Y:S02]  /*16310*/  IMAD R18, R3, R20, R18 ;  /* 0x0000001403127224 */ /* 0x000fe400078e0212 */
[C---:B------:R-:W-:Y:S01]  /*16320*/  IMAD.HI.U32 R24, R5.reuse, R21, RZ ;  /* 0x0000001505187227 */ /* 0x040fe200078e00ff */
[----:B------:R-:W-:Y:S01]  /*16330*/  STL [R1+0xe58], R14 ;  /* 0x000e580e01007387 */ /* 0x000fe20000100800 */
[----:B------:R-:W-:Y:S02]  /*16340*/  IABS R20, R7 ;  /* 0x0000000700147213 */ /* 0x000fe40000000000 */
[----:B------:R-:W-:Y:S01]  /*16350*/  IMAD.HI.U32 R22, R5, R19, RZ ;  /* 0x0000001305167227 */ /* 0x000fe200078e00ff */
[----:B------:R-:W-:Y:S04]  /*16360*/  STL [R1+0xe14], R17 ;  /* 0x000e141101007387 */ /* 0x000fe80000100800 */
[----:B------:R-:W-:Y:S01]  /*16370*/  STL [R1+0xa8c], R8 ;  /* 0x000a8c0801007387 */ /* 0x000fe20000100800 */
[----:B------:R-:W-:-:S03]  /*16380*/  IMAD.MOV R24, RZ, RZ, -R24 ;  /* 0x000000ffff187224 */ /* 0x000fc600078e0a18 */
[----:B------:R0:W-:Y:S01]  /*16390*/  STL [R1+0xa88], R7 ;  /* 0x000a880701007387 */ /* 0x0001e20000100800 */
[----:B------:R-:W-:-:S03]  /*163a0*/  IMAD.MOV R22, RZ, RZ, -R22 ;  /* 0x000000ffff167224 */ /* 0x000fc600078e0a16 */
[----:B------:R1:W-:Y:S01]  /*163b0*/  STL [R1+0xa84], R6 ;  /* 0x000a840601007387 */ /* 0x0003e20000100800 */
[----:B------:R-:W-:Y:S01]  /*163c0*/  IMAD.HI.U32 R23, R5, R20, RZ ;  /* 0x0000001405177227 */ /* 0x000fe200078e00ff */
[----:B0-----:R-:W-:-:S03]  /*163d0*/  LOP3.LUT R7, R82, 0x1a4, RZ, 0xfc, !PT ;  /* 0x000001a452077812 */ /* 0x001fc600078efcff */
[C---:B------:R-:W-:Y:S01]  /*163e0*/  IMAD R21, R3.reuse, R24, R21 ;  /* 0x0000001803157224 */ /* 0x040fe200078e0215 */
[----:B-1----:R-:W-:Y:S01]  /*163f0*/  LOP3.LUT R6, R82, 0x1a6, RZ, 0xfc, !PT ;  /* 0x000001a652067812 */ /* 0x002fe200078efcff */
[C---:B------:R-:W-:Y:S01]  /*16400*/  IMAD R19, R3.reuse, R22, R19 ;  /* 0x0000001603137224 */ /* 0x040fe200078e0213 */
[----:B------:R-:W-:Y:S01]  /*16410*/  IABS R22, R7 ;  /* 0x0000000700167213 */ /* 0x000fe20000000000 */
[----:B------:R-:W-:Y:S01]  /*16420*/  IMAD.MOV R23, RZ, RZ, -R23 ;  /* 0x000000ffff177224 */ /* 0x000fe200078e0a17 */
[----:B------:R-:W-:Y:S01]  /*16430*/  IABS R24, R6 ;  /* 0x0000000600187213 */ /* 0x000fe20000000000 */
[----:B------:R-:W-:Y:S02]  /*16440*/  VIADD R8, R4, 0x19e ;  /* 0x0000019e04087836 */ /* 0x000fe40000000000 */
[----:B------:R-:W-:Y:S02]  /*16450*/  IMAD R20, R3, R23, R20 ;  /* 0x0000001703147224 */ /* 0x000fe400078e0214 */
[C---:B------:R-:W-:Y:S01]  /*16460*/  IMAD.HI.U32 R27, R5.reuse, R24, RZ ;  /* 0x00000018051b7227 */ /* 0x040fe200078e00ff */
[----:B------:R-:W-:Y:S01]  /*16470*/  IABS R23, R8 ;  /* 0x0000000800177213 */ /* 0x000fe20000000000 */
[----:B------:R0:W-:Y:S02]  /*16480*/  STL [R1+0xa4c], R8 ;  /* 0x000a4c0801007387 */ /* 0x0001e40000100800 */
[----:B------:R-:W-:-:S02]  /*16490*/  IMAD.HI.U32 R26, R5, R22, RZ ;  /* 0x00000016051a7227 */ /* 0x000fc400078e00ff */
[----:B------:R-:W-:Y:S02]  /*164a0*/  STL [R1+0xa80], R7 ;  /* 0x000a800701007387 */ /* 0x000fe40000100800 */
[----:B------:R-:W-:Y:S02]  /*164b0*/  IMAD.MOV R27, RZ, RZ, -R27 ;  /* 0x000000ffff1b7224 */ /* 0x000fe400078e0a1b */
[----:B------:R1:W-:Y:S01]  /*164c0*/  STL [R1+0xa7c], R6 ;  /* 0x000a7c0601007387 */ /* 0x0003e20000100800 */
[----:B------:R-:W-:Y:S02]  /*164d0*/  IMAD.MOV R26, RZ, RZ, -R26 ;  /* 0x000000ffff1a7224 */ /* 0x000fe400078e0a1a */
[----:B------:R-:W-:Y:S01]  /*164e0*/  IMAD.HI.U32 R25, R5, R23, RZ ;  /* 0x0000001705197227 */ /* 0x000fe200078e00ff */
[----:B0-----:R-:W-:-:S03]  /*164f0*/  LOP3.LUT R8, R82, 0x1ac, RZ, 0xfc, !PT ;  /* 0x000001ac52087812 */ /* 0x001fc600078efcff */
[C---:B------:R-:W-:Y:S01]  /*16500*/  IMAD R24, R3.reuse, R27, R24 ;  /* 0x0000001b03187224 */ /* 0x040fe200078e0218 */
[----:B-1----:R-:W-:Y:S01]  /*16510*/  LOP3.LUT R6, R82, 0x1b4, RZ, 0xfc, !PT ;  /* 0x000001b452067812 */ /* 0x002fe200078efcff */
[C---:B------:R-:W-:Y:S02]  /*16520*/  IMAD R22, R3.reuse, R26, R22 ;  /* 0x0000001a03167224 */ /* 0x040fe400078e0216 */
[----:B------:R-:W-:Y:S01]  /*16530*/  IMAD.MOV R25, RZ, RZ, -R25 ;  /* 0x000000ffff197224 */ /* 0x000fe200078e0a19 */
[----:B------:R-:W-:Y:S01]  /*16540*/  IABS R27, R6 ;  /* 0x00000006001b7213 */ /* 0x000fe20000000000 */
[----:B------:R-:W-:Y:S01]  /*16550*/  VIADD R7, R4, 0x1ae ;  /* 0x000001ae04077836 */ /* 0x000fe20000000000 */
[----:B------:R-:W-:Y:S01]  /*16560*/  STL [R1+0xe10], R22 ;  /* 0x000e101601007387 */ /* 0x000fe20000100800 */
[----:B------:R-:W-:Y:S01]  /*16570*/  IMAD R23, R3, R25, R23 ;  /* 0x0000001903177224 */ /* 0x000fe200078e0217 */
[----:B------:R-:W-:Y:S01]  /*16580*/  IABS R25, R8 ;  /* 0x0000000800197213 */ /* 0x000fe20000000000 */
[----:B------:R-:W-:Y:S01]  /*16590*/  IMAD.HI.U32 R30, R5, R27, RZ ;  /* 0x0000001b051e7227 */ /* 0x000fe200078e00ff */
[----:B------:R0:W-:Y:S01]  /*165a0*/  STL [R1+0xa78], R8 ;  /* 0x000a780801007387 */ /* 0x0001e20000100800 */
[----:B------:R-:W-:-:S03]  /*165b0*/  IABS R26, R7 ;  /* 0x00000007001a7213 */ /* 0x000fc60000000000 */
[----:B------:R1:W-:Y:S01]  /*165c0*/  STL [R1+0xa48], R7 ;  /* 0x000a480701007387 */ /* 0x0003e20000100800 */
[----:B------:R-:W-:-:S03]  /*165d0*/  IMAD.MOV R30, RZ, RZ, -R30 ;  /* 0x000000ffff1e7224 */ /* 0x000fc600078e0a1e */
[----:B------:R3:W-:Y:S01]  /*165e0*/  STL [R1+0xa74], R6 ;  /* 0x000a740601007387 */ /* 0x0007e20000100800 */
[C---:B0-----:R-:W-:Y:S02]  /*165f0*/  LOP3.LUT R8, R82.reuse, 0x1b6, RZ, 0xfc, !PT ;  /* 0x000001b652087812 */ /* 0x041fe400078efcff */
[----:B-1----:R-:W-:Y:S01]  /*16600*/  LOP3.LUT R7, R82, 0x1bc, RZ, 0xfc, !PT ;  /* 0x000001bc52077812 */ /* 0x002fe200078efcff */
[----:B------:R0:W-:Y:S01]  /*16610*/  STL [R1+0xe0c], R4 ;  /* 0x000e0c0401007387 */ /* 0x0001e20000100800 */
[----:B---3--:R-:W-:-:S03]  /*16620*/  VIADD R6, R4, 0x1be ;  /* 0x000001be04067836 */ /* 0x008fc60000000000 */
[----:B------:R-:W-:Y:S01]  /*16630*/  STL [R1+0xa6c], R8 ;  /* 0x000a6c0801007387 */ /* 0x000fe20000100800 */
[----:B------:R-:W-:-:S03]  /*16640*/  IMAD R27, R3, R30, R27 ;  /* 0x0000001e031b7224 */ /* 0x000fc600078e021b */
[----:B------:R-:W-:Y:S01]  /*16650*/  STL [R1+0xa68], R7 ;  /* 0x000a680701007387 */ /* 0x000fe20000100800 */
[----:B------:R-:W-:-:S03]  /*16660*/  IABS R30, R6 ;  /* 0x00000006001e7213 */ /* 0x000fc60000000000 */
[----:B------:R1:W-:Y:S01]  /*16670*/  STL [R1+0xa44], R6 ;  /* 0x000a440601007387 */ /* 0x0003e20000100800 */
[C---:B0-----:R-:W-:Y:S02]  /*16680*/  LOP3.LUT R4, R82.reuse, 0x1c6, RZ, 0xfc, !PT ;  /* 0x000001c652047812 */ /* 0x041fe400078efcff */
[----:B------:R-:W-:Y:S02]  /*16690*/  IABS R31, R7 ;  /* 0x00000007001f7213 */ /* 0x000fe40000000000 */
[----:B-1----:R-:W-:-:S05]  /*166a0*/  LOP3.LUT R6, R82, 0x1c4, RZ, 0xfc, !PT ;  /* 0x000001c452067812 */ /* 0x002fca00078efcff */
[----:B------:R0:W-:Y:S04]  /*166b0*/  STL [R1+0xa64], R6 ;  /* 0x000a640601007387 */ /* 0x0001e80000100800 */
[----:B------:R-:W-:Y:S04]  /*166c0*/  STL [R1+0xa60], R4 ;  /* 0x000a600401007387 */ /* 0x000fe80000100800 */
[----:B------:R-:W3:Y:S04]  /*166d0*/  LDL.LU R17, [R1+0xa40] ;  /* 0x000a400001117983 */ /* 0x000ee80000300800 */
[----:B------:R-:W4:Y:S04]  /*166e0*/  LDL.LU R7, [R1+0xa3c] ;  /* 0x000a3c0001077983 */ /* 0x000f280000300800 */
[----:B------:R-:W4:Y:S04]  /*166f0*/  LDL.LU R93, [R1+0xa38] ;  /* 0x000a3800015d7983 */ /* 0x000f280000300800 */
[----:B------:R-:W4:Y:S04]  /*16700*/  LDL.LU R83, [R1+0xa34] ;  /* 0x000a340001537983 */ /* 0x000f280000300800 */
[----:B------:R-:W4:Y:S04]  /*16710*/  LDL.LU R84, [R1+0xa30] ;  /* 0x000a300001547983 */ /* 0x000f280000300800 */
[----:B------:R-:W4:Y:S04]  /*16720*/  LDL.LU R78, [R1+0xa2c] ;  /* 0x000a2c00014e7983 */ /* 0x000f280000300800 */
[----:B------:R-:W4:Y:S01]  /*16730*/  LDL.LU R85, [R1+0xa28] ;  /* 0x000a280001557983 */ /* 0x000f220000300800 */
[----:B------:R-:W1:Y:S01]  /*16740*/  S2R R92, SR_TID.X ;  /* 0x00000000005c7919 */ /* 0x000e620000002100 */
[----:B------:R-:W-:-:S04]  /*16750*/  @!UP2 UIADD3 UR4, UPT, UPT, -UR6, 0x100000, URZ ;  /* 0x001000000604a890 */ /* 0x000fc8000fffe1ff */
[----:B------:R-:W-:Y:S02]  /*16760*/  @!UP2 USHF.L.U32 UR5, UR4, 0xb, URZ ;  /* 0x0000000b0405a899 */ /* 0x000fe400080006ff */
[----:B------:R-:W-:Y:S01]  /*16770*/  @!UP2 USHF.L.U32 UR4, UR4, 0x1, URZ ;  /* 0x000000010404a899 */ /* 0x000fe200080006ff */
[----:B------:R-:W-:Y:S01]  /*16780*/  VOTEU.ALL UP1, P5 ;  /* 0x0000000000ff7886 */ /* 0x000fe20002820000 */
[C---:B------:R-:W-:Y:S01]  /*16790*/  IMAD.HI.U32 R28, R5.reuse, R25, RZ ;  /* 0x00000019051c7227 */ /* 0x040fe200078e00ff */
[----:B------:R-:W4:Y:S01]  /*167a0*/  LDL.LU R87, [R1+0xa24] ;  /* 0x000a240001577983 */ /* 0x000f220000300800 */
[----:B------:R-:W-:Y:S01]  /*167b0*/  PRMT R11, RZ, 0x7610, R11 ;  /* 0x00007610ff0b7816 */ /* 0x000fe2000000000b */
[----:B------:R-:W0:Y:S01]  /*167c0*/  LDCU UR6, c[0x0][0x3b0] ;  /* 0x00007600ff0677ac */ /* 0x000e220008000800 */
[----:B------:R-:W-:Y:S01]  /*167d0*/  IMAD.MOV R28, RZ, RZ, -R28 ;  /* 0x000000ffff1c7224 */ /* 0x000fe200078e0a1c */
[----:B------:R-:W4:Y:S01]  /*167e0*/  LDL.LU R16, [R1+0x85c] ;  /* 0x00085c0001107983 */ /* 0x000f220000300800 */
[----:B------:R-:W-:-:S03]  /*167f0*/  IMAD.HI.U32 R29, R5, R26, RZ ;  /* 0x0000001a051d7227 */ /* 0x000fc600078e00ff */
[----:B------:R-:W4:Y:S01]  /*16800*/  LDL.LU R12, [R1+0x848] ;  /* 0x00084800010c7983 */ /* 0x000f220000300800 */
[----:B------:R0:W2:Y:S01]  /*16810*/  @!UP1 SYNCS.EXCH.64 URZ, [UR11+0x12008], UR4 ;  /* 0x012008040bff95b2 */ /* 0x0000a20008000100 */
[C---:B------:R-:W-:Y:S01]  /*16820*/  IMAD R25, R3.reuse, R28, R25 ;  /* 0x0000001c03197224 */ /* 0x040fe200078e0219 */
[----:B------:R-:W-:Y:S01]  /*16830*/  IABS R28, R8 ;  /* 0x00000008001c7213 */ /* 0x000fe20000000000 */
[----:B------:R-:W-:Y:S01]  /*16840*/  IMAD.MOV R29, RZ, RZ, -R29 ;  /* 0x000000ffff1d7224 */ /* 0x000fe200078e0a1d */
[----:B------:R-:W4:Y:S01]  /*16850*/  LDL.LU R10, [R1+0x844] ;  /* 0x00084400010a7983 */ /* 0x000f220000300800 */
[----:B-1----:R-:W-:Y:S02]  /*16860*/  LOP3.LUT R15, R92, 0x7f, RZ, 0xc0, !PT ;  /* 0x0000007f5c0f7812 */ /* 0x002fe400078ec0ff */
[----:B------:R-:W-:Y:S01]  /*16870*/  IMAD R26, R3, R29, R26 ;  /* 0x0000001d031a7224 */ /* 0x000fe200078e021a */
[----:B------:R-:W4:Y:S01]  /*16880*/  LDL.LU R8, [R1+0x830] ;  /* 0x0008300001087983 */ /* 0x000f220000300800 */
[----:B------:R-:W-:Y:S01]  /*16890*/  PRMT R13, RZ, 0x7610, R13 ;  /* 0x00007610ff0d7816 */ /* 0x000fe2000000000d */
[----:B------:R-:W-:Y:S01]  /*168a0*/  IMAD.HI.U32 R32, R5, R31, RZ ;  /* 0x0000001f05207227 */ /* 0x000fe200078e00ff */
[----:B0-----:R-:W0:Y:S01]  /*168b0*/  LDCU UR4, c[0x0][0x3b0] ;  /* 0x00007600ff0477ac */ /* 0x001e220008000800 */
[----:B------:R-:W-:Y:S01]  /*168c0*/  STS.U8 [R15+UR11+0x10000], R75 ;  /* 0x0100004b0f007988 */ /* 0x000fe2000800000b */
[----:B------:R-:W-:Y:S01]  /*168d0*/  LOP3.LUT R86, R15, 0x10, RZ, 0x3c, !PT ;  /* 0x000000100f567812 */ /* 0x000fe200078e3cff */
[C---:B------:R-:W-:Y:S01]  /*168e0*/  IMAD.HI.U32 R80, R5.reuse, R30, RZ ;  /* 0x0000001e05507227 */ /* 0x040fe200078e00ff */
[----:B------:R-:W1:Y:S01]  /*168f0*/  LDCU UR5, c[0x0][0x3b0] ;  /* 0x00007600ff0577ac */ /* 0x000e620008000800 */
[----:B------:R-:W-:Y:S04]  /*16900*/  STS.U8 [R15+UR11+0x10200], R74 ;  /* 0x0102004a0f007988 */ /* 0x000fe8000800000b */
[----:B------:R-:W-:Y:S04]  /*16910*/  STS.U8 [R15+UR11+0x10400], R73 ;  /* 0x010400490f007988 */ /* 0x000fe8000800000b */
[----:B------:R-:W-:Y:S04]  /*16920*/  STS.U8 [R15+UR11+0x10600], R72 ;  /* 0x010600480f007988 */ /* 0x000fe8000800000b */
[----:B------:R-:W-:Y:S04]  /*16930*/  STS.U8 [R15+UR11+0x10800], R66 ;  /* 0x010800420f007988 */ /* 0x000fe8000800000b */
[----:B------:R-:W-:Y:S04]  /*16940*/  STS.U8 [R15+UR11+0x10a00], R65 ;  /* 0x010a00410f007988 */ /* 0x000fe8000800000b */
[----:B------:R-:W-:Y:S04]  /*16950*/  STS.U8 [R15+UR11+0x10c00], R64 ;  /* 0x010c00400f007988 */ /* 0x000fe8000800000b */
[----:B------:R-:W-:Y:S01]  /*16960*/  STS.U8 [R15+UR11+0x10e00], R63 ;  /* 0x010e003f0f007988 */ /* 0x000fe2000800000b */
[----:B------:R-:W-:-:S03]  /*16970*/  IMAD.HI.U32 R29, R5, R28, RZ ;  /* 0x0000001c051d7227 */ /* 0x000fc600078e00ff */
[----:B------:R-:W-:Y:S01]  /*16980*/  STS.U8 [R86+UR11+0x10080], R70 ;  /* 0x0100804656007988 */ /* 0x000fe2000800000b */
[----:B------:R-:W-:-:S03]  /*16990*/  LOP3.LUT R14, R15, 0x20, RZ, 0x3c, !PT ;  /* 0x000000200f0e7812 */ /* 0x000fc600078e3cff */
[----:B------:R-:W-:Y:S04]  /*169a0*/  STS.U8 [R86+UR11+0x10280], R69 ;  /* 0x0102804556007988 */ /* 0x000fe8000800000b */
[----:B------:R-:W-:Y:S04]  /*169b0*/  STS.U8 [R86+UR11+0x10480], R68 ;  /* 0x0104804456007988 */ /* 0x000fe8000800000b */
[----:B------:R-:W-:Y:S01]  /*169c0*/  STS.U8 [R86+UR11+0x10680], R67 ;  /* 0x0106804356007988 */ /* 0x000fe2000800000b */
[----:B------:R-:W-:-:S03]  /*169d0*/  IMAD.MOV R29, RZ, RZ, -R29 ;  /* 0x000000ffff1d7224 */ /* 0x000fc600078e0a1d */
[----:B------:R-:W4:Y:S04]  /*169e0*/  LDL.LU R88, [R1+0x82c] ;  /* 0x00082c0001587983 */ /* 0x000f280000300800 */
[----:B------:R-:W-:Y:S04]  /*169f0*/  STS.U8 [R86+UR11+0x10880], R57 ;  /* 0x0108803956007988 */ /* 0x000fe8000800000b */
[----:B------:R-:W-:Y:S04]  /*16a00*/  STS.U8 [R86+UR11+0x10a80], R56 ;  /* 0x010a803856007988 */ /* 0x000fe8000800000b */
[----:B------:R-:W-:Y:S04]  /*16a10*/  STS.U8 [R86+UR11+0x10c80], R55 ;  /* 0x010c803756007988 */ /* 0x000fe8000800000b */
[----:B------:R-:W-:Y:S01]  /*16a20*/  STS.U8 [R86+UR11+0x10e80], R54 ;  /* 0x010e803656007988 */ /* 0x000fe2000800000b */
[----:B------:R-:W-:-:S03]  /*16a30*/  IMAD R28, R3, R29, R28 ;  /* 0x0000001d031c7224 */ /* 0x000fc600078e021c */
[----:B------:R-:W-:Y:S01]  /*16a40*/  STS.U8 [R14+UR11+0x10100], R61 ;  /* 0x0101003d0e007988 */ /* 0x000fe2000800000b */
[----:B------:R-:W-:-:S03]  /*16a50*/  LOP3.LUT R92, R15, 0x30, RZ, 0x3c, !PT ;  /* 0x000000300f5c7812 */ /* 0x000fc600078e3cff */
[----:B------:R-:W-:Y:S01]  /*16a60*/  STS.U8 [R14+UR11+0x10300], R60 ;  /* 0x0103003c0e007988 */ /* 0x000fe2000800000b */
[----:B------:R-:W-:-:S03]  /*16a70*/  IABS R29, R6 ;  /* 0x00000006001d7213 */ /* 0x000fc60000000000 */
[----:B------:R-:W-:Y:S04]  /*16a80*/  STS.U8 [R14+UR11+0x10500], R59 ;  /* 0x0105003b0e007988 */ /* 0x000fe8000800000b */
[----:B------:R-:W4:Y:S04]  /*16a90*/  LDL.LU R89, [R1+0x828] ;  /* 0x0008280001597983 */ /* 0x000f280000300800 */
        /* <DEDUP_REMOVED lines=9> */
[----:B------:R-:W-:Y:S04]  /*16b30*/  STS.U8 [R92+UR11+0x10180], R51 ;  /* 0x010180335c007988 */ /* 0x000fe8000800000b */
[----:B------:R-:W-:Y:S04]  /*16b40*/  STS.U8 [R92+UR11+0x10380], R50 ;  /* 0x010380325c007988 */ /* 0x000fe8000800000b */
[----:B------:R-:W-:Y:S04]  /*16b50*/  STS.U8 [R92+UR11+0x10580], R49 ;  /* 0x010580315c007988 */ /* 0x000fe8000800000b */
[----:B------:R-:W-:Y:S04]  /*16b60*/  STS.U8 [R92+UR11+0x10780], R42 ;  /* 0x0107802a5c007988 */ /* 0x000fe8000800000b */
[----:B------:R-:W-:Y:S04]  /*16b70*/  STS.U8 [R92+UR11+0x10980], R41 ;  /* 0x010980295c007988 */ /* 0x000fe8000800000b */
[----:B------:R-:W-:Y:S04]  /*16b80*/  STS.U8 [R92+UR11+0x10b80], R39 ;  /* 0x010b80275c007988 */ /* 0x000fe8000800000b */
[----:B--2---:R-:W-:Y:S04]  /*16b90*/  STS.U8 [R92+UR11+0x10d80], R37 ;  /* 0x010d80255c007988 */ /* 0x004fe8000800000b */
[----:B------:R-:W-:Y:S04]  /*16ba0*/  STS.U8 [R92+UR11+0x10f80], R34 ;  /* 0x010f80225c007988 */ /* 0x000fe8000800000b */
[----:B------:R-:W2:Y:S04]  /*16bb0*/  LDL.LU R91, [R1+0x804] ;  /* 0x00080400015b7983 */ /* 0x000ea80000300800 */
[----:B---3--:R-:W-:Y:S04]  /*16bc0*/  STS.U8 [R15+UR11], R17 ;  /* 0x000000110f007988 */ /* 0x008fe8000800000b */
[----:B----4-:R3:W-:Y:S04]  /*16bd0*/  STS.U8 [R15+UR11+0x200], R7 ;  /* 0x000200070f007988 */ /* 0x0107e8000800000b */
[----:B------:R4:W-:Y:S04]  /*16be0*/  STS.U8 [R15+UR11+0x400], R93 ;  /* 0x0004005d0f007988 */ /* 0x0009e8000800000b */
[----:B---3--:R-:W3:Y:S04]  /*16bf0*/  LDL.LU R7, [R1+0x7f0] ;  /* 0x0007f00001077983 */ /* 0x008ee80000300800 */
[----:B----4-:R-:W4:Y:S04]  /*16c00*/  LDL.LU R93, [R1+0x7ec] ;  /* 0x0007ec00015d7983 */ /* 0x010f280000300800 */
[----:B------:R0:W-:Y:S04]  /*16c10*/  STS.U8 [R15+UR11+0x600], R83 ;  /* 0x000600530f007988 */ /* 0x0001e8000800000b */
[----:B------:R1:W-:Y:S04]  /*16c20*/  STS.U8 [R15+UR11+0x800], R84 ;  /* 0x000800540f007988 */ /* 0x0003e8000800000b */
[----:B0-----:R-:W4:Y:S04]  /*16c30*/  LDL.LU R83, [R1+0x7e8] ;  /* 0x0007e80001537983 */ /* 0x001f280000300800 */
[----:B-1----:R-:W4:Y:S04]  /*16c40*/  LDL.LU R84, [R1+0x7e4] ;  /* 0x0007e40001547983 */ /* 0x002f280000300800 */
[----:B------:R0:W-:Y:S04]  /*16c50*/  STS.U8 [R15+UR11+0xa00], R78 ;  /* 0x000a004e0f007988 */ /* 0x0001e8000800000b */
[----:B------:R1:W-:Y:S04]  /*16c60*/  STS.U8 [R15+UR11+0xc00], R85 ;  /* 0x000c00550f007988 */ /* 0x0003e8000800000b */
[----:B0-----:R-:W4:Y:S04]  /*16c70*/  LDL.LU R78, [R1+0x7d0] ;  /* 0x0007d000014e7983 */ /* 0x001f280000300800 */
[----:B-1----:R-:W4:Y:S04]  /*16c80*/  LDL.LU R85, [R1+0x7cc] ;  /* 0x0007cc0001557983 */ /* 0x002f280000300800 */
[----:B------:R0:W-:Y:S04]  /*16c90*/  STS.U8 [R15+UR11+0xe00], R87 ;  /* 0x000e00570f007988 */ /* 0x0001e8000800000b */
[----:B------:R-:W-:Y:S04]  /*16ca0*/  STS.U8 [R15+UR11+0x1000], R16 ;  /* 0x001000100f007988 */ /* 0x000fe8000800000b */
[----:B------:R-:W-:Y:S04]  /*16cb0*/  STS.U8 [R15+UR11+0x1200], R12 ;  /* 0x0012000c0f007988 */ /* 0x000fe8000800000b */
[----:B0-----:R-:W4:Y:S04]  /*16cc0*/  LDL.LU R87, [R1+0x7c8] ;  /* 0x0007c80001577983 */ /* 0x001f280000300800 */
[----:B------:R-:W-:Y:S04]  /*16cd0*/  STS.U8 [R15+UR11+0x1400], R10 ;  /* 0x0014000a0f007988 */ /* 0x000fe8000800000b */
[----:B------:R-:W-:Y:S04]  /*16ce0*/  STS.U8 [R15+UR11+0x1600], R8 ;  /* 0x001600080f007988 */ /* 0x000fe8000800000b */
[----:B------:R0:W-:Y:S04]  /*16cf0*/  STS.U8 [R15+UR11+0x1800], R88 ;  /* 0x001800580f007988 */ /* 0x0001e8000800000b */
[----:B0-----:R-:W4:Y:S04]  /*16d00*/  LDL.LU R88, [R1+0x7c4] ;  /* 0x0007c40001587983 */ /* 0x001f280000300800 */
[----:B------:R0:W-:Y:S04]  /*16d10*/  STS.U8 [R15+UR11+0x1a00], R89 ;  /* 0x001a00590f007988 */ /* 0x0001e8000800000b */
[----:B------:R-:W-:Y:S04]  /*16d20*/  STS.U8 [R15+UR11+0x1c00], R9 ;  /* 0x001c00090f007988 */ /* 0x000fe8000800000b */
[----:B0-----:R-:W4:Y:S04]  /*16d30*/  LDL.LU R89, [R1+0x7b0] ;  /* 0x0007b00001597983 */ /* 0x001f280000300800 */
[----:B------:R-:W-:Y:S04]  /*16d40*/  STS.U8 [R15+UR11+0x1e00], R6 ;  /* 0x001e00060f007988 */ /* 0x000fe8000800000b */
[----:B------:R-:W4:Y:S04]  /*16d50*/  LDL.LU R41, [R1+0x7ac] ;  /* 0x0007ac0001297983 */ /* 0x000f280000300800 */
[----:B------:R-:W-:Y:S04]  /*16d60*/  STS.U8 [R15+UR11+0x2000], R79 ;  /* 0x0020004f0f007988 */ /* 0x000fe8000800000b */
[----:B------:R0:W-:Y:S04]  /*16d70*/  STS.U8 [R15+UR11+0x2200], R90 ;  /* 0x0022005a0f007988 */ /* 0x0001e8000800000b */
[----:B0-----:R-:W4:Y:S04]  /*16d80*/  LDL.LU R90, [R1+0x7a8] ;  /* 0x0007a800015a7983 */ /* 0x001f280000300800 */
[----:B------:R-:W4:Y:S04]  /*16d90*/  LDL.LU R22, [R1+0x7a4] ;  /* 0x0007a40001167983 */ /* 0x000f280000300800 */
[----:B------:R-:W4:Y:S04]  /*16da0*/  LDL.LU R17, [R1+0x790] ;  /* 0x0007900001117983 */ /* 0x000f280000300800 */
[----:B------:R-:W4:Y:S04]  /*16db0*/  LDL.LU R79, [R1+0x78c] ;  /* 0x00078c00014f7983 */ /* 0x000f280000300800 */
[----:B--2---:R0:W-:Y:S04]  /*16dc0*/  STS.U8 [R15+UR11+0x2400], R91 ;  /* 0x0024005b0f007988 */ /* 0x0041e8000800000b */
[----:B0-----:R-:W2:Y:S04]  /*16dd0*/  LDL.LU R91, [R1+0x788] ;  /* 0x00078800015b7983 */ /* 0x001ea80000300800 */
[----:B---3--:R-:W-:Y:S04]  /*16de0*/  STS.U8 [R15+UR11+0x2600], R7 ;  /* 0x002600070f007988 */ /* 0x008fe8000800000b */
[----:B----4-:R0:W-:Y:S04]  /*16df0*/  STS.U8 [R15+UR11+0x2800], R93 ;  /* 0x0028005d0f007988 */ /* 0x0101e8000800000b */
[----:B0-----:R-:W3:Y:S04]  /*16e00*/  LDL.LU R93, [R1+0x784] ;  /* 0x00078400015d7983 */ /* 0x001ee80000300800 */
[----:B------:R0:W-:Y:S04]  /*16e10*/  STS.U8 [R15+UR11+0x2a00], R83 ;  /* 0x002a00530f007988 */ /* 0x0001e8000800000b */
[----:B------:R1:W-:Y:S04]  /*16e20*/  STS.U8 [R15+UR11+0x2c00], R84 ;  /* 0x002c00540f007988 */ /* 0x0003e8000800000b */
[----:B0-----:R-:W4:Y:S04]  /*16e30*/  LDL.LU R83, [R1+0x770] ;  /* 0x0007700001537983 */ /* 0x001f280000300800 */
[----:B------:R-:W4:Y:S04]  /*16e40*/  LDL.LU R6, [R1+0x76c] ;  /* 0x00076c0001067983 */ /* 0x000f280000300800 */
[----:B------:R-:W4:Y:S04]  /*16e50*/  LDL.LU R7, [R1+0x768] ;  /* 0x0007680001077983 */ /* 0x000f280000300800 */
[----:B-1----:R-:W4:Y:S04]  /*16e60*/  LDL.LU R84, [R1+0x764] ;  /* 0x0007640001547983 */ /* 0x002f280000300800 */
[----:B------:R-:W4:Y:S04]  /*16e70*/  LDL.LU R16, [R1+0x750] ;  /* 0x0007500001107983 */ /* 0x000f280000300800 */
[----:B------:R-:W4:Y:S04]  /*16e80*/  LDL.LU R12, [R1+0x74c] ;  /* 0x00074c00010c7983 */ /* 0x000f280000300800 */
[----:B------:R-:W-:Y:S04]  /*16e90*/  STS.U8 [R15+UR11+0x2e00], R78 ;  /* 0x002e004e0f007988 */ /* 0x000fe8000800000b */
[----:B------:R-:W4:Y:S04]  /*16ea0*/  LDL.LU R10, [R1+0x748] ;  /* 0x00074800010a7983 */ /* 0x000f280000300800 */
[----:B------:R0:W-:Y:S04]  /*16eb0*/  STS.U8 [R15+UR11+0x3000], R85 ;  /* 0x003000550f007988 */ /* 0x0001e8000800000b */
[----:B------:R-:W4:Y:S04]  /*16ec0*/  LDL.LU R8, [R1+0x744] ;  /* 0x0007440001087983 */ /* 0x000f280000300800 */
[----:B0-----:R-:W4:Y:S04]  /*16ed0*/  LDL.LU R85, [R1+0x730] ;  /* 0x0007300001557983 */ /* 0x001f280000300800 */
[----:B------:R0:W-:Y:S04]  /*16ee0*/  STS.U8 [R15+UR11+0x3200], R87 ;  /* 0x003200570f007988 */ /* 0x0001e8000800000b */
[----:B0-----:R-:W4:Y:S04]  /*16ef0*/  LDL.LU R87, [R1+0x72c] ;  /* 0x00072c0001577983 */ /* 0x001f280000300800 */
[----:B------:R-:W4:Y:S04]  /*16f00*/  LDL.LU R9, [R1+0x728] ;  /* 0x0007280001097983 */ /* 0x000f280000300800 */
[----:B------:R-:W4:Y:S04]  /*16f10*/  LDL.LU R78, [R1+0x724] ;  /* 0x00072400014e7983 */ /* 0x000f280000300800 */
[----:B------:R0:W-:Y:S04]  /*16f20*/  STS.U8 [R15+UR11+0x3400], R88 ;  /* 0x003400580f007988 */ /* 0x0001e8000800000b */
[----:B0-----:R-:W4:Y:S04]  /*16f30*/  LDL.LU R88, [R1+0x710] ;  /* 0x0007100001587983 */ /* 0x001f280000300800 */
[----:B------:R0:W-:Y:S04]  /*16f40*/  STS.U8 [R15+UR11+0x3600], R89 ;  /* 0x003600590f007988 */ /* 0x0001e8000800000b */
[----:B------:R-:W-:Y:S04]  /*16f50*/  STS.U8 [R15+UR11+0x3800], R41 ;  /* 0x003800290f007988 */ /* 0x000fe8000800000b */
[----:B0-----:R-:W4:Y:S04]  /*16f60*/  LDL.LU R89, [R1+0x70c] ;  /* 0x00070c0001597983 */ /* 0x001f280000300800 */
[----:B------:R0:W-:Y:S04]  /*16f70*/  STS.U8 [R15+UR11+0x3a00], R90 ;  /* 0x003a005a0f007988 */ /* 0x0001e8000800000b */
[----:B------:R-:W-:Y:S04]  /*16f80*/  STS.U8 [R15+UR11+0x3c00], R22 ;  /* 0x003c00160f007988 */ /* 0x000fe8000800000b */
[----:B------:R-:W-:Y:S04]  /*16f90*/  STS.U8 [R15+UR11+0x3e00], R17 ;  /* 0x003e00110f007988 */ /* 0x000fe8000800000b */
[----:B0-----:R-:W4:Y:S04]  /*16fa0*/  LDL.LU R90, [R1+0x708] ;  /* 0x00070800015a7983 */ /* 0x001f280000300800 */
[----:B------:R0:W-:Y:S04]  /*16fb0*/  STS.U8 [R15+UR11+0x4000], R79 ;  /* 0x0040004f0f007988 */ /* 0x0001e8000800000b */
[----:B0-----:R-:W4:Y:S04]  /*16fc0*/  LDL.LU R79, [R1+0x704] ;  /* 0x00070400014f7983 */ /* 0x001f280000300800 */
[----:B--2---:R0:W-:Y:S04]  /*16fd0*/  STS.U8 [R15+UR11+0x4200], R91 ;  /* 0x0042005b0f007988 */ /* 0x0041e8000800000b */
[----:B0-----:R-:W2:Y:S04]  /*16fe0*/  LDL.LU R91, [R1+0x6f0] ;  /* 0x0006f000015b7983 */ /* 0x001ea80000300800 */
[----:B---3--:R0:W-:Y:S04]  /*16ff0*/  STS.U8 [R15+UR11+0x4400], R93 ;  /* 0x0044005d0f007988 */ /* 0x0081e8000800000b */
[----:B0-----:R-:W3:Y:S04]  /*17000*/  LDL.LU R93, [R1+0x6ec] ;  /* 0x0006ec00015d7983 */ /* 0x001ee80000300800 */
[----:B----4-:R0:W-:Y:S04]  /*17010*/  STS.U8 [R15+UR11+0x4600], R83 ;  /* 0x004600530f007988 */ /* 0x0101e8000800000b */
[----:B------:R1:W-:Y:S04]  /*17020*/  STS.U8 [R15+UR11+0x4800], R6 ;  /* 0x004800060f007988 */ /* 0x0003e8000800000b */
[----:B------:R4:W-:Y:S04]  /*17030*/  STS.U8 [R15+UR11+0x4a00], R7 ;  /* 0x004a00070f007988 */ /* 0x0009e8000800000b */
[----:B0-----:R-:W3:Y:S04]  /*17040*/  LDL.LU R83, [R1+0x6e8] ;  /* 0x0006e80001537983 */ /* 0x001ee80000300800 */
[----:B------:R0:W-:Y:S04]  /*17050*/  STS.U8 [R15+UR11+0x4c00], R84 ;  /* 0x004c00540f007988 */ /* 0x0001e8000800000b */
[----:B------:R-:W-:Y:S04]  /*17060*/  STS.U8 [R15+UR11+0x4e00], R16 ;  /* 0x004e00100f007988 */ /* 0x000fe8000800000b */
[----:B------:R-:W-:Y:S04]  /*17070*/  STS.U8 [R15+UR11+0x5000], R12 ;  /* 0x0050000c0f007988 */ /* 0x000fe8000800000b */
[----:B-1----:R-:W3:Y:S04]  /*17080*/  LDL.LU R6, [R1+0x6e4] ;  /* 0x0006e40001067983 */ /* 0x002ee80000300800 */
[----:B------:R-:W-:Y:S04]  /*17090*/  STS.U8 [R15+UR11+0x5200], R10 ;  /* 0x0052000a0f007988 */ /* 0x000fe8000800000b */
[----:B----4-:R-:W4:Y:S04]  /*170a0*/  LDL.LU R7, [R1+0x6d0] ;  /* 0x0006d00001077983 */ /* 0x010f280000300800 */
[----:B------:R-:W-:Y:S04]  /*170b0*/  STS.U8 [R15+UR11+0x5400], R8 ;  /* 0x005400080f007988 */ /* 0x000fe8000800000b */
[----:B0-----:R-:W4:Y:S04]  /*170c0*/  LDL.LU R84, [R1+0x6cc] ;  /* 0x0006cc0001547983 */ /* 0x001f280000300800 */
[----:B------:R0:W-:Y:S04]  /*170d0*/  STS.U8 [R15+UR11+0x5600], R85 ;  /* 0x005600550f007988 */ /* 0x0001e8000800000b */
[----:B0-----:R-:W4:Y:S04]  /*170e0*/  LDL.LU R85, [R1+0x6c8] ;  /* 0x0006c80001557983 */ /* 0x001f280000300800 */
[----:B------:R0:W-:Y:S04]  /*170f0*/  STS.U8 [R15+UR11+0x5800], R87 ;  /* 0x005800570f007988 */ /* 0x0001e8000800000b */
[----:B------:R-:W-:Y:S04]  /*17100*/  STS.U8 [R15+UR11+0x5a00], R9 ;  /* 0x005a00090f007988 */ /* 0x000fe8000800000b */
[----:B------:R-:W-:Y:S04]  /*17110*/  STS.U8 [R15+UR11+0x5c00], R78 ;  /* 0x005c004e0f007988 */ /* 0x000fe8000800000b */
[----:B0-----:R-:W4:Y:S04]  /*17120*/  LDL.LU R87, [R1+0x6c4] ;  /* 0x0006c40001577983 */ /* 0x001f280000300800 */
[----:B------:R-:W4:Y:S04]  /*17130*/  LDL.LU R41, [R1+0x6b0] ;  /* 0x0006b00001297983 */ /* 0x000f280000300800 */
[----:B------:R0:W-:Y:S04]  /*17140*/  STS.U8 [R15+UR11+0x5e00], R88 ;  /* 0x005e00580f007988 */ /* 0x0001e8000800000b */
[----:B0-----:R-:W4:Y:S04]  /*17150*/  LDL.LU R88, [R1+0x6ac] ;  /* 0x0006ac0001587983 */ /* 0x001f280000300800 */
[----:B------:R-:W4:Y:S04]  /*17160*/  LDL.LU R22, [R1+0x6a8] ;  /* 0x0006a80001167983 */ /* 0x000f280000300800 */
[----:B------:R-:W4:Y:S04]  /*17170*/  LDL.LU R17, [R1+0x6a4] ;  /* 0x0006a40001117983 */ /* 0x000f280000300800 */
[----:B------:R0:W-:Y:S04]  /*17180*/  STS.U8 [R15+UR11+0x6000], R89 ;  /* 0x006000590f007988 */ /* 0x0001e8000800000b */
[----:B0-----:R-:W4:Y:S04]  /*17190*/  LDL.LU R89, [R1+0x690] ;  /* 0x0006900001597983 */ /* 0x001f280000300800 */
[----:B------:R0:W-:Y:S04]  /*171a0*/  STS.U8 [R15+UR11+0x6200], R90 ;  /* 0x0062005a0f007988 */ /* 0x0001e8000800000b */
[----:B0-----:R-:W4:Y:S04]  /*171b0*/  LDL.LU R90, [R1+0xa20] ;  /* 0x000a2000015a7983 */ /* 0x001f280000300800 */
[----:B------:R-:W-:Y:S04]  /*171c0*/  STS.U8 [R15+UR11+0x6400], R79 ;  /* 0x0064004f0f007988 */ /* 0x000fe8000800000b */
[----:B--2---:R0:W-:Y:S04]  /*171d0*/  STS.U8 [R15+UR11+0x6600], R91 ;  /* 0x0066005b0f007988 */ /* 0x0041e8000800000b */
[----:B0-----:R-:W2:Y:S04]  /*171e0*/  LDL.LU R91, [R1+0xa1c] ;  /* 0x000a1c00015b7983 */ /* 0x001ea80000300800 */
[----:B---3--:R0:W-:Y:S04]  /*171f0*/  STS.U8 [R15+UR11+0x6800], R93 ;  /* 0x0068005d0f007988 */ /* 0x0081e8000800000b */
[----:B0-----:R-:W3:Y:S04]  /*17200*/  LDL.LU R93, [R1+0xa18] ;  /* 0x000a1800015d7983 */ /* 0x001ee80000300800 */
[----:B------:R-:W3:Y:S04]  /*17210*/  LDL.LU R78, [R1+0xa14] ;  /* 0x000a1400014e7983 */ /* 0x000ee80000300800 */
[----:B------:R0:W-:Y:S04]  /*17220*/  STS.U8 [R15+UR11+0x6a00], R83 ;  /* 0x006a00530f007988 */ /* 0x0001e8000800000b */
[----:B------:R-:W3:Y:S04]  /*17230*/  LDL.LU R79, [R1+0xa10] ;  /* 0x000a1000014f7983 */ /* 0x000ee80000300800 */
[----:B0-----:R-:W3:Y:S04]  /*17240*/  LDL.LU R83, [R1+0xa0c] ;  /* 0x000a0c0001537983 */ /* 0x001ee80000300800 */
[----:B------:R-:W3:Y:S04]  /*17250*/  LDL.LU R16, [R1+0xa08] ;  /* 0x000a080001107983 */ /* 0x000ee80000300800 */
[----:B------:R-:W-:Y:S04]  /*17260*/  STS.U8 [R15+UR11+0x6c00], R6 ;  /* 0x006c00060f007988 */ /* 0x000fe8000800000b */
[----:B------:R-:W3:Y:S04]  /*17270*/  LDL.LU R12, [R1+0xa04] ;  /* 0x000a0400010c7983 */ /* 0x000ee80000300800 */
[----:B----4-:R-:W-:Y:S04]  /*17280*/  STS.U8 [R15+UR11+0x6e00], R7 ;  /* 0x006e00070f007988 */ /* 0x010fe8000800000b */
        /* <DEDUP_REMOVED lines=8> */
[----:B------:R-:W4:Y:S04]  /*17310*/  LDL.LU R7, [R1+0x664] ;  /* 0x0006640001077983 */ /* 0x000f280000300800 */
[----:B------:R0:W-:Y:S04]  /*17320*/  STS.U8 [R15+UR11+0x7400], R87 ;  /* 0x007400570f007988 */ /* 0x0001e8000800000b */
[----:B------:R-:W-:Y:S04]  /*17330*/  STS.U8 [R15+UR11+0x7600], R41 ;  /* 0x007600290f007988 */ /* 0x000fe8000800000b */
[----:B0-----:R-:W4:Y:S04]  /*17340*/  LDL.LU R87, [R1+0x650] ;  /* 0x0006500001577983 */ /* 0x001f280000300800 */
[----:B------:R0:W-:Y:S04]  /*17350*/  STS.U8 [R15+UR11+0x7800], R88 ;  /* 0x007800580f007988 */ /* 0x0001e8000800000b */
[----:B0-----:R-:W4:Y:S04]  /*17360*/  LDL.LU R88, [R1+0x64c] ;  /* 0x00064c0001587983 */ /* 0x001f280000300800 */
[----:B------:R-:W-:Y:S04]  /*17370*/  STS.U8 [R15+UR11+0x7a00], R22 ;  /* 0x007a00160f007988 */ /* 0x000fe8000800000b */
[----:B------:R-:W-:Y:S04]  /*17380*/  STS.U8 [R15+UR11+0x7c00], R17 ;  /* 0x007c00110f007988 */ /* 0x000fe8000800000b */
[----:B------:R0:W-:Y:S04]  /*17390*/  STS.U8 [R15+UR11+0x7e00], R89 ;  /* 0x007e00590f007988 */ /* 0x0001e8000800000b */
[----:B0-----:R-:W4:Y:S04]  /*173a0*/  LDL.LU R89, [R1+0x648] ;  /* 0x0006480001597983 */ /* 0x001f280000300800 */
[----:B------:R0:W-:Y:S04]  /*173b0*/  STS.U8 [R86+UR11+0x80], R90 ;  /* 0x0000805a56007988 */ /* 0x0001e8000800000b */
[----:B0-----:R-:W4:Y:S04]  /*173c0*/  LDL.LU R90, [R1+0x644] ;  /* 0x00064400015a7983 */ /* 0x001f280000300800 */
[----:B--2---:R0:W-:Y:S04]  /*173d0*/  STS.U8 [R86+UR11+0x280], R91 ;  /* 0x0002805b56007988 */ /* 0x0041e8000800000b */
[----:B0-----:R-:W2:Y:S04]  /*173e0*/  LDL.LU R91, [R1+0x630] ;  /* 0x00063000015b7983 */ /* 0x001ea80000300800 */
[----:B---3--:R0:W-:Y:S04]  /*173f0*/  STS.U8 [R86+UR11+0x480], R93 ;  /* 0x0004805d56007988 */ /* 0x0081e8000800000b */
[----:B------:R1:W-:Y:S04]  /*17400*/  STS.U8 [R86+UR11+0x680], R78 ;  /* 0x0006804e56007988 */ /* 0x0003e8000800000b */
[----:B0-----:R-:W3:Y:S04]  /*17410*/  LDL.LU R93, [R1+0x62c] ;  /* 0x00062c00015d7983 */ /* 0x001ee80000300800 */
[----:B------:R0:W-:Y:S04]  /*17420*/  STS.U8 [R86+UR11+0x880], R79 ;  /* 0x0008804f56007988 */ /* 0x0001e8000800000b */
[----:B------:R0:W-:Y:S04]  /*17430*/  STS.U8 [R86+UR11+0xa80], R83 ;  /* 0x000a805356007988 */ /* 0x0001e8000800000b */
[----:B------:R-:W-:Y:S04]  /*17440*/  STS.U8 [R86+UR11+0xc80], R16 ;  /* 0x000c801056007988 */ /* 0x000fe8000800000b */
[----:B-1----:R-:W3:Y:S04]  /*17450*/  LDL.LU R78, [R1+0x628] ;  /* 0x00062800014e7983 */ /* 0x002ee80000300800 */
[----:B------:R-:W-:Y:S04]  /*17460*/  STS.U8 [R86+UR11+0xe80], R12 ;  /* 0x000e800c56007988 */ /* 0x000fe8000800000b */
[----:B0-----:R-:W3:Y:S04]  /*17470*/  LDL.LU R79, [R1+0x624] ;  /* 0x00062400014f7983 */ /* 0x001ee80000300800 */
[----:B----4-:R-:W-:Y:S04]  /*17480*/  STS.U8 [R86+UR11+0x1080], R10 ;  /* 0x0010800a56007988 */ /* 0x010fe8000800000b */
[----:B------:R-:W4:Y:S04]  /*17490*/  LDL.LU R83, [R1+0x610] ;  /* 0x0006100001537983 */ /* 0x000f280000300800 */
[----:B------:R-:W-:Y:S04]  /*174a0*/  STS.U8 [R86+UR11+0x1280], R8 ;  /* 0x0012800856007988 */ /* 0x000fe8000800000b */
[----:B------:R0:W-:Y:S04]  /*174b0*/  STS.U8 [R86+UR11+0x1480], R84 ;  /* 0x0014805456007988 */ /* 0x0001e8000800000b */
[----:B0-----:R-:W4:Y:S04]  /*174c0*/  LDL.LU R84, [R1+0x60c] ;  /* 0x00060c0001547983 */ /* 0x001f280000300800 */
[----:B------:R0:W-:Y:S04]  /*174d0*/  STS.U8 [R86+UR11+0x1680], R85 ;  /* 0x0016805556007988 */ /* 0x0001e8000800000b */
[----:B------:R-:W-:Y:S04]  /*174e0*/  STS.U8 [R86+UR11+0x1880], R9 ;  /* 0x0018800956007988 */ /* 0x000fe8000800000b */
[----:B0-----:R-:W4:Y:S04]  /*174f0*/  LDL.LU R85, [R1+0x608] ;  /* 0x0006080001557983 */ /* 0x001f280000300800 */
        /* <DEDUP_REMOVED lines=8> */
[----:B------:R1:W-:Y:S04]  /*17580*/  STS.U8 [R86+UR11+0x2080], R88 ;  /* 0x0020805856007988 */ /* 0x0003e8000800000b */
[----:B0-----:R-:W4:Y:S04]  /*17590*/  LDL.LU R87, [R1+0x1f0] ;  /* 0x0001f00001577983 */ /* 0x001f280000300800 */
[----:B-1----:R-:W4:Y:S04]  /*175a0*/  LDL.LU R88, [R1+0x1e8] ;  /* 0x0001e80001587983 */ /* 0x002f280000300800 */
[----:B------:R0:W-:Y:S04]  /*175b0*/  STS.U8 [R86+UR11+0x2280], R89 ;  /* 0x0022805956007988 */ /* 0x0001e8000800000b */
[----:B0-----:R-:W4:Y:S04]  /*175c0*/  LDL.LU R89, [R1+0x1e4] ;  /* 0x0001e40001597983 */ /* 0x001f280000300800 */
[----:B------:R0:W-:Y:S04]  /*175d0*/  STS.U8 [R86+UR11+0x2480], R90 ;  /* 0x0024805a56007988 */ /* 0x0001e8000800000b */
[----:B0-----:R-:W4:Y:S04]  /*175e0*/  LDL.LU R90, [R1+0x1e0] ;  /* 0x0001e000015a7983 */ /* 0x001f280000300800 */
[----:B--2---:R0:W-:Y:S04]  /*175f0*/  STS.U8 [R86+UR11+0x2680], R91 ;  /* 0x0026805b56007988 */ /* 0x0041e8000800000b */
[----:B0-----:R-:W2:Y:S04]  /*17600*/  LDL.LU R91, [R1+0x1dc] ;  /* 0x0001dc00015b7983 */ /* 0x001ea80000300800 */
[----:B---3--:R0:W-:Y:S04]  /*17610*/  STS.U8 [R86+UR11+0x2880], R93 ;  /* 0x0028805d56007988 */ /* 0x0081e8000800000b */
[----:B0-----:R-:W3:Y:S04]  /*17620*/  LDL.LU R93, [R1+0x1d8] ;  /* 0x0001d800015d7983 */ /* 0x001ee80000300800 */
[----:B------:R-:W3:Y:S04]  /*17630*/  LDL.LU R16, [R1+0x1c8] ;  /* 0x0001c80001107983 */ /* 0x000ee80000300800 */
[----:B------:R-:W3:Y:S04]  /*17640*/  LDL.LU R12, [R1+0x1a8] ;  /* 0x0001a800010c7983 */ /* 0x000ee80000300800 */
[----:B------:R-:W3:Y:S04]  /*17650*/  LDL.LU R8, [R1+0x188] ;  /* 0x0001880001087983 */ /* 0x000ee80000300800 */
[----:B------:R0:W-:Y:S04]  /*17660*/  STS.U8 [R86+UR11+0x2a80], R78 ;  /* 0x002a804e56007988 */ /* 0x0001e8000800000b */
[----:B------:R-:W3:Y:S04]  /*17670*/  LDL.LU R9, [R1+0x16c] ;  /* 0x00016c0001097983 */ /* 0x000ee80000300800 */
[----:B------:R1:W-:Y:S04]  /*17680*/  STS.U8 [R86+UR11+0x2c80], R79 ;  /* 0x002c804f56007988 */ /* 0x0003e8000800000b */
[----:B------:R-:W3:Y:S04]  /*17690*/  LDL.LU R6, [R1+0x168] ;  /* 0x0001680001067983 */ /* 0x000ee80000300800 */
[----:B----4-:R4:W-:Y:S04]  /*176a0*/  STS.U8 [R86+UR11+0x2e80], R83 ;  /* 0x002e805356007988 */ /* 0x0109e8000800000b */
[----:B0-----:R-:W3:Y:S04]  /*176b0*/  LDL.LU R78, [R1+0x12c] ;  /* 0x00012c00014e7983 */ /* 0x001ee80000300800 */
[----:B-1----:R-:W3:Y:S04]  /*176c0*/  LDL.LU R79, [R1+0x108] ;  /* 0x00010800014f7983 */ /* 0x002ee80000300800 */
[----:B------:R0:W-:Y:S04]  /*176d0*/  STS.U8 [R86+UR11+0x3080], R84 ;  /* 0x0030805456007988 */ /* 0x0001e8000800000b */
[----:B----4-:R-:W4:Y:S04]  /*176e0*/  LDL.LU R83, [R1+0xe8] ;  /* 0x0000e80001537983 */ /* 0x010f280000300800 */
[----:B0-----:R-:W4:Y:S04]  /*176f0*/  LDL.LU R84, [R1+0x84] ;  /* 0x0000840001547983 */ /* 0x001f280000300800 */
[----:B------:R0:W-:Y:S04]  /*17700*/  STS.U8 [R86+UR11+0x3280], R85 ;  /* 0x0032805556007988 */ /* 0x0001e8000800000b */
[----:B------:R-:W-:Y:S04]  /*17710*/  STS.U8 [R86+UR11+0x3480], R22 ;  /* 0x0034801656007988 */ /* 0x000fe8000800000b */
[----:B------:R1:W-:Y:S04]  /*17720*/  STS.U8 [R86+UR11+0x3680], R10 ;  /* 0x0036800a56007988 */ /* 0x0003e8000800000b */
[----:B0-----:R-:W4:Y:S04]  /*17730*/  LDL.LU R85, [R1+0x80] ;  /* 0x0000800001557983 */ /* 0x001f280000300800 */
[----:B------:R-:W-:Y:S04]  /*17740*/  STS.U8 [R86+UR11+0x3880], R17 ;  /* 0x0038801156007988 */ /* 0x000fe8000800000b */
[----:B-1----:R-:W4:Y:S04]  /*17750*/  LDL.LU R10, [R1+0x380] ;  /* 0x00038000010a7983 */ /* 0x002f280000300800 */
[----:B------:R-:W-:Y:S04]  /*17760*/  STS.U8 [R86+UR11+0x3a80], R15 ;  /* 0x003a800f56007988 */ /* 0x000fe8000800000b */
[----:B------:R0:W-:Y:S04]  /*17770*/  STS.U8 [R86+UR11+0x3c80], R7 ;  /* 0x003c800756007988 */ /* 0x0001e8000800000b */
        /* <DEDUP_REMOVED lines=12> */
[----:B------:R-:W-:Y:S04]  /*17840*/  STS.U8 [R86+UR11+0x4a80], R16 ;  /* 0x004a801056007988 */ /* 0x000fe8000800000b */
[----:B0-----:R-:W3:Y:S04]  /*17850*/  LDL.LU R93, [R1+0x64] ;  /* 0x00006400015d7983 */ /* 0x001ee80000300800 */
[----:B------:R-:W-:Y:S04]  /*17860*/  STS.U8 [R86+UR11+0x4c80], R12 ;  /* 0x004c800c56007988 */ /* 0x000fe8000800000b */
[----:B------:R-:W-:Y:S04]  /*17870*/  STS.U8 [R86+UR11+0x4e80], R8 ;  /* 0x004e800856007988 */ /* 0x000fe8000800000b */
[----:B------:R-:W-:Y:S04]  /*17880*/  STS.U8 [R86+UR11+0x5080], R9 ;  /* 0x0050800956007988 */ /* 0x000fe8000800000b */
[----:B------:R-:W3:Y:S04]  /*17890*/  LDL.LU R37, [R1+0x39c] ;  /* 0x00039c0001257983 */ /* 0x000ee80000300800 */
[----:B------:R-:W-:Y:S04]  /*178a0*/  STS.U8 [R86+UR11+0x5280], R6 ;  /* 0x0052800656007988 */ /* 0x000fe8000800000b */
[----:B------:R-:W3:Y:S04]  /*178b0*/  LDL.LU R15, [R1+0x3a0] ;  /* 0x0003a000010f7983 */ /* 0x000ee80000300800 */
[----:B------:R0:W-:Y:S04]  /*178c0*/  STS.U8 [R86+UR11+0x5480], R78 ;  /* 0x0054804e56007988 */ /* 0x0001e8000800000b */
[----:B------:R1:W-:Y:S04]  /*178d0*/  STS.U8 [R86+UR11+0x5680], R79 ;  /* 0x0056804f56007988 */ /* 0x0003e8000800000b */
[----:B0-----:R-:W3:Y:S04]  /*178e0*/  LDL.LU R78, [R1+0x60] ;  /* 0x00006000014e7983 */ /* 0x001ee80000300800 */
[----:B----4-:R0:W-:Y:S04]  /*178f0*/  STS.U8 [R86+UR11+0x5880], R83 ;  /* 0x0058805356007988 */ /* 0x0101e8000800000b */
[----:B-1----:R-:W4:Y:S04]  /*17900*/  LDL.LU R79, [R1+0x5c] ;  /* 0x00005c00014f7983 */ /* 0x002f280000300800 */
[----:B------:R1:W-:Y:S04]  /*17910*/  STS.U8 [R86+UR11+0x5a80], R84 ;  /* 0x005a805456007988 */ /* 0x0003e8000800000b */
[----:B0-----:R-:W4:Y:S04]  /*17920*/  LDL.LU R83, [R1+0x58] ;  /* 0x0000580001537983 */ /* 0x001f280000300800 */
[----:B------:R0:W-:Y:S04]  /*17930*/  STS.U8 [R86+UR11+0x5c80], R85 ;  /* 0x005c805556007988 */ /* 0x0001e8000800000b */
[----:B-1----:R-:W4:Y:S04]  /*17940*/  LDL.LU R84, [R1+0x54] ;  /* 0x0000540001547983 */ /* 0x002f280000300800 */
[----:B0-----:R-:W4:Y:S04]  /*17950*/  LDL.LU R85, [R1+0x50] ;  /* 0x0000500001557983 */ /* 0x001f280000300800 */
[----:B------:R-:W4:Y:S04]  /*17960*/  LDL.LU R17, [R1+0x34] ;  /* 0x0000340001117983 */ /* 0x000f280000300800 */
[----:B------:R-:W4:Y:S04]  /*17970*/  LDL.LU R9, [R1+0x30] ;  /* 0x0000300001097983 */ /* 0x000f280000300800 */
[----:B------:R-:W4:Y:S04]  /*17980*/  LDL.LU R8, [R1+0x2c] ;  /* 0x00002c0001087983 */ /* 0x000f280000300800 */
[----:B------:R0:W-:Y:S04]  /*17990*/  STS.U8 [R86+UR11+0x5e80], R7 ;  /* 0x005e800756007988 */ /* 0x0001e8000800000b */
[----:B0-----:R-:W4:Y:S04]  /*179a0*/  LDL.LU R7, [R1+0x28] ;  /* 0x0000280001077983 */ /* 0x001f280000300800 */
[----:B------:R0:W-:Y:S04]  /*179b0*/  STS.U8 [R86+UR11+0x6080], R87 ;  /* 0x0060805756007988 */ /* 0x0001e8000800000b */
[----:B------:R1:W-:Y:S04]  /*179c0*/  STS.U8 [R86+UR11+0x6280], R88 ;  /* 0x0062805856007988 */ /* 0x0003e8000800000b */
[----:B0-----:R-:W4:Y:S04]  /*179d0*/  LDL.LU R87, [R1+0x24] ;  /* 0x0000240001577983 */ /* 0x001f280000300800 */
[----:B-1----:R-:W4:Y:S04]  /*179e0*/  LDL.LU R88, [R1+0xa00] ;  /* 0x000a000001587983 */ /* 0x002f280000300800 */
[----:B------:R-:W4:Y:S04]  /*179f0*/  LDL.LU R12, [R1+0x9fc] ;  /* 0x0009fc00010c7983 */ /* 0x000f280000300800 */
        /* <DEDUP_REMOVED lines=11> */
[----:B------:R-:W3:Y:S04]  /*17ab0*/  LDL.LU R39, [R1+0x1c] ;  /* 0x00001c0001277983 */ /* 0x000ee80000300800 */
[----:B------:R-:W3:Y:S04]  /*17ac0*/  LDL.LU R22, [R1+0x18] ;  /* 0x0000180001167983 */ /* 0x000ee80000300800 */
[----:B------:R-:W3:Y:S04]  /*17ad0*/  LDL.LU R16, [R1+0x3b4] ;  /* 0x0003b40001107983 */ /* 0x000ee80000300800 */
[----:B------:R-:W3:Y:S04]  /*17ae0*/  LDL.LU R41, [R1+0x3b8] ;  /* 0x0003b80001297983 */ /* 0x000ee80000300800 */
[----:B------:R0:W-:Y:S04]  /*17af0*/  STS.U8 [R86+UR11+0x6c80], R78 ;  /* 0x006c804e56007988 */ /* 0x0001e8000800000b */
[----:B----4-:R1:W-:Y:S04]  /*17b00*/  STS.U8 [R86+UR11+0x6e80], R79 ;  /* 0x006e804f56007988 */ /* 0x0103e8000800000b */
[----:B0-----:R-:W4:Y:S04]  /*17b10*/  LDL.LU R78, [R1+0xe8c] ;  /* 0x000e8c00014e7983 */ /* 0x001f280000300800 */
[----:B-1----:R-:W4:Y:S04]  /*17b20*/  LDL.LU R79, [R1+0xe88] ;  /* 0x000e8800014f7983 */ /* 0x002f280000300800 */
[----:B------:R0:W-:Y:S04]  /*17b30*/  STS.U8 [R86+UR11+0x7080], R83 ;  /* 0x0070805356007988 */ /* 0x0001e8000800000b */
[----:B------:R1:W-:Y:S04]  /*17b40*/  STS.U8 [R86+UR11+0x7280], R84 ;  /* 0x0072805456007988 */ /* 0x0003e8000800000b */
[----:B0-----:R-:W4:Y:S04]  /*17b50*/  LDL.LU R83, [R1+0xe84] ;  /* 0x000e840001537983 */ /* 0x001f280000300800 */
[----:B-1----:R-:W4:Y:S04]  /*17b60*/  LDL.LU R84, [R1+0xe80] ;  /* 0x000e800001547983 */ /* 0x002f280000300800 */
[----:B------:R0:W-:Y:S04]  /*17b70*/  STS.U8 [R86+UR11+0x7480], R85 ;  /* 0x0074805556007988 */ /* 0x0001e8000800000b */
[----:B------:R1:W-:Y:S04]  /*17b80*/  STS.U8 [R86+UR11+0x7680], R17 ;  /* 0x0076801156007988 */ /* 0x0003e8000800000b */
[----:B------:R1:W-:Y:S04]  /*17b90*/  STS.U8 [R86+UR11+0x7880], R9 ;  /* 0x0078800956007988 */ /* 0x0003e8000800000b */
[----:B0-----:R-:W4:Y:S04]  /*17ba0*/  LDL.LU R85, [R1+0xe7c] ;  /* 0x000e7c0001557983 */ /* 0x001f280000300800 */
[----:B-1----:R-:W4:Y:S04]  /*17bb0*/  LDL.LU R17, [R1+0x14] ;  /* 0x0000140001117983 */ /* 0x002f280000300800 */
[----:B------:R-:W4:Y:S04]  /*17bc0*/  LDL.LU R9, [R1+0x10] ;  /* 0x0000100001097983 */ /* 0x000f280000300800 */
        /* <DEDUP_REMOVED lines=8> */
[----:B------:R-:W4:Y:S04]  /*17c50*/  LDL.LU R87, [R1+0xe74] ;  /* 0x000e740001577983 */ /* 0x000f280000300800 */
        /* <DEDUP_REMOVED lines=10> */
[----:B------:R-:W-:Y:S04]  /*17d00*/  STS.U8 [R14+UR11+0xf00], R34 ;  /* 0x000f00220e007988 */ /* 0x000fe8000800000b */
[----:B------:R-:W-:Y:S04]  /*17d10*/  STS.U8 [R14+UR11+0x1100], R92 ;  /* 0x0011005c0e007988 */ /* 0x000fe8000800000b */
[----:B------:R3:W-:Y:S04]  /*17d20*/  STS.U8 [R14+UR11+0x1300], R39 ;  /* 0x001300270e007988 */ /* 0x0007e8000800000b */
[----:B------:R-:W-:Y:S04]  /*17d30*/  STS.U8 [R14+UR11+0x1500], R22 ;  /* 0x001500160e007988 */ /* 0x000fe8000800000b */
[----:B0-----:R-:W2:Y:S04]  /*17d40*/  LDL.LU R93, [R1+0xe60] ;  /* 0x000e6000015d7983 */ /* 0x001ea80000300800 */
[----:B-1----:R-:W2:Y:S04]  /*17d50*/  LDL.LU R6, [R1+0x3d0] ;  /* 0x0003d00001067983 */ /* 0x002ea80000300800 */
[----:B---3--:R-:W3:Y:S04]  /*17d60*/  LDL.LU R39, [R1+0x3ec] ;  /* 0x0003ec0001277983 */ /* 0x008ee80000300800 */
[----:B----4-:R-:W-:Y:S04]  /*17d70*/  STS.U8 [R14+UR11+0x1700], R17 ;  /* 0x001700110e007988 */ /* 0x010fe8000800000b */
[----:B------:R0:W-:Y:S04]  /*17d80*/  STS.U8 [R14+UR11+0x1900], R9 ;  /* 0x001900090e007988 */ /* 0x0001e8000800000b */
[----:B0-----:R-:W4:Y:S04]  /*17d90*/  LDL R9, [R1+0xac4] ;  /* 0x000ac40001097983 */ /* 0x001f280000100800 */
[----:B------:R-:W-:Y:S04]  /*17da0*/  STS.U8 [R14+UR11+0x1b00], R8 ;  /* 0x001b00080e007988 */ /* 0x000fe8000800000b */
[----:B------:R0:W-:Y:S04]  /*17db0*/  STS.U8 [R14+UR11+0x1d00], R7 ;  /* 0x001d00070e007988 */ /* 0x0001e8000800000b */
[----:B0-----:R-:W3:Y:S04]  /*17dc0*/  LDL R7, [R1+0xad4] ;  /* 0x000ad40001077983 */ /* 0x001ee80000100800 */
[----:B------:R-:W3:Y:S01]  /*17dd0*/  LDL.LU R92, [R1+0x3f0] ;  /* 0x0003f000015c7983 */ /* 0x000ee20000300800 */
[----:B------:R-:W-:-:S02]  /*17de0*/  ISETP.GT.U32.AND P1, PT, R3, R10, PT ;  /* 0x0000000a0300720c */ /* 0x000fc40003f24070 */
[C---:B------:R-:W-:Y:S01]  /*17df0*/  ISETP.GT.U32.AND P2, PT, R3.reuse, R16, PT ;  /* 0x000000100300720c */ /* 0x040fe20003f44070 */
[----:B------:R-:W3:Y:S01]  /*17e00*/  LDL.LU R22, [R1+0x40c] ;  /* 0x00040c0001167983 */ /* 0x000ee20000300800 */
[----:B------:R-:W-:-:S03]  /*17e10*/  ISETP.GT.U32.AND P3, PT, R3, R15, PT ;  /* 0x0000000f0300720c */ /* 0x000fc60003f64070 */
[----:B------:R-:W3:Y:S06]  /*17e20*/  LDL R8, [R1+0xae4] ;  /* 0x000ae40001087983 */ /* 0x000eec0000100800 */
[--C-:B------:R-:W-:Y:S01]  /*17e30*/  @!P1 IMAD.IADD R10, R10, 0x1, -R3.reuse ;  /* 0x000000010a0a9824 */ /* 0x100fe200078e0a03 */
[C---:B------:R-:W-:Y:S01]  /*17e40*/  ISETP.GT.U32.AND P1, PT, R3.reuse, R37, PT ;  /* 0x000000250300720c */ /* 0x040fe20003f24070 */
[--C-:B------:R-:W-:Y:S01]  /*17e50*/  @!P2 IMAD.IADD R16, R16, 0x1, -R3.reuse ;  /* 0x000000011010a824 */ /* 0x100fe200078e0a03 */
[----:B------:R-:W-:Y:S01]  /*17e60*/  ISETP.GT.U32.AND P2, PT, R3, R12, PT ;  /* 0x0000000c0300720c */ /* 0x000fe20003f44070 */
[----:B------:R-:W-:-:S10]  /*17e70*/  @!P3 IMAD.IADD R15, R15, 0x1, -R3 ;  /* 0x000000010f0fb824 */ /* 0x000fd400078e0a03 */
[----:B------:R-:W-:Y:S01]  /*17e80*/  @!P1 IMAD.IADD R37, R37, 0x1, -R3 ;  /* 0x0000000125259824 */ /* 0x000fe200078e0a03 */
[----:B------:R-:W-:-:S04]  /*17e90*/  ISETP.GT.U32.AND P1, PT, R3, R41, PT ;  /* 0x000000290300720c */ /* 0x000fc80003f24070 */
[----:B------:R-:W-:Y:S01]  /*17ea0*/  ISETP.GT.U32.AND P3, PT, R3, R37, PT ;  /* 0x000000250300720c */ /* 0x000fe20003f64070 */
[----:B------:R-:W-:-:S08]  /*17eb0*/  @!P2 IMAD.IADD R12, R12, 0x1, -R3 ;  /* 0x000000010c0ca824 */ /* 0x000fd000078e0a03 */
[----:B------:R-:W-:Y:S01]  /*17ec0*/  @!P1 IMAD.IADD R41, R41, 0x1, -R3 ;  /* 0x0000000129299824 */ /* 0x000fe200078e0a03 */
[----:B------:R-:W-:-:S03]  /*17ed0*/  ISETP.GT.U32.AND P2, PT, R3, R12, PT ;  /* 0x0000000c0300720c */ /* 0x000fc60003f44070 */
[----:B------:R-:W-:Y:S01]  /*17ee0*/  @!P3 IMAD.IADD R37, R37, 0x1, -R3 ;  /* 0x000000012525b824 */ /* 0x000fe200078e0a03 */
[C---:B------:R-:W-:Y:S02]  /*17ef0*/  ISETP.GT.U32.AND P3, PT, R3.reuse, R41, PT ;  /* 0x000000290300720c */ /* 0x040fe40003f64070 */
[----:B------:R-:W-:-:S07]  /*17f00*/  ISETP.GT.U32.AND P4, PT, R3, R10, PT ;  /* 0x0000000a0300720c */ /* 0x000fce0003f84070 */
[----:B------:R-:W-:-:S04]  /*17f10*/  @!P2 IMAD.IADD R12, R12, 0x1, -R3 ;  /* 0x000000010c0ca824 */ /* 0x000fc800078e0a03 */
[--C-:B------:R-:W-:Y:S02]  /*17f20*/  @!P3 IMAD.IADD R41, R41, 0x1, -R3.reuse ;  /* 0x000000012929b824 */ /* 0x100fe400078e0a03 */
[----:B------:R-:W-:-:S04]  /*17f30*/  @!P4 IMAD.IADD R10, R10, 0x1, -R3 ;  /* 0x000000010a0ac824 */ /* 0x000fc800078e0a03 */
[----:B------:R-:W-:Y:S01]  /*17f40*/  IMAD.MOV.U32 R34, RZ, RZ, R10 ;  /* 0x000000ffff227224 */ /* 0x000fe200078e000a */
[----:B------:R-:W-:-:S13]  /*17f50*/  ISETP.GT.U32.AND P1, PT, R3, R16, PT ;  /* 0x000000100300720c */ /* 0x000fda0003f24070 */
[----:B------:R-:W-:Y:S01]  /*17f60*/  @!P1 IMAD.IADD R16, R16, 0x1, -R3 ;  /* 0x0000000110109824 */ /* 0x000fe200078e0a03 */
[----:B--2---:R-:W-:Y:S04]  /*17f70*/  STS.U8 [R14+UR11+0x1f00], R93 ;  /* 0x001f005d0e007988 */ /* 0x004fe8000800000b */
[----:B------:R-:W-:Y:S04]  /*17f80*/  STS.U8 [R14+UR11+0x2100], R91 ;  /* 0x0021005b0e007988 */ /* 0x000fe8000800000b */
        /* <DEDUP_REMOVED lines=12> */
[----:B------:R-:W-:Y:S01]  /*18050*/  STS.U8 [R14+UR11+0x3b00], R71 ;  /* 0x003b00470e007988 */ /* 0x000fe2000800000b */
[----:B----4-:R-:W-:-:S03]  /*18060*/  ISETP.GE.AND P3, PT, R9, RZ, PT ;  /* 0x000000ff0900720c */ /* 0x010fc60003f66270 */
[----:B------:R-:W-:Y:S04]  /*18070*/  STS.U8 [R14+UR11+0x3d00], R62 ;  /* 0x003d003e0e007988 */ /* 0x000fe8000800000b */
[----:B------:R-:W-:Y:S04]  /*18080*/  STS.U8 [R14+UR11+0x3f00], R53 ;  /* 0x003f00350e007988 */ /* 0x000fe8000800000b */
[----:B------:R-:W2:Y:S01]  /*18090*/  LDL R9, [R1+0xaf8] ;  /* 0x000af80001097983 */ /* 0x000ea20000100800 */
[----:B---3--:R-:W-:Y:S01]  /*180a0*/  ISETP.GT.U32.AND P2, PT, R3, R92, PT ;  /* 0x0000005c0300720c */ /* 0x008fe20003f44070 */
[----:B------:R-:W-:Y:S01]  /*180b0*/  @!P3 IMAD.MOV R34, RZ, RZ, -R34 ;  /* 0x000000ffff22b224 */ /* 0x000fe200078e0a22 */
[----:B------:R-:W-:Y:S01]  /*180c0*/  ISETP.GE.AND P3, PT, R7, RZ, PT ;  /* 0x000000ff0700720c */ /* 0x000fe20003f66270 */
[----:B------:R-:W-:Y:S04]  /*180d0*/  STS.U8 [R14+UR11+0x4100], R52 ;  /* 0x004100340e007988 */ /* 0x000fe8000800000b */
[----:B------:R-:W-:Y:S01]  /*180e0*/  STS.U8 [R14+UR11+0x4300], R45 ;  /* 0x0043002d0e007988 */ /* 0x000fe2000800000b */
[----:B------:R-:W-:-:S02]  /*180f0*/  ISETP.GT.U32.AND P1, PT, R3, R39, PT ;  /* 0x000000270300720c */ /* 0x000fc40003f24070 */
[C---:B------:R-:W-:Y:S01]  /*18100*/  ISETP.GT.U32.AND P4, PT, R3.reuse, R15, PT ;  /* 0x0000000f0300720c */ /* 0x040fe20003f84070 */
[----:B------:R-:W3:Y:S02]  /*18110*/  LDL.LU R10, [R1+0x410] ;  /* 0x00041000010a7983 */ /* 0x000ee40000300800 */
[--C-:B------:R-:W-:Y:S02]  /*18120*/  @!P2 IMAD.IADD R92, R92, 0x1, -R3.reuse ;  /* 0x000000015c5ca824 */ /* 0x100fe400078e0a03 */
[----:B------:R-:W-:Y:S03]  /*18130*/  STS.U8 [R14+UR11+0x4500], R43 ;  /* 0x0045002b0e007988 */ /* 0x000fe6000800000b */
[----:B------:R-:W-:Y:S01]  /*18140*/  ISETP.GT.U32.AND P2, PT, R3, R92, PT ;  /* 0x0000005c0300720c */ /* 0x000fe20003f44070 */
[----:B------:R-:W-:Y:S04]  /*18150*/  STS.U8 [R14+UR11+0x4700], R40 ;  /* 0x004700280e007988 */ /* 0x000fe8000800000b */
[----:B------:R0:W-:Y:S04]  /*18160*/  STS.U8 [R14+UR11+0x4900], R33 ;  /* 0x004900210e007988 */ /* 0x0001e8000800000b */
[----:B------:R1:W-:Y:S01]  /*18170*/  STS.U8 [R14+UR11+0x4b00], R36 ;  /* 0x004b00240e007988 */ /* 0x0003e2000800000b */
[----:B------:R-:W-:-:S02]  /*18180*/  @!P1 IMAD.IADD R39, R39, 0x1, -R3 ;  /* 0x0000000127279824 */ /* 0x000fc400078e0a03 */
[----:B------:R-:W-:Y:S01]  /*18190*/  @!P4 IMAD.IADD R15, R15, 0x1, -R3 ;  /* 0x000000010f0fc824 */ /* 0x000fe200078e0a03 */
[----:B------:R-:W4:Y:S01]  /*181a0*/  LDL.LU R17, [R1+0x44c] ;  /* 0x00044c0001117983 */ /* 0x000f220000300800 */
[----:B0-----:R-:W-:Y:S01]  /*181b0*/  IMAD.MOV.U32 R33, RZ, RZ, R37 ;  /* 0x000000ffff217224 */ /* 0x001fe200078e0025 */
[----:B-1----:R-:W-:-:S03]  /*181c0*/  SEL R36, R38, R34, !P6 ;  /* 0x0000002226247207 */ /* 0x002fc60007000000 */
[----:B------:R-:W-:Y:S01]  /*181d0*/  @!P3 IMAD.MOV R33, RZ, RZ, -R33 ;  /* 0x000000ffff21b224 */ /* 0x000fe200078e0a21 */
[----:B------:R0:W-:Y:S01]  /*181e0*/  STS.U8 [R14+UR11+0x4d00], R35 ;  /* 0x004d00230e007988 */ /* 0x0001e2000800000b */
[----:B------:R-:W-:Y:S02]  /*181f0*/  IMAD R36, R36, UR9, RZ ;  /* 0x0000000924247c24 */ /* 0x000fe4000f8e02ff */
[----:B------:R-:W-:Y:S01]  /*18200*/  @!P2 IMAD.IADD R92, R92, 0x1, -R3 ;  /* 0x000000015c5ca824 */ /* 0x000fe200078e0a03 */
[----:B------:R-:W-:Y:S01]  /*18210*/  ISETP.GT.U32.AND P1, PT, R3, R39, PT ;  /* 0x000000270300720c */ /* 0x000fe20003f24070 */
[----:B------:R-:W3:Y:S01]  /*18220*/  LDL.LU R7, [R1+0x490] ;  /* 0x0004900001077983 */ /* 0x000ee20000300800 */
[----:B0-----:R-:W-:Y:S01]  /*18230*/  SEL R35, R38, R33, !P6 ;  /* 0x0000002126237207 */ /* 0x001fe20007000000 */
[----:B------:R-:W-:Y:S01]  /*18240*/  IMAD.MOV.U32 R33, RZ, RZ, R16 ;  /* 0x000000ffff217224 */ /* 0x000fe200078e0010 */
[----:B------:R-:W-:Y:S01]  /*18250*/  IADD3 R16, P2, PT, R36, R2, RZ ;  /* 0x0000000224107210 */ /* 0x000fe20007f5e0ff */
[----:B------:R-:W-:Y:S01]  /*18260*/  IMAD.MOV.U32 R34, RZ, RZ, R15 ;  /* 0x000000ffff227224 */ /* 0x000fe200078e000f */
[----:B------:R-:W-:Y:S01]  /*18270*/  ISETP.GE.AND P3, PT, R8, RZ, PT ;  /* 0x000000ff0800720c */ /* 0x000fe20003f66270 */
[----:B------:R-:W3:Y:S01]  /*18280*/  LDL R40, [R1+0xb0c] ;  /* 0x000b0c0001287983 */ /* 0x000ee20000100800 */
[----:B------:R-:W-:Y:S01]  /*18290*/  LEA.HI.X.SX32 R37, R36, R0, 0x1, P2 ;  /* 0x0000000024257211 */ /* 0x000fe200010f0eff */
[----:B------:R-:W-:-:S02]  /*182a0*/  @P0 IMAD.MOV.U32 R36, RZ, RZ, R16 ;  /* 0x000000ffff240224 */ /* 0x000fc400078e0010 */
[----:B------:R-:W-:Y:S01]  /*182b0*/  IMAD R35, R35, UR9, RZ ;  /* 0x0000000923237c24 */ /* 0x000fe2000f8e02ff */
[----:B------:R-:W3:Y:S04]  /*182c0*/  LDL R8, [R1+0xb24] ;  /* 0x000b240001087983 */ /* 0x000ee80000100800 */
[----:B------:R0:W3:Y:S03]  /*182d0*/  @P0 LDG.E.U8 R11, desc[UR22][R36.64] ;  /* 0x00000016240b0981 */ /* 0x0000e6000c1e1100 */
[----:B------:R-:W-:Y:S01]  /*182e0*/  @!P3 IMAD.MOV R34, RZ, RZ, -R34 ;  /* 0x000000ffff22b224 */ /* 0x000fe200078e0a22 */
[----:B------:R-:W-:Y:S01]  /*182f0*/  IADD3 R15, P3, PT, R35, R2, RZ ;  /* 0x00000002230f7210 */ /* 0x000fe20007f7e0ff */
[----:B------:R-:W-:-:S03]  /*18300*/  @!P1 IMAD.IADD R39, R39, 0x1, -R3 ;  /* 0x0000000127279824 */ /* 0x000fc600078e0a03 */
[----:B------:R-:W-:Y:S02]  /*18310*/  LEA.HI.X.SX32 R14, R35, R0, 0x1, P3 ;  /* 0x00000000230e7211 */ /* 0x000fe400018f0eff */
[----:B------:R-:W-:Y:S01]  /*18320*/  PRMT R35, RZ, 0x7610, R35 ;  /* 0x00007610ff237816 */ /* 0x000fe20000000023 */
[----:B0-----:R-:W-:Y:S01]  /*18330*/  @P0 IMAD.MOV.U32 R36, RZ, RZ, R15 ;  /* 0x000000ffff240224 */ /* 0x001fe200078e000f */
[----:B--2---:R-:W-:Y:S02]  /*18340*/  ISETP.GE.AND P1, PT, R9, RZ, PT ;  /* 0x000000ff0900720c */ /* 0x004fe40003f26270 */
[----:B------:R-:W2:Y:S04]  /*18350*/  LDL R9, [R1+0xb38] ;  /* 0x000b380001097983 */ /* 0x000ea80000100800 */
[----:B------:R-:W-:Y:S04]  /*18360*/  STL [R1+0xec], R16 ;  /* 0x0000ec1001007387 */ /* 0x000fe80000100800 */
[----:B------:R-:W-:Y:S04]  /*18370*/  STL [R1+0x10c], R15 ;  /* 0x00010c0f01007387 */ /* 0x000fe80000100800 */
[----:B------:R0:W-:Y:S02]  /*18380*/  STL [R1+0xe8], R37 ;  /* 0x0000e82501007387 */ /* 0x0001e40000100800 */
[----:B0-----:R-:W-:-:S05]  /*18390*/  @P0 IMAD.MOV.U32 R37, RZ, RZ, R14 ;  /* 0x000000ffff250224 */ /* 0x001fca00078e000e */
[----:B------:R0:W2:Y:S04]  /*183a0*/  @P0 LDG.E.U8 R35, desc[UR22][R36.64] ;  /* 0x0000001624230981 */ /* 0x0000a8000c1e1100 */
[----:B------:R-:W-:Y:S04]  /*183b0*/  STL [R1+0x108], R14 ;  /* 0x0001080e01007387 */ /* 0x000fe80000100800 */
[----:B------:R-:W2:Y:S04]  /*183c0*/  LDL.LU R16, [R1+0x4cc] ;  /* 0x0004cc0001107983 */ /* 0x000ea80000300800 */
[----:B---3--:R1:W-:Y:S04]  /*183d0*/  STL [R1+0x2c], R11 ;  /* 0x00002c0b01007387 */ /* 0x0083e80000100800 */
[----:B-1----:R-:W3:Y:S01]  /*183e0*/  LDL.LU R11, [R1+0xe5c] ;  /* 0x000e5c00010b7983 */ /* 0x002ee20000300800 */
[C---:B------:R-:W-:Y:S01]  /*183f0*/  ISETP.GT.U32.AND P4, PT, R3.reuse, R6, PT ;  /* 0x000000060300720c */ /* 0x040fe20003f84070 */
[----:B------:R-:W-:Y:S01]  /*18400*/  @!P1 IMAD.MOV R33, RZ, RZ, -R33 ;  /* 0x000000ffff219224 */ /* 0x000fe200078e0a21 */
[C---:B----4-:R-:W-:Y:S01]  /*18410*/  ISETP.GT.U32.AND P2, PT, R3.reuse, R17, PT ;  /* 0x000000110300720c */ /* 0x050fe20003f44070 */
[----:B------:R-:W4:Y:S10]  /*18420*/  LDL.LU R14, [R1+0xe58] ;  /* 0x000e5800010e7983 */ /* 0x000f340000300800 */
[--C-:B------:R-:W-:Y:S01]  /*18430*/  @!P4 IMAD.IADD R6, R6, 0x1, -R3.reuse ;  /* 0x000000010606c824 */ /* 0x100fe200078e0a03 */
[----:B------:R-:W-:Y:S01]  /*18440*/  ISETP.GT.U32.AND P1, PT, R3, R10, PT ;  /* 0x0000000a0300720c */ /* 0x000fe20003f24070 */
[----:B------:R-:W-:Y:S01]  /*18450*/  @!P2 IMAD.IADD R17, R17, 0x1, -R3 ;  /* 0x000000011111a824 */ /* 0x000fe200078e0a03 */
[----:B0-----:R-:W-:Y:S01]  /*18460*/  SEL R37, R38, R34, !P6 ;  /* 0x0000002226257207 */ /* 0x001fe20007000000 */
[----:B------:R-:W4:Y:S01]  /*18470*/  LDL.LU R15, [R1+0xe54] ;  /* 0x000e5400010f7983 */ /* 0x000f220000300800 */
[----:B------:R-:W-:-:S13]  /*18480*/  ISETP.GT.U32.AND P4, PT, R3, R6, PT ;  /* 0x000000060300720c */ /* 0x000fda0003f84070 */
[--C-:B------:R-:W-:Y:S01]  /*18490*/  @!P4 IMAD.IADD R6, R6, 0x1, -R3.reuse ;  /* 0x000000010606c824 */ /* 0x100fe200078e0a03 */
[----:B------:R-:W-:Y:S01]  /*184a0*/  ISETP.GT.U32.AND P4, PT, R3, R22, PT ;  /* 0x000000160300720c */ /* 0x000fe20003f84070 */
[----:B------:R-:W-:Y:S01]  /*184b0*/  @!P1 IMAD.IADD R10, R10, 0x1, -R3 ;  /* 0x000000010a0a9824 */ /* 0x000fe200078e0a03 */
[----:B------:R-:W-:Y:S02]  /*184c0*/  ISETP.GE.AND P1, PT, R8, RZ, PT ;  /* 0x000000ff0800720c */ /* 0x000fe40003f26270 */
[----:B------:R-:W-:Y:S01]  /*184d0*/  SEL R36, R38, R33, !P6 ;  /* 0x0000002126247207 */ /* 0x000fe20007000000 */
[----:B------:R-:W-:-:S08]  /*184e0*/  IMAD.MOV.U32 R33, RZ, RZ, R12 ;  /* 0x000000ffff217224 */ /* 0x000fd000078e000c */
[----:B------:R-:W-:Y:S02]  /*184f0*/  @!P4 IMAD.IADD R22, R22, 0x1, -R3 ;  /* 0x000000011616c824 */ /* 0x000fe400078e0a03 */
[----:B------:R-:W-:-:S03]  /*18500*/  IMAD R37, R37, UR9, RZ ;  /* 0x0000000925257c24 */ /* 0x000fc6000f8e02ff */
[----:B------:R-:W-:Y:S01]  /*18510*/  ISETP.GT.U32.AND P4, PT, R3, R22, PT ;  /* 0x000000160300720c */ /* 0x000fe20003f84070 */
[----:B------:R-:W-:Y:S02]  /*18520*/  IMAD R36, R36, UR9, RZ ;  /* 0x0000000924247c24 */ /* 0x000fe4000f8e02ff */
[----:B------:R-:W-:Y:S02]  /*18530*/  IMAD.MOV.U32 R34, RZ, RZ, R41 ;  /* 0x000000ffff227224 */ /* 0x000fe400078e0029 */
[----:B------:R-:W-:Y:S01]  /*18540*/  @!P1 IMAD.MOV R33, RZ, RZ, -R33 ;  /* 0x000000ffff219224 */ /* 0x000fe200078e0a21 */
[----:B------:R-:W-:-:S04]  /*18550*/  IADD3 R12, P1, PT, R37, R2, RZ ;  /* 0x00000002250c7210 */ /* 0x000fc80007f3e0ff */
[----:B------:R-:W-:-:S03]  /*18560*/  LEA.HI.X.SX32 R37, R37, R0, 0x1, P1 ;  /* 0x0000000025257211 */ /* 0x000fc600008f0eff */
[----:B------:R-:W-:Y:S01]  /*18570*/  @!P4 IMAD.IADD R22, R22, 0x1, -R3 ;  /* 0x000000011616c824 */ /* 0x000fe200078e0a03 */
[----:B------:R-:W-:Y:S02]  /*18580*/  ISETP.GE.AND P4, PT, R40, RZ, PT ;  /* 0x000000ff2800720c */ /* 0x000fe40003f86270 */
[----:B--2---:R-:W-:Y:S02]  /*18590*/  ISETP.GE.AND P2, PT, R9, RZ, PT ;  /* 0x000000ff0900720c */ /* 0x004fe40003f46270 */
[----:B------:R-:W2:Y:S04]  /*185a0*/  LDL R9, [R1+0xb4c] ;  /* 0x000b4c0001097983 */ /* 0x000ea80000100800 */
[----:B------:R-:W4:Y:S04]  /*185b0*/  LDL.LU R8, [R1+0x4d0] ;  /* 0x0004d00001087983 */ /* 0x000f280000300800 */
[----:B------:R0:W-:Y:S04]  /*185c0*/  STL [R1+0x28], R35 ;  /* 0x0000282301007387 */ /* 0x0001e80000100800 */
[----:B------:R-:W4:Y:S01]  /*185d0*/  LDL R40, [R1+0xb5c] ;  /* 0x000b5c0001287983 */ /* 0x000f220000100800 */
[----:B0-----:R-:W-:-:S04]  /*185e0*/  IMAD.MOV.U32 R35, RZ, RZ, R6 ;  /* 0x000000ffff237224 */ /* 0x001fc800078e0006 */
[----:B------:R-:W-:Y:S01]  /*185f0*/  @!P2 IMAD.MOV R35, RZ, RZ, -R35 ;  /* 0x000000ffff23a224 */ /* 0x000fe200078e0a23 */
[----:B------:R-:W-:-:S04]  /*18600*/  IADD3 R41, P2, PT, R36, R2, RZ ;  /* 0x0000000224297210 */ /* 0x000fc80007f5e0ff */
[----:B------:R-:W-:Y:S01]  /*18610*/  LEA.HI.X.SX32 R6, R36, R0, 0x1, P2 ;  /* 0x0000000024067211 */ /* 0x000fe200010f0eff */
[----:B------:R-:W-:Y:S01]  /*18620*/  @P0 IMAD.MOV.U32 R36, RZ, RZ, R12 ;  /* 0x000000ffff240224 */ /* 0x000fe200078e000c */
[----:B------:R0:W-:Y:S04]  /*18630*/  STL [R1+0x12c], R12 ;  /* 0x00012c0c01007387 */ /* 0x0001e80000100800 */
[----:B------:R-:W-:Y:S04]  /*18640*/  STL [R1+0x14c], R41 ;  /* 0x00014c2901007387 */ /* 0x000fe80000100800 */
[----:B------:R1:W-:Y:S01]  /*18650*/  STL [R1+0x128], R37 ;  /* 0x0001282501007387 */ /* 0x0003e20000100800 */
[----:B---3--:R-:W-:-:S02]  /*18660*/  PRMT R11, RZ, 0x7610, R11 ;  /* 0x00007610ff0b7816 */ /* 0x008fc4000000000b */
[----:B------:R-:W-:Y:S01]  /*18670*/  ISETP.GT.U32.AND P3, PT, R3, R7, PT ;  /* 0x000000070300720c */ /* 0x000fe20003f64070 */
[----:B------:R-:W-:Y:S01]  /*18680*/  @!P4 IMAD.MOV R34, RZ, RZ, -R34 ;  /* 0x000000ffff22c224 */ /* 0x000fe200078e0a22 */
[----:B0-----:R-:W3:Y:S04]  /*18690*/  LDL.LU R12, [R1+0xe50] ;  /* 0x000e5000010c7983 */ /* 0x001ee80000300800 */
[----:B------:R0:W3:Y:S02]  /*186a0*/  @P0 LDG.E.U8 R11, desc[UR22][R36.64] ;  /* 0x00000016240b0981 */ /* 0x0000e4000c1e1100 */
[----:B0-----:R-:W-:Y:S02]  /*186b0*/  @P0 IMAD.MOV.U32 R36, RZ, RZ, R41 ;  /* 0x000000ffff240224 */ /* 0x001fe400078e0029 */
[----:B-1----:R-:W-:-:S05]  /*186c0*/  @P0 IMAD.MOV.U32 R37, RZ, RZ, R6 ;  /* 0x000000ffff250224 */ /* 0x002fca00078e0006 */
[----:B------:R0:W4:Y:S01]  /*186d0*/  @P0 LDG.E.U8 R13, desc[UR22][R36.64] ;  /* 0x00000016240d0981 */ /* 0x000122000c1e1100 */
[----:B------:R-:W-:Y:S01]  /*186e0*/  @!P3 IMAD.IADD R7, R7, 0x1, -R3 ;  /* 0x000000010707b824 */ /* 0x000fe200078e0a03 */
[----:B------:R-:W-:Y:S02]  /*186f0*/  ISETP.GT.U32.AND P3, PT, R3, R10, PT ;  /* 0x0000000a0300720c */ /* 0x000fe40003f64070 */
[----:B------:R-:W-:Y:S01]  /*18700*/  SEL R34, R38, R34, !P6 ;  /* 0x0000002226227207 */ /* 0x000fe20007000000 */
[----:B------:R-:W-:Y:S04]  /*18710*/  STL [R1+0x148], R6 ;  /* 0x0001480601007387 */ /* 0x000fe80000100800 */
[----:B0-----:R-:W-:Y:S01]  /*18720*/  IMAD R36, R34, UR9, RZ ;  /* 0x0000000922247c24 */ /* 0x001fe2000f8e02ff */
[----:B------:R-:W-:-:S05]  /*18730*/  SEL R34, R38, R33, !P6 ;  /* 0x0000002126227207 */ /* 0x000fca0007000000 */
[----:B------:R-:W-:Y:S01]  /*18740*/  @!P3 IMAD.IADD R10, R10, 0x1, -R3 ;  /* 0x000000010a0ab824 */ /* 0x000fe200078e0a03 */
[----:B--2---:R-:W-:Y:S01]  /*18750*/  ISETP.GE.AND P3, PT, R9, RZ, PT ;  /* 0x000000ff0900720c */ /* 0x004fe20003f66270 */
[----:B---3--:R0:W-:Y:S04]  /*18760*/  STL [R1+0x24], R11 ;  /* 0x0000240b01007387 */ /* 0x0081e80000100800 */
[----:B0-----:R-:W2:Y:S04]  /*18770*/  LDL.LU R11, [R1+0x570] ;  /* 0x00057000010b7983 */ /* 0x001ea80000300800 */
[----:B------:R-:W3:Y:S04]  /*18780*/  LDL.LU R6, [R1+0xe4c] ;  /* 0x000e4c0001067983 */ /* 0x000ee80000300800 */
[----:B------:R-:W2:Y:S04]  /*18790*/  LDL R41, [R1+0xce8] ;  /* 0x000ce80001297983 */ /* 0x000ea80000100800 */
[----:B------:R-:W2:Y:S04]  /*187a0*/  LDL.LU R9, [R1+0x5a8] ;  /* 0x0005a80001097983 */ /* 0x000ea80000300800 */
[----:B----4-:R0:W-:Y:S04]  /*187b0*/  STL [R1+0x20], R13 ;  /* 0x0000200d01007387 */ /* 0x0101e80000100800 */
[----:B------:R-:W4:Y:S01]  /*187c0*/  LDL R33, [R1+0xbd8] ;  /* 0x000bd80001217983 */ /* 0x000f220000100800 */
[----:B------:R-:W-:-:S02]  /*187d0*/  ISETP.GT.U32.AND P1, PT, R3, R7, PT ;  /* 0x000000070300720c */ /* 0x000fc40003f24070 */
[----:B------:R-:W-:-:S11]  /*187e0*/  ISETP.GT.U32.AND P2, PT, R3, R16, PT ;  /* 0x000000100300720c */ /* 0x000fd60003f44070 */
[----:B------:R-:W-:Y:S01]  /*187f0*/  @!P1 IMAD.IADD R7, R7, 0x1, -R3 ;  /* 0x0000000107079824 */ /* 0x000fe200078e0a03 */
[----:B0-----:R-:W-:-:S04]  /*18800*/  IADD3 R13, P1, PT, R36, R2, RZ ;  /* 0x00000002240d7210 */ /* 0x001fc80007f3e0ff */
[----:B------:R-:W-:Y:S01]  /*18810*/  LEA.HI.X.SX32 R37, R36, R0, 0x1, P1 ;  /* 0x0000000024257211 */ /* 0x000fe200008f0eff */
[----:B------:R-:W-:Y:S01]  /*18820*/  @P0 IMAD.MOV.U32 R36, RZ, RZ, R13 ;  /* 0x000000ffff240224 */ /* 0x000fe200078e000d */
[----:B------:R0:W-:Y:S01]  /*18830*/  STL [R1+0x16c], R13 ;  /* 0x00016c0d01007387 */ /* 0x0001e20000100800 */
[----:B------:R-:W-:Y:S01]  /*18840*/  @!P2 IMAD.IADD R16, R16, 0x1, -R3 ;  /* 0x000000011010a824 */ /* 0x000fe200078e0a03 */
[----:B------:R-:W-:Y:S02]  /*18850*/  ISETP.GE.AND P2, PT, R40, RZ, PT ;  /* 0x000000ff2800720c */ /* 0x000fe40003f46270 */
[----:B------:R-:W-:Y:S01]  /*18860*/  PRMT R12, RZ, 0x7610, R12 ;  /* 0x00007610ff0c7816 */ /* 0x000fe2000000000c */
[----:B------:R1:W-:Y:S01]  /*18870*/  STL [R1+0x168], R37 ;  /* 0x0001682501007387 */ /* 0x0003e20000100800 */
[----:B------:R-:W-:Y:S02]  /*18880*/  PRMT R15, RZ, 0x7610, R15 ;  /* 0x00007610ff0f7816 */ /* 0x000fe4000000000f */
[----:B---3--:R-:W-:-:S06]  /*18890*/  PRMT R6, RZ, 0x7610, R6 ;  /* 0x00007610ff067816 */ /* 0x008fcc0000000006 */
[----:B------:R3:W2:Y:S01]  /*188a0*/  @P0 LDG.E.U8 R6, desc[UR22][R36.64] ;  /* 0x0000001624060981 */ /* 0x0006a2000c1e1100 */
[----:B----4-:R-:W-:Y:S01]  /*188b0*/  ISETP.GE.AND P1, PT, R33, RZ, PT ;  /* 0x000000ff2100720c */ /* 0x010fe20003f26270 */
[----:B------:R-:W-:Y:S02]  /*188c0*/  IMAD.MOV.U32 R33, RZ, RZ, R39 ;  /* 0x000000ffff217224 */ /* 0x000fe400078e0027 */
[----:B------:R-:W-:Y:S02]  /*188d0*/  IMAD R39, R34, UR9, RZ ;  /* 0x0000000922277c24 */ /* 0x000fe4000f8e02ff */
[----:B------:R-:W-:-:S03]  /*188e0*/  @!P3 IMAD.MOV R33, RZ, RZ, -R33 ;  /* 0x000000ffff21b224 */ /* 0x000fc600078e0a21 */
[----:B0-----:R-:W-:Y:S01]  /*188f0*/  IADD3 R13, P3, PT, R39, R2, RZ ;  /* 0x00000002270d7210 */ /* 0x001fe20007f7e0ff */
[----:B---3--:R-:W-:-:S03]  /*18900*/  IMAD.MOV.U32 R36, RZ, RZ, R22 ;  /* 0x000000ffff247224 */ /* 0x008fc600078e0016 */
[----:B------:R-:W-:Y:S01]  /*18910*/  LEA.HI.X.SX32 R22, R39, R0, 0x1, P3 ;  /* 0x0000000027167211 */ /* 0x000fe200018f0eff */
[----:B------:R-:W-:Y:S01]  /*18920*/  @P0 IMAD.MOV.U32 R40, RZ, RZ, R13 ;  /* 0x000000ffff280224 */ /* 0x000fe200078e000d */
[----:B--2---:R-:W-:-:S03]  /*18930*/  ISETP.GE.AND P3, PT, R41, RZ, PT ;  /* 0x000000ff2900720c */ /* 0x004fc60003f66270 */
[----:B------:R-:W-:Y:S01]  /*18940*/  @P0 IMAD.MOV.U32 R41, RZ, RZ, R22 ;  /* 0x000000ffff290224 */ /* 0x000fe200078e0016 */
[----:B-1----:R-:W-:-:S04]  /*18950*/  SEL R37, R38, R35, !P6 ;  /* 0x0000002326257207 */ /* 0x002fc80007000000 */
[----:B------:R0:W2:Y:S01]  /*18960*/  @P0 LDG.E.U8 R12, desc[UR22][R40.64] ;  /* 0x00000016280c0981 */ /* 0x0000a2000c1e1100 */
[----:B------:R-:W-:Y:S02]  /*18970*/  IMAD.MOV.U32 R35, RZ, RZ, R10 ;  /* 0x000000ffff237224 */ /* 0x000fe400078e000a */
[----:B------:R-:W-:Y:S02]  /*18980*/  IMAD R37, R37, UR9, RZ ;  /* 0x0000000925257c24 */ /* 0x000fe4000f8e02ff */
[----:B------:R-:W-:-:S03]  /*18990*/  @!P3 IMAD.MOV R35, RZ, RZ, -R35 ;  /* 0x000000ffff23b224 */ /* 0x000fc600078e0a23 */
[----:B0-----:R-:W-:-:S04]  /*189a0*/  IADD3 R40, P3, PT, R37, R2, RZ ;  /* 0x0000000225287210 */ /* 0x001fc80007f7e0ff */
[----:B------:R-:W-:-:S05]  /*189b0*/  LEA.HI.X.SX32 R41, R37, R0, 0x1, P3 ;  /* 0x0000000025297211 */ /* 0x000fca00018f0eff */
[----:B------:R0:W3:Y:S01]  /*189c0*/  @P0 LDG.E.U8 R15, desc[UR22][R40.64] ;  /* 0x00000016280f0981 */ /* 0x0000e2000c1e1100 */
[----:B------:R-:W-:-:S13]  /*189d0*/  ISETP.GT.U32.AND P4, PT, R3, R17, PT ;  /* 0x000000110300720c */ /* 0x000fda0003f84070 */
[----:B------:R-:W-:Y:S01]  /*189e0*/  @!P4 IMAD.IADD R17, R17, 0x1, -R3 ;  /* 0x000000011111c824 */ /* 0x000fe200078e0a03 */
[----:B------:R-:W-:Y:S01]  /*189f0*/  ISETP.GT.U32.AND P4, PT, R3, R8, PT ;  /* 0x000000080300720c */ /* 0x000fe20003f84070 */
[----:B------:R-:W-:Y:S01]  /*18a00*/  @!P2 IMAD.MOV R36, RZ, RZ, -R36 ;  /* 0x000000ffff24a224 */ /* 0x000fe200078e0a24 */
[----:B------:R-:W-:-:S11]  /*18a10*/  SEL R33, R38, R33, !P6 ;  /* 0x0000002126217207 */ /* 0x000fd60007000000 */
[----:B------:R-:W-:-:S05]  /*18a20*/  @!P4 IMAD.IADD R8, R8, 0x1, -R3 ;  /* 0x000000010808c824 */ /* 0x000fca00078e0a03 */
[----:B------:R-:W-:Y:S01]  /*18a30*/  ISETP.GT.U32.AND P2, PT, R3, R8, PT ;  /* 0x000000080300720c */ /* 0x000fe20003f44070 */
[----:B------:R-:W-:Y:S02]  /*18a40*/  IMAD.MOV.U32 R34, RZ, RZ, R92 ;  /* 0x000000ffff227224 */ /* 0x000fe400078e005c */
[----:B------:R-:W-:Y:S01]  /*18a50*/  IMAD R33, R33, UR9, RZ ;  /* 0x0000000921217c24 */ /* 0x000fe2000f8e02ff */
[----:B------:R-:W-:-:S09]  /*18a60*/  PRMT R14, RZ, 0x7610, R14 ;  /* 0x00007610ff0e7816 */ /* 0x000fd2000000000e */
[----:B------:R-:W-:Y:S01]  /*18a70*/  @!P2 IMAD.IADD R8, R8, 0x1, -R3 ;  /* 0x000000010808a824 */ /* 0x000fe200078e0a03 */
[----:B------:R1:W-:Y:S04]  /*18a80*/  STL [R1+0x1c], R6 ;  /* 0x00001c0601007387 */ /* 0x0003e80000100800 */
[----:B-1----:R-:W4:Y:S04]  /*18a90*/  LDL.LU R6, [R1+0x5b0] ;  /* 0x0005b00001067983 */ /* 0x002f280000300800 */
[----:B------:R1:W-:Y:S04]  /*18aa0*/  STL [R1+0x18c], R13 ;  /* 0x00018c0d01007387 */ /* 0x0003e80000100800 */
[----:B------:R0:W-:Y:S04]  /*18ab0*/  STL [R1+0x188], R22 ;  /* 0x0001881601007387 */ /* 0x0001e80000100800 */
[----:B------:R-:W4:Y:S04]  /*18ac0*/  LDL.LU R92, [R1+0x5c8] ;  /* 0x0005c800015c7983 */ /* 0x000f280000300800 */
[----:B-1----:R-:W4:Y:S04]  /*18ad0*/  LDL.LU R13, [R1+0x5ec] ;  /* 0x0005ec00010d7983 */ /* 0x002f280000300800 */
[----:B------:R-:W4:Y:S04]  /*18ae0*/  LDL R39, [R1+0xc40] ;  /* 0x000c400001277983 */ /* 0x000f280000100800 */
[----:B0-----:R-:W4:Y:S04]  /*18af0*/  LDL R22, [R1+0xb7c] ;  /* 0x000b7c0001167983 */ /* 0x001f280000100800 */
[----:B------:R-:W4:Y:S04]  /*18b00*/  LDL R10, [R1+0xd30] ;  /* 0x000d3000010a7983 */ /* 0x000f280000100800 */
[----:B--2---:R0:W-:Y:S04]  /*18b10*/  STL [R1+0x18], R12 ;  /* 0x0000180c01007387 */ /* 0x0041e80000100800 */
[----:B------:R1:W-:Y:S04]  /*18b20*/  STL [R1+0x1ac], R40 ;  /* 0x0001ac2801007387 */ /* 0x0003e80000100800 */
[----:B------:R-:W2:Y:S01]  /*18b30*/  LDL R37, [R1+0xb68] ;  /* 0x000b680001257983 */ /* 0x000ea20000100800 */
[----:B0-----:R-:W-:-:S04]  /*18b40*/  IADD3 R12, P2, PT, R33, R2, RZ ;  /* 0x00000002210c7210 */ /* 0x001fc80007f5e0ff */
[----:B------:R-:W-:Y:S01]  /*18b50*/  LEA.HI.X.SX32 R33, R33, R0, 0x1, P2 ;  /* 0x0000000021217211 */ /* 0x000fe200010f0eff */
[----:B------:R0:W-:Y:S01]  /*18b60*/  STL [R1+0x1a8], R41 ;  /* 0x0001a82901007387 */ /* 0x0001e20000100800 */
[----:B-1----:R-:W-:-:S03]  /*18b70*/  @P0 IMAD.MOV.U32 R40, RZ, RZ, R12 ;  /* 0x000000ffff280224 */ /* 0x002fc600078e000c */
[----:B0-----:R-:W-:-:S05]  /*18b80*/  @P0 IMAD.MOV.U32 R41, RZ, RZ, R33 ;  /* 0x000000ffff290224 */ /* 0x001fca00078e0021 */
[----:B------:R-:W2:Y:S04]  /*18b90*/  @P0 LDG.E.U8 R14, desc[UR22][R40.64] ;  /* 0x00000016280e0981 */ /* 0x000ea8000c1e1100 */
[----:B------:R-:W-:Y:S04]  /*18ba0*/  STL [R1+0x1cc], R12 ;  /* 0x0001cc0c01007387 */ /* 0x000fe80000100800 */
[----:B---3--:R0:W-:Y:S04]  /*18bb0*/  STL [R1+0x14], R15 ;  /* 0x0000140f01007387 */ /* 0x0081e80000100800 */
[----:B0-----:R-:W3:Y:S01]  /*18bc0*/  LDL.LU R15, [R1+0xe48] ;  /* 0x000e4800010f7983 */ /* 0x001ee20000300800 */
[----:B------:R-:W-:Y:S01]  /*18bd0*/  ISETP.GT.U32.AND P4, PT, R3, R16, PT ;  /* 0x000000100300720c */ /* 0x000fe20003f84070 */
[----:B------:R-:W-:-:S05]  /*18be0*/  @!P1 IMAD.MOV R34, RZ, RZ, -R34 ;  /* 0x000000ffff229224 */ /* 0x000fca00078e0a22 */
[----:B------:R-:W-:-:S07]  /*18bf0*/  SEL R34, R38, R34, !P6 ;  /* 0x0000002226227207 */ /* 0x000fce0007000000 */
[--C-:B------:R-:W-:Y:S01]  /*18c00*/  @!P4 IMAD.IADD R16, R16, 0x1, -R3.reuse ;  /* 0x000000011010c824 */ /* 0x100fe200078e0a03 */
[----:B------:R-:W-:Y:S01]  /*18c10*/  ISETP.GT.U32.AND P4, PT, R3, R9, PT ;  /* 0x000000090300720c */ /* 0x000fe20003f84070 */
[----:B------:R-:W-:Y:S01]  /*18c20*/  IMAD R34, R34, UR9, RZ ;  /* 0x0000000922227c24 */ /* 0x000fe2000f8e02ff */
[----:B------:R0:W-:Y:S04]  /*18c30*/  STL [R1+0x1c8], R33 ;  /* 0x0001c82101007387 */ /* 0x0001e80000100800 */
[----:B------:R-:W4:Y:S07]  /*18c40*/  LDL.LU R12, [R1+0xe44] ;  /* 0x000e4400010c7983 */ /* 0x000f2e0000300800 */
[----:B------:R-:W-:-:S02]  /*18c50*/  @!P4 IMAD.IADD R9, R9, 0x1, -R3 ;  /* 0x000000010909c824 */ /* 0x000fc400078e0a03 */
[----:B0-----:R-:W-:Y:S01]  /*18c60*/  IMAD.MOV.U32 R33, RZ, RZ, R17 ;  /* 0x000000ffff217224 */ /* 0x001fe200078e0011 */
[----:B--2---:R0:W-:Y:S02]  /*18c70*/  STL [R1+0x10], R14 ;  /* 0x0000100e01007387 */ /* 0x0041e40000100800 */
[----:B0-----:R-:W-:-:S04]  /*18c80*/  IADD3 R14, P4, PT, R34, R2, RZ ;  /* 0x00000002220e7210 */ /* 0x001fc80007f9e0ff */
[----:B------:R-:W-:Y:S01]  /*18c90*/  LEA.HI.X.SX32 R17, R34, R0, 0x1, P4 ;  /* 0x0000000022117211 */ /* 0x000fe200020f0eff */
[----:B------:R-:W-:Y:S01]  /*18ca0*/  @P0 IMAD.MOV.U32 R40, RZ, RZ, R14 ;  /* 0x000000ffff280224 */ /* 0x000fe200078e000e */
[----:B---3--:R-:W-:-:S03]  /*18cb0*/  PRMT R15, RZ, 0x7610, R15 ;  /* 0x00007610ff0f7816 */ /* 0x008fc6000000000f */
[----:B------:R-:W-:-:S05]  /*18cc0*/  @P0 IMAD.MOV.U32 R41, RZ, RZ, R17 ;  /* 0x000000ffff290224 */ /* 0x000fca00078e0011 */
[----:B------:R0:W2:Y:S01]  /*18cd0*/  @P0 LDG.E.U8 R15, desc[UR22][R40.64] ;  /* 0x00000016280f0981 */ /* 0x0000a2000c1e1100 */
[C---:B------:R-:W-:Y:S02]  /*18ce0*/  ISETP.GT.U32.AND P1, PT, R3.reuse, R11, PT ;  /* 0x0000000b0300720c */ /* 0x040fe40003f24070 */
[----:B----4-:R-:W-:-:S11]  /*18cf0*/  ISETP.GT.U32.AND P3, PT, R3, R6, PT ;  /* 0x000000060300720c */ /* 0x010fd60003f64070 */
[----:B------:R-:W-:-:S05]  /*18d00*/  @!P1 IMAD.IADD R11, R11, 0x1, -R3 ;  /* 0x000000010b0b9824 */ /* 0x000fca00078e0a03 */
[C---:B------:R-:W-:Y:S01]  /*18d10*/  ISETP.GT.U32.AND P1, PT, R3.reuse, R11, PT ;  /* 0x0000000b0300720c */ /* 0x040fe20003f24070 */
[----:B------:R-:W-:Y:S01]  /*18d20*/  @!P3 IMAD.IADD R6, R6, 0x1, -R3 ;  /* 0x000000010606b824 */ /* 0x000fe200078e0a03 */
[----:B------:R-:W-:Y:S02]  /*18d30*/  ISETP.GT.U32.AND P3, PT, R3, R13, PT ;  /* 0x0000000d0300720c */ /* 0x000fe40003f64070 */
[----:B------:R-:W-:-:S09]  /*18d40*/  SEL R36, R38, R36, !P6 ;  /* 0x0000002426247207 */ /* 0x000fd20007000000 */
[--C-:B------:R-:W-:Y:S01]  /*18d50*/  @!P1 IMAD.IADD R11, R11, 0x1, -R3.reuse ;  /* 0x000000010b0b9824 */ /* 0x100fe200078e0a03 */
[----:B------:R-:W-:Y:S02]  /*18d60*/  ISETP.GT.U32.AND P1, PT, R3, R92, PT ;  /* 0x0000005c0300720c */ /* 0x000fe40003f24070 */
[----:B------:R-:W-:Y:S01]  /*18d70*/  ISETP.GE.AND P4, PT, R39, RZ, PT ;  /* 0x000000ff2700720c */ /* 0x000fe20003f86270 */
[----:B------:R-:W-:Y:S01]  /*18d80*/  IMAD R39, R36, UR9, RZ ;  /* 0x0000000924277c24 */ /* 0x000fe2000f8e02ff */
[----:B------:R1:W-:Y:S01]  /*18d90*/  STL [R1+0x20c], R14 ;  /* 0x00020c0e01007387 */ /* 0x0003e20000100800 */
[----:B------:R-:W-:Y:S02]  /*18da0*/  @!P3 IMAD.IADD R13, R13, 0x1, -R3 ;  /* 0x000000010d0db824 */ /* 0x000fe400078e0a03 */
[----:B------:R-:W-:Y:S01]  /*18db0*/  IMAD.MOV.U32 R34, RZ, RZ, R8 ;  /* 0x000000ffff227224 */ /* 0x000fe200078e0008 */
[----:B------:R-:W-:Y:S01]  /*18dc0*/  STL [R1+0x208], R17 ;  /* 0x0002081101007387 */ /* 0x000fe20000100800 */
[----:B------:R-:W-:-:S02]  /*18dd0*/  IADD3 R8, P3, PT, R39, R2, RZ ;  /* 0x0000000227087210 */ /* 0x000fc40007f7e0ff */
[----:B------:R-:W-:Y:S02]  /*18de0*/  ISETP.GE.AND P2, PT, R37, RZ, PT ;  /* 0x000000ff2500720c */ /* 0x000fe40003f46270 */
[----:B------:R-:W-:Y:S01]  /*18df0*/  @!P1 IMAD.IADD R92, R92, 0x1, -R3 ;  /* 0x000000015c5c9824 */ /* 0x000fe200078e0a03 */
[----:B-1----:R-:W3:Y:S01]  /*18e00*/  LDL.LU R14, [R1+0x5f0] ;  /* 0x0005f000010e7983 */ /* 0x002ee20000300800 */
[----:B------:R-:W-:Y:S01]  /*18e10*/  ISETP.GE.AND P1, PT, R10, RZ, PT ;  /* 0x000000ff0a00720c */ /* 0x000fe20003f26270 */
[----:B------:R-:W-:Y:S02]  /*18e20*/  IMAD.MOV.U32 R37, RZ, RZ, R7 ;  /* 0x000000ffff257224 */ /* 0x000fe400078e0007 */
[----:B------:R-:W4:Y:S01]  /*18e30*/  LDL.LU R10, [R1+0x5c4] ;  /* 0x0005c400010a7983 */ /* 0x000f220000300800 */
[----:B------:R-:W-:-:S03]  /*18e40*/  IMAD.MOV.U32 R36, RZ, RZ, R16 ;  /* 0x000000ffff247224 */ /* 0x000fc600078e0010 */
[----:B------:R-:W4:Y:S04]  /*18e50*/  LDL.LU R7, [R1+0x550] ;  /* 0x0005500001077983 */ /* 0x000f280000300800 */
[----:B------:R-:W4:Y:S04]  /*18e60*/  LDL R16, [R1+0xc84] ;  /* 0x000c840001107983 */ /* 0x000f280000100800 */
[----:B------:R-:W-:Y:S01]  /*18e70*/  STL [R1+0x22c], R8 ;  /* 0x00022c0801007387 */ /* 0x000fe20000100800 */
[----:B------:R-:W-:Y:S01]  /*18e80*/  PRMT R12, RZ, 0x7610, R12 ;  /* 0x00007610ff0c7816 */ /* 0x000fe2000000000c */
[----:B0-----:R-:W-:-:S02]  /*18e90*/  @P0 IMAD.MOV.U32 R40, RZ, RZ, R8 ;  /* 0x000000ffff280224 */ /* 0x001fc400078e0008 */
[----:B--2---:R0:W-:Y:S02]  /*18ea0*/  STL [R1+0xc], R15 ;  /* 0x00000c0f01007387 */ /* 0x0041e40000100800 */
[----:B0-----:R-:W-:Y:S01]  /*18eb0*/  LEA.HI.X.SX32 R15, R39, R0, 0x1, P3 ;  /* 0x00000000270f7211 */ /* 0x001fe200018f0eff */
[----:B------:R-:W-:Y:S01]  /*18ec0*/  @!P2 IMAD.MOV R33, RZ, RZ, -R33 ;  /* 0x000000ffff21a224 */ /* 0x000fe200078e0a21 */
[----:B------:R-:W2:Y:S03]  /*18ed0*/  LDL R39, [R1+0xb70] ;  /* 0x000b700001277983 */ /* 0x000ea60000100800 */
[----:B------:R-:W-:-:S05]  /*18ee0*/  @P0 IMAD.MOV.U32 R41, RZ, RZ, R15 ;  /* 0x000000ffff290224 */ /* 0x000fca00078e000f */
[----:B------:R0:W2:Y:S01]  /*18ef0*/  @P0 LDG.E.U8 R12, desc[UR22][R40.64] ;  /* 0x00000016280c0981 */ /* 0x0000a2000c1e1100 */
[----:B------:R-:W-:Y:S01]  /*18f00*/  ISETP.GE.AND P2, PT, R22, RZ, PT ;  /* 0x000000ff1600720c */ /* 0x000fe20003f46270 */
[----:B------:R-:W-:Y:S01]  /*18f10*/  @!P4 IMAD.MOV R37, RZ, RZ, -R37 ;  /* 0x000000ffff25c224 */ /* 0x000fe200078e0a25 */
[C---:B------:R-:W-:Y:S02]  /*18f20*/  ISETP.GT.U32.AND P4, PT, R3.reuse, R6, PT ;  /* 0x000000060300720c */ /* 0x040fe40003f84070 */
[----:B------:R-:W-:Y:S01]  /*18f30*/  SEL R35, R38, R35, !P6 ;  /* 0x0000002326237207 */ /* 0x000fe20007000000 */
[----:B------:R-:W-:Y:S01]  /*18f40*/  STL [R1+0x228], R15 ;  /* 0x0002280f01007387 */ /* 0x000fe20000100800 */
[----:B------:R-:W-:-:S03]  /*18f50*/  ISETP.GT.U32.AND P3, PT, R3, R92, PT ;  /* 0x0000005c0300720c */ /* 0x000fc60003f64070 */
[----:B------:R-:W2:Y:S04]  /*18f60*/  LDL R8, [R1+0xb64] ;  /* 0x000b640001087983 */ /* 0x000ea80000100800 */
[----:B------:R-:W-:Y:S01]  /*18f70*/  @!P2 IMAD.MOV R36, RZ, RZ, -R36 ;  /* 0x000000ffff24a224 */ /* 0x000fe200078e0a24 */
[----:B------:R-:W-:Y:S01]  /*18f80*/  ISETP.GT.U32.AND P2, PT, R3, R9, PT ;  /* 0x000000090300720c */ /* 0x000fe20003f44070 */
[----:B------:R-:W-:Y:S01]  /*18f90*/  IMAD R35, R35, UR9, RZ ;  /* 0x0000000923237c24 */ /* 0x000fe2000f8e02ff */
[----:B------:R-:W-:Y:S01]  /*18fa0*/  SEL R33, R38, R33, !P6 ;  /* 0x0000002126217207 */ /* 0x000fe20007000000 */
[----:B------:R-:W-:-:S03]  /*18fb0*/  @!P4 IMAD.IADD R6, R6, 0x1, -R3 ;  /* 0x000000010606c824 */ /* 0x000fc600078e0a03 */
[----:B------:R-:W-:Y:S01]  /*18fc0*/  IADD3 R17, P4, PT, R35, R2, RZ ;  /* 0x0000000223117210 */ /* 0x000fe20007f9e0ff */
[----:B------:R-:W-:Y:S02]  /*18fd0*/  IMAD R33, R33, UR9, RZ ;  /* 0x0000000921217c24 */ /* 0x000fe4000f8e02ff */
[----:B------:R-:W-:Y:S01]  /*18fe0*/  @!P3 IMAD.IADD R92, R92, 0x1, -R3 ;  /* 0x000000015c5cb824 */ /* 0x000fe200078e0a03 */
[----:B------:R-:W-:-:S03]  /*18ff0*/  LEA.HI.X.SX32 R22, R35, R0, 0x1, P4 ;  /* 0x0000000023167211 */ /* 0x000fc600020f0eff */
[----:B------:R-:W-:Y:S01]  /*19000*/  @!P2 IMAD.IADD R9, R9, 0x1, -R3 ;  /* 0x000000010909a824 */ /* 0x000fe200078e0a03 */
[----:B---3--:R-:W-:Y:S01]  /*19010*/  ISETP.GT.U32.AND P2, PT, R3, R14, PT ;  /* 0x0000000e0300720c */ /* 0x008fe20003f44070 */
[----:B0-----:R-:W-:Y:S01]  /*19020*/  @P0 IMAD.MOV.U32 R40, RZ, RZ, R17 ;  /* 0x000000ffff280224 */ /* 0x001fe200078e0011 */
[----:B------:R-:W-:Y:S01]  /*19030*/  PRMT R93, RZ, 0x7610, R93 ;  /* 0x00007610ff5d7816 */ /* 0x000fe2000000005d */
[----:B------:R-:W-:-:S05]  /*19040*/  @P0 IMAD.MOV.U32 R41, RZ, RZ, R22 ;  /* 0x000000ffff290224 */ /* 0x000fca00078e0016 */
[----:B------:R0:W3:Y:S05]  /*19050*/  @P0 LDG.E.U8 R93, desc[UR22][R40.64] ;  /* 0x00000016285d0981 */ /* 0x0000ea000c1e1100 */
[----:B------:R-:W-:Y:S01]  /*19060*/  @!P2 IMAD.IADD R14, R14, 0x1, -R3 ;  /* 0x000000010e0ea824 */ /* 0x000fe200078e0a03 */
[----:B----4-:R-:W-:Y:S01]  /*19070*/  ISETP.GE.AND P2, PT, R16, RZ, PT ;  /* 0x000000ff1000720c */ /* 0x010fe20003f46270 */
[----:B--2---:R1:W-:Y:S04]  /*19080*/  STL [R1+0x8], R12 ;  /* 0x0000080c01007387 */ /* 0x0043e80000100800 */
[----:B------:R-:W-:Y:S01]  /*19090*/  STL [R1+0x24c], R17 ;  /* 0x00024c1101007387 */ /* 0x000fe20000100800 */
[----:B-1----:R-:W-:-:S04]  /*190a0*/  IADD3 R12, P3, PT, R33, R2, RZ ;  /* 0x00000002210c7210 */ /* 0x002fc80007f7e0ff */
[----:B------:R-:W-:Y:S01]  /*190b0*/  LEA.HI.X.SX32 R15, R33, R0, 0x1, P3 ;  /* 0x00000000210f7211 */ /* 0x000fe200018f0eff */
[----:B------:R1:W-:Y:S01]  /*190c0*/  STL [R1+0x26c], R12 ;  /* 0x00026c0c01007387 */ /* 0x0003e20000100800 */
[----:B0-----:R-:W-:-:S03]  /*190d0*/  @P0 IMAD.MOV.U32 R40, RZ, RZ, R12 ;  /* 0x000000ffff280224 */ /* 0x001fc600078e000c */
[----:B------:R-:W-:Y:S04]  /*190e0*/  STL [R1+0x248], R22 ;  /* 0x0002481601007387 */ /* 0x000fe80000100800 */
[----:B------:R0:W-:Y:S04]  /*190f0*/  STL [R1+0x268], R15 ;  /* 0x0002680f01007387 */ /* 0x0001e80000100800 */
[----:B-1----:R-:W2:Y:S04]  /*19100*/  LDL.LU R12, [R1+0x590] ;  /* 0x00059000010c7983 */ /* 0x002ea80000300800 */
[----:B------:R-:W4:Y:S04]  /*19110*/  LDL R16, [R1+0xb74] ;  /* 0x000b740001107983 */ /* 0x000f280000100800 */
[----:B------:R-:W2:Y:S01]  /*19120*/  LDL R17, [R1+0xdac] ;  /* 0x000dac0001117983 */ /* 0x000ea20000100800 */
[----:B------:R-:W-:Y:S01]  /*19130*/  @!P1 IMAD.MOV R34, RZ, RZ, -R34 ;  /* 0x000000ffff229224 */ /* 0x000fe200078e0a22 */
[----:B------:R-:W-:-:S02]  /*19140*/  ISETP.GT.U32.AND P1, PT, R3, R13, PT ;  /* 0x0000000d0300720c */ /* 0x000fc40003f24070 */
[----:B------:R-:W-:Y:S02]  /*19150*/  ISETP.GE.AND P3, PT, R39, RZ, PT ;  /* 0x000000ff2700720c */ /* 0x000fe40003f66270 */
[----:B------:R-:W-:-:S09]  /*19160*/  SEL R39, R38, R37, !P6 ;  /* 0x0000002526277207 */ /* 0x000fd20007000000 */
[----:B------:R-:W-:Y:S01]  /*19170*/  @!P1 IMAD.IADD R13, R13, 0x1, -R3 ;  /* 0x000000010d0d9824 */ /* 0x000fe200078e0a03 */
[C---:B------:R-:W-:Y:S02]  /*19180*/  ISETP.GT.U32.AND P1, PT, R3.reuse, R10, PT ;  /* 0x0000000a0300720c */ /* 0x040fe40003f24070 */
[----:B------:R-:W-:Y:S01]  /*19190*/  ISETP.GT.U32.AND P4, PT, R3, R7, PT ;  /* 0x000000070300720c */ /* 0x000fe20003f84070 */
[----:B------:R-:W-:Y:S02]  /*191a0*/  IMAD.MOV.U32 R33, RZ, RZ, R9 ;  /* 0x000000ffff217224 */ /* 0x000fe400078e0009 */
[----:B------:R-:W-:Y:S01]  /*191b0*/  IMAD R39, R39, UR9, RZ ;  /* 0x0000000927277c24 */ /* 0x000fe2000f8e02ff */
[----:B------:R-:W-:Y:S01]  /*191c0*/  SEL R37, R38, R36, !P6 ;  /* 0x0000002426257207 */ /* 0x000fe20007000000 */
[----:B------:R-:W-:Y:S01]  /*191d0*/  @!P2 IMAD.MOV R33, RZ, RZ, -R33 ;  /* 0x000000ffff21a224 */ /* 0x000fe200078e0a21 */
[----:B------:R-:W-:-:S05]  /*191e0*/  PRMT R91, RZ, 0x7610, R91 ;  /* 0x00007610ff5b7816 */ /* 0x000fca000000005b */
[----:B------:R-:W-:Y:S01]  /*191f0*/  @!P1 IMAD.IADD R10, R10, 0x1, -R3 ;  /* 0x000000010a0a9824 */ /* 0x000fe200078e0a03 */
[----:B------:R-:W-:Y:S01]  /*19200*/  ISETP.GE.AND P1, PT, R8, RZ, PT ;  /* 0x000000ff0800720c */ /* 0x000fe20003f26270 */
[----:B------:R-:W-:Y:S01]  /*19210*/  @P0 IMAD.MOV.U32 R41, RZ, RZ, R15 ;  /* 0x000000ffff290224 */ /* 0x000fe200078e000f */
[----:B------:R-:W-:Y:S02]  /*19220*/  SEL R36, R38, R34, !P6 ;  /* 0x0000002226247207 */ /* 0x000fe40007000000 */
[----:B------:R-:W-:Y:S01]  /*19230*/  IADD3 R8, P2, PT, R39, R2, RZ ;  /* 0x0000000227087210 */ /* 0x000fe20007f5e0ff */
[----:B------:R-:W-:Y:S01]  /*19240*/  IMAD R37, R37, UR9, RZ ;  /* 0x0000000925257c24 */ /* 0x000fe2000f8e02ff */
[----:B------:R1:W3:Y:S01]  /*19250*/  @P0 LDG.E.U8 R91, desc[UR22][R40.64] ;  /* 0x00000016285b0981 */ /* 0x0002e2000c1e1100 */
[----:B------:R-:W-:Y:S01]  /*19260*/  IMAD.MOV.U32 R35, RZ, RZ, R11 ;  /* 0x000000ffff237224 */ /* 0x000fe200078e000b */
[----:B------:R-:W-:Y:S01]  /*19270*/  LEA.HI.X.SX32 R11, R39, R0, 0x1, P2 ;  /* 0x00000000270b7211 */ /* 0x000fe200010f0eff */
[----:B------:R-:W-:Y:S01]  /*19280*/  IMAD.MOV.U32 R34, RZ, RZ, R6 ;  /* 0x000000ffff227224 */ /* 0x000fe200078e0006 */
[----:B------:R-:W-:Y:S01]  /*19290*/  ISETP.GT.U32.AND P2, PT, R3, R10, PT ;  /* 0x0000000a0300720c */ /* 0x000fe20003f44070 */
[----:B------:R-:W-:Y:S01]  /*192a0*/  IMAD R36, R36, UR9, RZ ;  /* 0x0000000924247c24 */ /* 0x000fe2000f8e02ff */
[----:B------:R-:W3:Y:S01]  /*192b0*/  LDL.LU R6, [R1+0x54c] ;  /* 0x00054c0001067983 */ /* 0x000ee20000300800 */
[----:B------:R-:W-:Y:S01]  /*192c0*/  @!P4 IMAD.IADD R7, R7, 0x1, -R3 ;  /* 0x000000010707c824 */ /* 0x000fe200078e0a03 */
[-C--:B-1----:R-:W-:Y:S01]  /*192d0*/  IADD3 R41, P4, PT, R37, R2.reuse, RZ ;  /* 0x0000000225297210 */ /* 0x082fe20007f9e0ff */
[----:B------:R-:W-:Y:S01]  /*192e0*/  @!P1 IMAD.MOV R34, RZ, RZ, -R34 ;  /* 0x000000ffff229224 */ /* 0x000fe200078e0a22 */
[----:B0-----:R-:W3:Y:S01]  /*192f0*/  LDL.LU R15, [R1+0x4f0] ;  /* 0x0004f000010f7983 */ /* 0x001ee20000300800 */
[----:B------:R-:W-:Y:S01]  /*19300*/  @!P3 IMAD.MOV R35, RZ, RZ, -R35 ;  /* 0x000000ffff23b224 */ /* 0x000fe200078e0a23 */
[----:B------:R-:W-:-:S02]  /*19310*/  IADD3 R22, P1, PT, R36, R2, RZ ;  /* 0x0000000224167210 */ /* 0x000fc40007f3e0ff */
[----:B------:R-:W-:Y:S01]  /*19320*/  ISETP.GT.U32.AND P3, PT, R3, R14, PT ;  /* 0x0000000e0300720c */ /* 0x000fe20003f64070 */
[----:B------:R-:W3:Y:S01]  /*19330*/  LDL.LU R9, [R1+0x4ec] ;  /* 0x0004ec0001097983 */ /* 0x000ee20000300800 */
[----:B------:R-:W-:-:S03]  /*19340*/  LEA.HI.X.SX32 R39, R37, R0, 0x1, P4 ;  /* 0x0000000025277211 */ /* 0x000fc600020f0eff */
[----:B------:R-:W-:Y:S01]  /*19350*/  STL [R1+0x28c], R8 ;  /* 0x00028c0801007387 */ /* 0x000fe20000100800 */
[----:B------:R-:W-:-:S03]  /*19360*/  LEA.HI.X.SX32 R40, R36, R0, 0x1, P1 ;  /* 0x0000000024287211 */ /* 0x000fc600008f0eff */
[----:B------:R-:W-:Y:S01]  /*19370*/  STL [R1+0x2ac], R41 ;  /* 0x0002ac2901007387 */ /* 0x000fe20000100800 */
[----:B------:R-:W-:-:S03]  /*19380*/  @P0 IMAD.MOV.U32 R37, RZ, RZ, R11 ;  /* 0x000000ffff250224 */ /* 0x000fc600078e000b */
[----:B------:R0:W-:Y:S01]  /*19390*/  STL [R1+0x288], R11 ;  /* 0x0002880b01007387 */ /* 0x0001e20000100800 */
[----:B------:R-:W-:-:S03]  /*193a0*/  @P0 IMAD.MOV.U32 R36, RZ, RZ, R8 ;  /* 0x000000ffff240224 */ /* 0x000fc600078e0008 */
[----:B------:R1:W-:Y:S01]  /*193b0*/  STL [R1+0x2c8], R22 ;  /* 0x0002c81601007387 */ /* 0x0003e20000100800 */
[----:B------:R-:W-:-:S03]  /*193c0*/  @!P2 IMAD.IADD R10, R10, 0x1, -R3 ;  /* 0x000000010a0aa824 */ /* 0x000fc600078e0a03 */
[----:B------:R-:W-:Y:S04]  /*193d0*/  STL [R1+0x2a8], R39 ;  /* 0x0002a82701007387 */ /* 0x000fe80000100800 */
[----:B0-----:R-:W3:Y:S04]  /*193e0*/  LDL.LU R11, [R1+0xe40] ;  /* 0x000e4000010b7983 */ /* 0x001ee80000300800 */
[----:B------:R-:W3:Y:S04]  /*193f0*/  LDL.LU R8, [R1+0xe3c] ;  /* 0x000e3c0001087983 */ /* 0x000ee80000300800 */
[----:B------:R0:W-:Y:S01]  /*19400*/  STL [R1+0x2c4], R40 ;  /* 0x0002c42801007387 */ /* 0x0001e20000100800 */
[----:B------:R-:W-:Y:S01]  /*19410*/  @!P3 IMAD.IADD R14, R14, 0x1, -R3 ;  /* 0x000000010e0eb824 */ /* 0x000fe200078e0a03 */
[----:B----4-:R-:W-:-:S02]  /*19420*/  ISETP.GE.AND P2, PT, R16, RZ, PT ;  /* 0x000000ff1000720c */ /* 0x010fc40003f46270 */
[----:B------:R-:W4:Y:S01]  /*19430*/  LDL R16, [R1+0xb6c] ;  /* 0x000b6c0001107983 */ /* 0x000f220000100800 */
[----:B--2---:R-:W-:-:S03]  /*19440*/  ISETP.GE.AND P3, PT, R17, RZ, PT ;  /* 0x000000ff1100720c */ /* 0x004fc60003f66270 */
[----:B------:R-:W2:Y:S01]  /*19450*/  LDL R17, [R1+0xc08] ;  /* 0x000c080001117983 */ /* 0x000ea20000100800 */
[----:B------:R-:W-:Y:S02]  /*19460*/  PRMT R90, RZ, 0x7610, R90 ;  /* 0x00007610ff5a7816 */ /* 0x000fe4000000005a */
[----:B------:R-:W-:-:S04]  /*19470*/  PRMT R89, RZ, 0x7610, R89 ;  /* 0x00007610ff597816 */ /* 0x000fc80000000059 */
[----:B------:R0:W2:Y:S01]  /*19480*/  @P0 LDG.E.U8 R90, desc[UR22][R36.64] ;  /* 0x00000016245a0981 */ /* 0x0000a2000c1e1100 */
[----:B------:R-:W-:Y:S02]  /*19490*/  ISETP.GT.U32.AND P1, PT, R3, R7, PT ;  /* 0x000000070300720c */ /* 0x000fe40003f24070 */
[----:B------:R-:W-:Y:S01]  /*194a0*/  PRMT R88, RZ, 0x7610, R88 ;  /* 0x00007610ff587816 */ /* 0x000fe20000000058 */
[----:B0-----:R-:W-:Y:S02]  /*194b0*/  @P0 IMAD.MOV.U32 R36, RZ, RZ, R41 ;  /* 0x000000ffff240224 */ /* 0x001fe400078e0029 */
[----:B------:R-:W-:Y:S01]  /*194c0*/  @P0 IMAD.MOV.U32 R37, RZ, RZ, R39 ;  /* 0x000000ffff250224 */ /* 0x000fe200078e0027 */
[----:B------:R-:W-:-:S04]  /*194d0*/  SEL R35, R38, R35, !P6 ;  /* 0x0000002326237207 */ /* 0x000fc80007000000 */
[----:B------:R0:W2:Y:S02]  /*194e0*/  @P0 LDG.E.U8 R89, desc[UR22][R36.64] ;  /* 0x0000001624590981 */ /* 0x0000a4000c1e1100 */
[----:B0-----:R-:W-:Y:S02]  /*194f0*/  @P0 IMAD.MOV.U32 R36, RZ, RZ, R22 ;  /* 0x000000ffff240224 */ /* 0x001fe400078e0016 */
[----:B------:R-:W-:Y:S01]  /*19500*/  @P0 IMAD.MOV.U32 R37, RZ, RZ, R40 ;  /* 0x000000ffff250224 */ /* 0x000fe200078e0028 */
[----:B-1----:R-:W2:Y:S04]  /*19510*/  LDL R22, [R1+0xd00] ;  /* 0x000d000001167983 */ /* 0x002ea80000100800 */
[----:B------:R0:W2:Y:S01]  /*19520*/  @P0 LDG.E.U8 R88, desc[UR22][R36.64] ;  /* 0x0000001624580981 */ /* 0x0000a2000c1e1100 */
[----:B------:R-:W-:Y:S01]  /*19530*/  @!P1 IMAD.IADD R7, R7, 0x1, -R3 ;  /* 0x0000000107079824 */ /* 0x000fe200078e0a03 */
[----:B0-----:R-:W-:Y:S01]  /*19540*/  SEL R36, R38, R33, !P6 ;  /* 0x0000002126247207 */ /* 0x001fe20007000000 */
[----:B------:R-:W-:-:S02]  /*19550*/  IMAD R37, R35, UR9, RZ ;  /* 0x0000000923257c24 */ /* 0x000fc4000f8e02ff */
[----:B------:R-:W-:Y:S02]  /*19560*/  IMAD.MOV.U32 R35, RZ, RZ, R13 ;  /* 0x000000ffff237224 */ /* 0x000fe400078e000d */
[----:B------:R-:W-:Y:S01]  /*19570*/  IMAD R36, R36, UR9, RZ ;  /* 0x0000000924247c24 */ /* 0x000fe2000f8e02ff */
[CC--:B------:R-:W-:Y:S01]  /*19580*/  IADD3 R40, P1, PT, R37.reuse, R2.reuse, RZ ;  /* 0x0000000225287210 */ /* 0x0c0fe20007f3e0ff */
[----:B------:R-:W-:Y:S02]  /*19590*/  @!P2 IMAD.MOV R35, RZ, RZ, -R35 ;  /* 0x000000ffff23a224 */ /* 0x000fe400078e0a23 */
[----:B------:R-:W-:Y:S01]  /*195a0*/  IMAD.MOV.U32 R33, RZ, RZ, R92 ;  /* 0x000000ffff217224 */ /* 0x000fe200078e005c */
[----:B------:R-:W-:Y:S02]  /*195b0*/  IADD3 R13, P2, PT, R36, R2, RZ ;  /* 0x00000002240d7210 */ /* 0x000fe40007f5e0ff */
[----:B------:R-:W-:Y:S01]  /*195c0*/  LEA.HI.X.SX32 R41, R37, R0, 0x1, P1 ;  /* 0x0000000025297211 */ /* 0x000fe200008f0eff */
[----:B------:R-:W-:Y:S01]  /*195d0*/  @!P3 IMAD.MOV R33, RZ, RZ, -R33 ;  /* 0x000000ffff21b224 */ /* 0x000fe200078e0a21 */
[----:B------:R-:W-:-:S02]  /*195e0*/  PRMT R87, RZ, 0x7610, R87 ;  /* 0x00007610ff577816 */ /* 0x000fc40000000057 */
[----:B------:R-:W-:Y:S01]  /*195f0*/  LEA.HI.X.SX32 R39, R36, R0, 0x1, P2 ;  /* 0x0000000024277211 */ /* 0x000fe200010f0eff */
[----:B------:R-:W-:Y:S01]  /*19600*/  @P0 IMAD.MOV.U32 R36, RZ, RZ, R40 ;  /* 0x000000ffff240224 */ /* 0x000fe200078e0028 */
[C---:B---3--:R-:W-:Y:S01]  /*19610*/  ISETP.GT.U32.AND P3, PT, R3.reuse, R6, PT ;  /* 0x000000060300720c */ /* 0x048fe20003f64070 */
[----:B------:R-:W-:Y:S01]  /*19620*/  @P0 IMAD.MOV.U32 R37, RZ, RZ, R41 ;  /* 0x000000ffff250224 */ /* 0x000fe200078e0029 */
[----:B------:R-:W-:Y:S01]  /*19630*/  STL [R1+0x2e0], R40 ;  /* 0x0002e02801007387 */ /* 0x000fe20000100800 */
[----:B------:R-:W-:-:S03]  /*19640*/  ISETP.GT.U32.AND P1, PT, R3, R15, PT ;  /* 0x0000000f0300720c */ /* 0x000fc60003f24070 */
[----:B------:R0:W-:Y:S04]  /*19650*/  STL [R1+0x300], R13 ;  /* 0x0003000d01007387 */ /* 0x0001e80000100800 */
[----:B------:R-:W-:Y:S04]  /*19660*/  STL [R1+0x2dc], R41 ;  /* 0x0002dc2901007387 */ /* 0x000fe80000100800 */
[----:B------:R1:W3:Y:S04]  /*19670*/  @P0 LDG.E.U8 R87, desc[UR22][R36.64] ;  /* 0x0000001624570981 */ /* 0x0002e8000c1e1100 */
[----:B------:R2:W-:Y:S01]  /*19680*/  STL [R1+0x2fc], R39 ;  /* 0x0002fc2701007387 */ /* 0x0005e20000100800 */
[----:B-1----:R-:W-:-:S03]  /*19690*/  @P0 IMAD.MOV.U32 R36, RZ, RZ, R13 ;  /* 0x000000ffff240224 */ /* 0x002fc600078e000d */
[----:B0-----:R-:W3:Y:S01]  /*196a0*/  LDL.LU R13, [R1+0x450] ;  /* 0x00045000010d7983 */ /* 0x001ee20000300800 */
[----:B------:R-:W-:Y:S01]  /*196b0*/  @!P3 IMAD.IADD R6, R6, 0x1, -R3 ;  /* 0x000000010606b824 */ /* 0x000fe200078e0a03 */
[----:B------:R-:W-:Y:S01]  /*196c0*/  PRMT R86, RZ, 0x7610, R86 ;  /* 0x00007610ff567816 */ /* 0x000fe20000000056 */
[----:B------:R-:W-:Y:S02]  /*196d0*/  @P0 IMAD.MOV.U32 R37, RZ, RZ, R39 ;  /* 0x000000ffff250224 */ /* 0x000fe400078e0027 */
[----:B------:R-:W-:-:S03]  /*196e0*/  @!P1 IMAD.IADD R15, R15, 0x1, -R3 ;  /* 0x000000010f0f9824 */ /* 0x000fc600078e0a03 */
[----:B------:R0:W3:Y:S02]  /*196f0*/  @P0 LDG.E.U8 R86, desc[UR22][R36.64] ;  /* 0x0000001624560981 */ /* 0x0000e4000c1e1100 */
[----:B0-----:R-:W-:Y:S01]  /*19700*/  IMAD.MOV.U32 R36, RZ, RZ, R10 ;  /* 0x000000ffff247224 */ /* 0x001fe200078e000a */
[----:B----4-:R-:W-:Y:S02]  /*19710*/  ISETP.GE.AND P3, PT, R16, RZ, PT ;  /* 0x000000ff1000720c */ /* 0x010fe40003f66270 */
[----:B------:R-:W4:Y:S01]  /*19720*/  LDL R16, [R1+0xb78] ;  /* 0x000b780001107983 */ /* 0x000f220000100800 */
[----:B--2---:R-:W-:-:S03]  /*19730*/  ISETP.GE.AND P1, PT, R17, RZ, PT ;  /* 0x000000ff1100720c */ /* 0x004fc60003f26270 */
[----:B------:R-:W2:Y:S04]  /*19740*/  LDL.LU R17, [R1+0x48c] ;  /* 0x00048c0001117983 */ /* 0x000ea80000300800 */
[----:B------:R-:W2:Y:S01]  /*19750*/  LDL R10, [R1+0xd24] ;  /* 0x000d2400010a7983 */ /* 0x000ea20000100800 */
[----:B------:R-:W-:-:S13]  /*19760*/  ISETP.GT.U32.AND P4, PT, R3, R12, PT ;  /* 0x0000000c0300720c */ /* 0x000fda0003f84070 */
[----:B------:R-:W-:-:S05]  /*19770*/  @!P4 IMAD.IADD R12, R12, 0x1, -R3 ;  /* 0x000000010c0cc824 */ /* 0x000fca00078e0a03 */
[C---:B------:R-:W-:Y:S02]  /*19780*/  ISETP.GT.U32.AND P4, PT, R3.reuse, R12, PT ;  /* 0x0000000c0300720c */ /* 0x040fe40003f84070 */
[----:B------:R-:W-:Y:S02]  /*19790*/  ISETP.GT.U32.AND P2, PT, R3, R9, PT ;  /* 0x000000090300720c */ /* 0x000fe40003f44070 */
[C---:B------:R-:W-:Y:S02]  /*197a0*/  SEL R34, R38.reuse, R34, !P6 ;  /* 0x0000002226227207 */ /* 0x040fe40007000000 */
[----:B------:R-:W-:-:S03]  /*197b0*/  SEL R37, R38, R33, !P6 ;  /* 0x0000002126257207 */ /* 0x000fc60007000000 */
[----:B------:R-:W-:-:S04]  /*197c0*/  IMAD R39, R34, UR9, RZ ;  /* 0x0000000922277c24 */ /* 0x000fc8000f8e02ff */
[--C-:B------:R-:W-:Y:S01]  /*197d0*/  @!P4 IMAD.IADD R12, R12, 0x1, -R3.reuse ;  /* 0x000000010c0cc824 */ /* 0x100fe200078e0a03 */
[----:B------:R-:W-:Y:S01]  /*197e0*/  ISETP.GE.AND P4, PT, R22, RZ, PT ;  /* 0x000000ff1600720c */ /* 0x000fe20003f86270 */
[----:B------:R-:W-:Y:S01]  /*197f0*/  @!P2 IMAD.IADD R9, R9, 0x1, -R3 ;  /* 0x000000010909a824 */ /* 0x000fe200078e0a03 */
[----:B------:R-:W-:Y:S01]  /*19800*/  IADD3 R40, P2, PT, R39, R2, RZ ;  /* 0x0000000227287210 */ /* 0x000fe20007f5e0ff */
[----:B------:R-:W-:Y:S02]  /*19810*/  IMAD.MOV.U32 R33, RZ, RZ, R14 ;  /* 0x000000ffff217224 */ /* 0x000fe400078e000e */
[----:B------:R-:W-:Y:S01]  /*19820*/  IMAD R37, R37, UR9, RZ ;  /* 0x0000000925257c24 */ /* 0x000fe2000f8e02ff */
[----:B------:R-:W-:Y:S01]  /*19830*/  LEA.HI.X.SX32 R41, R39, R0, 0x1, P2 ;  /* 0x0000000027297211 */ /* 0x000fe200010f0eff */
[----:B------:R-:W-:Y:S01]  /*19840*/  @!P3 IMAD.MOV R36, RZ, RZ, -R36 ;  /* 0x000000ffff24b224 */ /* 0x000fe200078e0a24 */
[C---:B------:R-:W-:Y:S02]  /*19850*/  ISETP.GT.U32.AND P3, PT, R3.reuse, R6, PT ;  /* 0x000000060300720c */ /* 0x040fe40003f64070 */
[----:B------:R-:W-:-:S03]  /*19860*/  ISETP.GT.U32.AND P2, PT, R3, R9, PT ;  /* 0x000000090300720c */ /* 0x000fc60003f44070 */
[----:B------:R-:W-:Y:S01]  /*19870*/  @!P4 IMAD.MOV R33, RZ, RZ, -R33 ;  /* 0x000000ffff21c224 */ /* 0x000fe200078e0a21 */
[C---:B------:R-:W-:Y:S02]  /*19880*/  IADD3 R14, P4, PT, R37.reuse, R2, RZ ;  /* 0x00000002250e7210 */ /* 0x040fe40007f9e0ff */
[C---:B------:R-:W-:Y:S02]  /*19890*/  SEL R35, R38.reuse, R35, !P6 ;  /* 0x0000002326237207 */ /* 0x040fe40007000000 */
[----:B------:R-:W-:Y:S02]  /*198a0*/  LEA.HI.X.SX32 R22, R37, R0, 0x1, P4 ;  /* 0x0000000025167211 */ /* 0x000fe400020f0eff */
[----:B------:R-:W-:Y:S01]  /*198b0*/  PRMT R85, RZ, 0x7610, R85 ;  /* 0x00007610ff557816 */ /* 0x000fe20000000055 */
[----:B------:R-:W-:Y:S01]  /*198c0*/  IMAD.MOV.U32 R34, RZ, RZ, R7 ;  /* 0x000000ffff227224 */ /* 0x000fe200078e0007 */
[----:B------:R-:W-:Y:S01]  /*198d0*/  SEL R33, R38, R33, !P6 ;  /* 0x0000002126217207 */ /* 0x000fe20007000000 */
[----:B------:R-:W2:Y:S01]  /*198e0*/  LDL.LU R7, [R1+0x430] ;  /* 0x0004300001077983 */ /* 0x000ea20000300800 */
[----:B------:R-:W-:-:S03]  /*198f0*/  IMAD R37, R35, UR9, RZ ;  /* 0x0000000923257c24 */ /* 0x000fc6000f8e02ff */
[----:B------:R-:W-:Y:S01]  /*19900*/  STL [R1+0x318], R40 ;  /* 0x0003182801007387 */ /* 0x000fe20000100800 */
[----:B------:R-:W-:-:S03]  /*19910*/  @!P3 IMAD.IADD R6, R6, 0x1, -R3 ;  /* 0x000000010606b824 */ /* 0x000fc600078e0a03 */
[----:B------:R-:W-:Y:S01]  /*19920*/  STL [R1+0x330], R14 ;  /* 0x0003300e01007387 */ /* 0x000fe20000100800 */
[----:B------:R-:W-:-:S03]  /*19930*/  @!P2 IMAD.IADD R9, R9, 0x1, -R3 ;  /* 0x000000010909a824 */ /* 0x000fc600078e0a03 */
[----:B------:R0:W-:Y:S01]  /*19940*/  STL [R1+0x314], R41 ;  /* 0x0003142901007387 */ /* 0x0001e20000100800 */
[----:B------:R-:W-:-:S03]  /*19950*/  IMAD.MOV.U32 R35, RZ, RZ, R12 ;  /* 0x000000ffff237224 */ /* 0x000fc600078e000c */
[----:B------:R0:W2:Y:S01]  /*19960*/  @P0 LDG.E.U8 R85, desc[UR22][R40.64] ;  /* 0x0000001628550981 */ /* 0x0000a2000c1e1100 */
[----:B------:R-:W-:-:S03]  /*19970*/  IMAD R33, R33, UR9, RZ ;  /* 0x0000000921217c24 */ /* 0x000fc6000f8e02ff */
[----:B------:R1:W-:Y:S01]  /*19980*/  STL [R1+0x32c], R22 ;  /* 0x00032c1601007387 */ /* 0x0003e20000100800 */
[----:B------:R-:W-:Y:S01]  /*19990*/  PRMT R84, RZ, 0x7610, R84 ;  /* 0x00007610ff547816 */ /* 0x000fe20000000054 */
[----:B0-----:R-:W-:Y:S01]  /*199a0*/  @P0 IMAD.MOV.U32 R41, RZ, RZ, R22 ;  /* 0x000000ffff290224 */ /* 0x001fe200078e0016 */
[----:B---3--:R-:W-:Y:S02]  /*199b0*/  ISETP.GT.U32.AND P4, PT, R3, R13, PT ;  /* 0x0000000d0300720c */ /* 0x008fe40003f84070 */
[----:B-1----:R-:W-:Y:S01]  /*199c0*/  IADD3 R22, P2, PT, R37, R2, RZ ;  /* 0x0000000225167210 */ /* 0x002fe20007f5e0ff */
[----:B------:R-:W-:-:S03]  /*199d0*/  @P0 IMAD.MOV.U32 R40, RZ, RZ, R14 ;  /* 0x000000ffff280224 */ /* 0x000fc600078e000e */
[----:B------:R-:W-:Y:S02]  /*199e0*/  LEA.HI.X.SX32 R37, R37, R0, 0x1, P2 ;  /* 0x0000000025257211 */ /* 0x000fe400010f0eff */
[----:B------:R0:W3:Y:S05]  /*199f0*/  @P0 LDG.E.U8 R84, desc[UR22][R40.64] ;  /* 0x0000001628540981 */ /* 0x0000ea000c1e1100 */
[----:B------:R-:W-:Y:S01]  /*19a00*/  @!P4 IMAD.IADD R13, R13, 0x1, -R3 ;  /* 0x000000010d0dc824 */ /* 0x000fe200078e0a03 */
[----:B------:R-:W-:Y:S01]  /*19a10*/  IADD3 R14, P4, PT, R33, R2, RZ ;  /* 0x00000002210e7210 */ /* 0x000fe20007f9e0ff */
[----:B0-----:R-:W-:Y:S02]  /*19a20*/  @P0 IMAD.MOV.U32 R41, RZ, RZ, R37 ;  /* 0x000000ffff290224 */ /* 0x001fe400078e0025 */
[----:B------:R-:W-:Y:S01]  /*19a30*/  @P0 IMAD.MOV.U32 R40, RZ, RZ, R22 ;  /* 0x000000ffff280224 */ /* 0x000fe200078e0016 */
[----:B----4-:R-:W-:-:S02]  /*19a40*/  ISETP.GE.AND P3, PT, R16, RZ, PT ;  /* 0x000000ff1000720c */ /* 0x010fc40003f66270 */
[----:B------:R-:W4:Y:S04]  /*19a50*/  LDL.LU R16, [R1+0x42c] ;  /* 0x00042c0001107983 */ /* 0x000f280000300800 */
[----:B------:R-:W3:Y:S01]  /*19a60*/  LDL.LU R12, [R1+0x470] ;  /* 0x00047000010c7983 */ /* 0x000ee20000300800 */
[----:B--2---:R-:W-:-:S03]  /*19a70*/  ISETP.GE.AND P2, PT, R10, RZ, PT ;  /* 0x000000ff0a00720c */ /* 0x004fc60003f46270 */
[----:B------:R0:W-:Y:S04]  /*19a80*/  STL [R1+0x350], R22 ;  /* 0x0003501601007387 */ /* 0x0001e80000100800 */
[----:B------:R-:W2:Y:S04]  /*19a90*/  LDL.LU R10, [R1+0x46c] ;  /* 0x00046c00010a7983 */ /* 0x000ea80000300800 */
[----:B------:R1:W-:Y:S04]  /*19aa0*/  STL [R1+0x34c], R37 ;  /* 0x00034c2501007387 */ /* 0x0003e80000100800 */
[----:B------:R-:W2:Y:S04]  /*19ab0*/  LDL R92, [R1+0xb60] ;  /* 0x000b6000015c7983 */ /* 0x000ea80000100800 */
[----:B0-----:R-:W2:Y:S01]  /*19ac0*/  LDL R22, [R1+0xc7c] ;  /* 0x000c7c0001167983 */ /* 0x001ea20000100800 */
[----:B-1----:R-:W-:Y:S01]  /*19ad0*/  LEA.HI.X.SX32 R37, R33, R0, 0x1, P4 ;  /* 0x0000000021257211 */ /* 0x002fe200020f0eff */
[----:B------:R-:W-:-:S02]  /*19ae0*/  IMAD.MOV.U32 R33, RZ, RZ, R6 ;  /* 0x000000ffff217224 */ /* 0x000fc400078e0006 */
[----:B------:R0:W-:Y:S04]  /*19af0*/  STL [R1+0x368], R14 ;  /* 0x0003680e01007387 */ /* 0x0001e80000100800 */
[----:B------:R1:W-:Y:S04]  /*19b00*/  STL [R1+0x364], R37 ;  /* 0x0003642501007387 */ /* 0x0003e80000100800 */
[----:B------:R-:W2:Y:S01]  /*19b10*/  LDL R6, [R1+0xb58] ;  /* 0x000b580001067983 */ /* 0x000ea20000100800 */
[----:B------:R-:W-:Y:S01]  /*19b20*/  @!P1 IMAD.MOV R34, RZ, RZ, -R34 ;  /* 0x000000ffff229224 */ /* 0x000fe200078e0a22 */
[----:B------:R-:W-:Y:S01]  /*19b30*/  ISETP.GT.U32.AND P1, PT, R3, R15, PT ;  /* 0x0000000f0300720c */ /* 0x000fe20003f24070 */
[----:B------:R-:W-:-:S12]  /*19b40*/  IMAD.MOV R32, RZ, RZ, -R32 ;  /* 0x000000ffff207224 */ /* 0x000fd800078e0a20 */
[----:B------:R-:W-:Y:S01]  /*19b50*/  @!P1 IMAD.IADD R15, R15, 0x1, -R3 ;  /* 0x000000010f0f9824 */ /* 0x000fe200078e0a03 */
[C---:B------:R-:W-:Y:S01]  /*19b60*/  ISETP.GT.U32.AND P1, PT, R3.reuse, R17, PT ;  /* 0x000000110300720c */ /* 0x040fe20003f24070 */
[----:B------:R-:W-:Y:S01]  /*19b70*/  IMAD R31, R3, R32, R31 ;  /* 0x00000020031f7224 */ /* 0x000fe200078e021f */
[----:B------:R-:W-:Y:S01]  /*19b80*/  IABS R32, R4 ;  /* 0x0000000400207213 */ /* 0x000fe20000000000 */
[----:B------:R-:W-:Y:S01]  /*19b90*/  IMAD.MOV R80, RZ, RZ, -R80 ;  /* 0x000000ffff507224 */ /* 0x000fe200078e0a50 */
[----:B------:R-:W-:-:S03]  /*19ba0*/  SEL R39, R38, R36, !P6 ;  /* 0x0000002426277207 */ /* 0x000fc60007000000 */
[----:B------:R-:W-:-:S06]  /*19bb0*/  IMAD.HI.U32 R81, R5, R32, RZ ;  /* 0x0000002005517227 */ /* 0x000fcc00078e00ff */
[----:B------:R-:W-:Y:S01]  /*19bc0*/  @!P1 IMAD.IADD R17, R17, 0x1, -R3 ;  /* 0x0000000111119824 */ /* 0x000fe200078e0a03 */
[----:B------:R-:W-:-:S04]  /*19bd0*/  ISETP.GT.U32.AND P1, PT, R3, R13, PT ;  /* 0x0000000d0300720c */ /* 0x000fc80003f24070 */
[C---:B------:R-:W-:Y:S01]  /*19be0*/  ISETP.GT.U32.AND P4, PT, R3.reuse, R17, PT ;  /* 0x000000110300720c */ /* 0x040fe20003f84070 */
[----:B------:R-:W-:Y:S01]  /*19bf0*/  IMAD.MOV R81, RZ, RZ, -R81 ;  /* 0x000000ffff517224 */ /* 0x000fe200078e0a51 */
[----:B------:R-:W-:Y:S01]  /*19c00*/  SEL R34, R38, R34, !P6 ;  /* 0x0000002226227207 */ /* 0x000fe20007000000 */
[----:B------:R-:W-:Y:S01]  /*19c10*/  IMAD R30, R3, R80, R30 ;  /* 0x00000050031e7224 */ /* 0x000fe200078e021e */
[----:B------:R-:W-:Y:S01]  /*19c20*/  PRMT R83, RZ, 0x7610, R83 ;  /* 0x00007610ff537816 */ /* 0x000fe20000000053 */
[----:B------:R-:W-:-:S04]  /*19c30*/  IMAD.HI.U32 R80, R5, R29, RZ ;  /* 0x0000001d05507227 */ /* 0x000fc800078e00ff */
[----:B------:R-:W-:Y:S01]  /*19c40*/  IMAD R39, R39, UR9, RZ ;  /* 0x0000000927277c24 */ /* 0x000fe2000f8e02ff */
[----:B------:R0:W4:Y:S01]  /*19c50*/  @P0 LDG.E.U8 R83, desc[UR22][R40.64] ;  /* 0x0000001628530981 */ /* 0x000122000c1e1100 */
[----:B------:R-:W-:Y:S01]  /*19c60*/  IMAD R32, R3, R81, R32 ;  /* 0x0000005103207224 */ /* 0x000fe200078e0220 */
[----:B------:R-:W-:Y:S01]  /*19c70*/  PRMT R81, RZ, 0x7610, R81 ;  /* 0x00007610ff517816 */ /* 0x000fe20000000051 */
[----:B------:R-:W-:Y:S02]  /*19c80*/  IMAD R34, R34, UR9, RZ ;  /* 0x0000000922227c24 */ /* 0x000fe4000f8e02ff */
[----:B------:R-:W-:Y:S02]  /*19c90*/  IMAD.MOV R80, RZ, RZ, -R80 ;  /* 0x000000ffff507224 */ /* 0x000fe400078e0a50 */
[----:B------:R-:W-:Y:S02]  /*19ca0*/  @P0 IMAD.MOV.U32 R36, RZ, RZ, R14 ;  /* 0x000000ffff240224 */ /* 0x000fe400078e000e */
[--C-:B------:R-:W-:Y:S01]  /*19cb0*/  @!P1 IMAD.IADD R13, R13, 0x1, -R3.reuse ;  /* 0x000000010d0d9824 */ /* 0x100fe200078e0a03 */
[-C--:B0-----:R-:W-:Y:S01]  /*19cc0*/  IADD3 R41, P1, PT, R39, R2.reuse, RZ ;  /* 0x0000000227297210 */ /* 0x081fe20007f3e0ff */
[----:B------:R-:W-:Y:S01]  /*19cd0*/  @!P4 IMAD.IADD R17, R17, 0x1, -R3 ;  /* 0x000000011111c824 */ /* 0x000fe200078e0a03 */
[----:B------:R-:W-:Y:S01]  /*19ce0*/  IADD3 R14, P4, PT, R34, R2, RZ ;  /* 0x00000002220e7210 */ /* 0x000fe20007f9e0ff */
[----:B------:R-:W-:Y:S01]  /*19cf0*/  IMAD R29, R3, R80, R29 ;  /* 0x00000050031d7224 */ /* 0x000fe200078e021d */
[----:B------:R1:W4:Y:S01]  /*19d00*/  @P0 LDG.E.U8 R81, desc[UR22][R36.64] ;  /* 0x0000001624510981 */ /* 0x000322000c1e1100 */
[----:B------:R-:W-:-:S02]  /*19d10*/  PRMT R80, RZ, 0x7610, R80 ;  /* 0x00007610ff507816 */ /* 0x000fc40000000050 */
[-C--:B------:R-:W-:Y:S01]  /*19d20*/  LEA.HI.X.SX32 R40, R34, R0.reuse, 0x1, P4 ;  /* 0x0000000022287211 */ /* 0x080fe200020f0eff */
[----:B------:R-:W-:Y:S01]  /*19d30*/  STL [R1+0x380], R41 ;  /* 0x0003802901007387 */ /* 0x000fe20000100800 */
[----:B-1----:R-:W-:Y:S01]  /*19d40*/  LEA.HI.X.SX32 R37, R39, R0, 0x1, P1 ;  /* 0x0000000027257211 */ /* 0x002fe200008f0eff */
[----:B------:R-:W-:Y:S02]  /*19d50*/  @P0 IMAD.MOV.U32 R36, RZ, RZ, R41 ;  /* 0x000000ffff240224 */ /* 0x000fe400078e0029 */
[----:B------:R0:W-:Y:S04]  /*19d60*/  STL [R1+0x3a0], R14 ;  /* 0x0003a00e01007387 */ /* 0x0001e80000100800 */
[----:B------:R1:W-:Y:S04]  /*19d70*/  STL [R1+0x37c], R37 ;  /* 0x00037c2501007387 */ /* 0x0003e80000100800 */
[----:B------:R0:W4:Y:S04]  /*19d80*/  @P0 LDG.E.U8 R80, desc[UR22][R36.64] ;  /* 0x0000001624500981 */ /* 0x000128000c1e1100 */
[----:B------:R2:W-:Y:S01]  /*19d90*/  STL [R1+0x39c], R40 ;  /* 0x00039c2801007387 */ /* 0x0005e20000100800 */
[----:B------:R-:W-:Y:S01]  /*19da0*/  PRMT R79, RZ, 0x7610, R79 ;  /* 0x00007610ff4f7816 */ /* 0x000fe2000000004f */
[----:B0-----:R-:W-:-:S02]  /*19db0*/  @P0 IMAD.MOV.U32 R36, RZ, RZ, R14 ;  /* 0x000000ffff240224 */ /* 0x001fc400078e000e */
[----:B------:R-:W4:Y:S01]  /*19dc0*/  LDL.LU R14, [R1+0x4b0] ;  /* 0x0004b000010e7983 */ /* 0x000f220000300800 */
[----:B-1----:R-:W-:Y:S02]  /*19dd0*/  @P0 IMAD.MOV.U32 R37, RZ, RZ, R40 ;  /* 0x000000ffff250224 */ /* 0x002fe400078e0028 */
[----:B------:R-:W-:-:S03]  /*19de0*/  @!P2 IMAD.MOV R33, RZ, RZ, -R33 ;  /* 0x000000ffff21a224 */ /* 0x000fc600078e0a21 */
[----:B------:R0:W4:Y:S02]  /*19df0*/  @P0 LDG.E.U8 R79, desc[UR22][R36.64] ;  /* 0x00000016244f0981 */ /* 0x000124000c1e1100 */
[----:B0-----:R-:W-:Y:S01]  /*19e00*/  SEL R36, R38, R33, !P6 ;  /* 0x0000002126247207 */ /* 0x001fe20007000000 */
[----:B------:R-:W-:Y:S02]  /*19e10*/  IMAD.MOV.U32 R33, RZ, RZ, R9 ;  /* 0x000000ffff217224 */ /* 0x000fe400078e0009 */
[----:B------:R-:W4:Y:S01]  /*19e20*/  LDL R9, [R1+0xd5c] ;  /* 0x000d5c0001097983 */ /* 0x000f220000100800 */
[----:B---3--:R-:W-:-:S13]  /*19e30*/  ISETP.GT.U32.AND P1, PT, R3, R12, PT ;  /* 0x0000000c0300720c */ /* 0x008fda0003f24070 */
[----:B------:R-:W-:Y:S01]  /*19e40*/  @!P1 IMAD.IADD R12, R12, 0x1, -R3 ;  /* 0x000000010c0c9824 */ /* 0x000fe200078e0a03 */
[----:B--2---:R-:W-:Y:S02]  /*19e50*/  ISETP.GE.AND P1, PT, R6, RZ, PT ;  /* 0x000000ff0600720c */ /* 0x004fe40003f26270 */
[----:B------:R-:W2:Y:S01]  /*19e60*/  LDL R6, [R1+0xb54] ;  /* 0x000b540001067983 */ /* 0x000ea20000100800 */
[----:B------:R-:W-:Y:S01]  /*19e70*/  @!P3 IMAD.MOV R35, RZ, RZ, -R35 ;  /* 0x000000ffff23b224 */ /* 0x000fe200078e0a23 */
[C---:B------:R-:W-:Y:S02]  /*19e80*/  ISETP.GT.U32.AND P3, PT, R3.reuse, R7, PT ;  /* 0x000000070300720c */ /* 0x040fe40003f64070 */
[----:B----4-:R-:W-:-:S11]  /*19e90*/  ISETP.GT.U32.AND P2, PT, R3, R16, PT ;  /* 0x000000100300720c */ /* 0x010fd60003f44070 */
[----:B------:R-:W-:-:S05]  /*19ea0*/  @!P3 IMAD.IADD R7, R7, 0x1, -R3 ;  /* 0x000000010707b824 */ /* 0x000fca00078e0a03 */
[----:B------:R-:W-:Y:S01]  /*19eb0*/  ISETP.GT.U32.AND P3, PT, R3, R7, PT ;  /* 0x000000070300720c */ /* 0x000fe20003f64070 */
[--C-:B------:R-:W-:Y:S01]  /*19ec0*/  @!P2 IMAD.IADD R16, R16, 0x1, -R3.reuse ;  /* 0x000000011010a824 */ /* 0x100fe200078e0a03 */
[----:B------:R-:W-:Y:S02]  /*19ed0*/  ISETP.GE.AND P2, PT, R22, RZ, PT ;  /* 0x000000ff1600720c */ /* 0x000fe40003f46270 */
[----:B------:R-:W-:Y:S01]  /*19ee0*/  SEL R35, R38, R35, !P6 ;  /* 0x0000002326237207 */ /* 0x000fe20007000000 */
[----:B------:R-:W3:Y:S08]  /*19ef0*/  LDL R22, [R1+0xdcc] ;  /* 0x000dcc0001167983 */ /* 0x000ef00000100800 */
[----:B------:R-:W-:Y:S01]  /*19f00*/  @!P3 IMAD.IADD R7, R7, 0x1, -R3 ;  /* 0x000000010707b824 */ /* 0x000fe200078e0a03 */
[----:B------:R-:W-:-:S02]  /*19f10*/  ISETP.GE.AND P3, PT, R92, RZ, PT ;  /* 0x000000ff5c00720c */ /* 0x000fc40003f66270 */
[----:B------:R-:W-:Y:S01]  /*19f20*/  ISETP.GT.U32.AND P4, PT, R3, R10, PT ;  /* 0x0000000a0300720c */ /* 0x000fe20003f84070 */
[----:B------:R-:W-:Y:S02]  /*19f30*/  IMAD.MOV.U32 R34, RZ, RZ, R15 ;  /* 0x000000ffff227224 */ /* 0x000fe400078e000f */
[----:B------:R-:W-:Y:S02]  /*19f40*/  IMAD R37, R35, UR9, RZ ;  /* 0x0000000923257c24 */ /* 0x000fe4000f8e02ff */
[----:B------:R-:W-:Y:S02]  /*19f50*/  IMAD.MOV.U32 R35, RZ, RZ, R13 ;  /* 0x000000ffff237224 */ /* 0x000fe400078e000d */
[----:B------:R-:W-:Y:S01]  /*19f60*/  IMAD R36, R36, UR9, RZ ;  /* 0x0000000924247c24 */ /* 0x000fe2000f8e02ff */
[----:B------:R-:W4:Y:S03]  /*19f70*/  LDL.LU R13, [R1+0x4ac] ;  /* 0x0004ac00010d7983 */ /* 0x000f260000300800 */
[----:B------:R-:W-:Y:S01]  /*19f80*/  @!P3 IMAD.MOV R34, RZ, RZ, -R34 ;  /* 0x000000ffff22b224 */ /* 0x000fe200078e0a22 */
[-C--:B------:R-:W-:Y:S01]  /*19f90*/  IADD3 R15, P3, PT, R37, R2.reuse, RZ ;  /* 0x00000002250f7210 */ /* 0x080fe20007f7e0ff */
[----:B------:R-:W-:Y:S01]  /*19fa0*/  @!P1 IMAD.MOV R35, RZ, RZ, -R35 ;  /* 0x000000ffff239224 */ /* 0x000fe200078e0a23 */
[----:B------:R-:W-:-:S02]  /*19fb0*/  IADD3 R39, P1, PT, R36, R2, RZ ;  /* 0x0000000224277210 */ /* 0x000fc40007f3e0ff */
[-C--:B------:R-:W-:Y:S01]  /*19fc0*/  LEA.HI.X.SX32 R41, R37, R0.reuse, 0x1, P3 ;  /* 0x0000000025297211 */ /* 0x080fe200018f0eff */
[----:B------:R-:W-:Y:S01]  /*19fd0*/  @!P4 IMAD.IADD R10, R10, 0x1, -R3 ;  /* 0x000000010a0ac824 */ /* 0x000fe200078e0a03 */
[----:B------:R-:W-:Y:S02]  /*19fe0*/  PRMT R78, RZ, 0x7610, R78 ;  /* 0x00007610ff4e7816 */ /* 0x000fe4000000004e */
[----:B------:R-:W-:Y:S01]  /*19ff0*/  LEA.HI.X.SX32 R40, R36, R0, 0x1, P1 ;  /* 0x0000000024287211 */ /* 0x000fe200008f0eff */
[----:B------:R-:W-:Y:S02]  /*1a000*/  @P0 IMAD.MOV.U32 R36, RZ, RZ, R15 ;  /* 0x000000ffff240224 */ /* 0x000fe400078e000f */
[----:B------:R-:W-:Y:S01]  /*1a010*/  @P0 IMAD.MOV.U32 R37, RZ, RZ, R41 ;  /* 0x000000ffff250224 */ /* 0x000fe200078e0029 */
[C---:B------:R-:W-:Y:S02]  /*1a020*/  ISETP.GT.U32.AND P1, PT, R3.reuse, R10, PT ;  /* 0x0000000a0300720c */ /* 0x040fe40003f24070 */
[----:B------:R-:W-:-:S02]  /*1a030*/  ISETP.GT.U32.AND P4, PT, R3, R12, PT ;  /* 0x0000000c0300720c */ /* 0x000fc40003f84070 */
[----:B------:R-:W-:Y:S01]  /*1a040*/  PRMT R77, RZ, 0x7610, R77 ;  /* 0x00007610ff4d7816 */ /* 0x000fe2000000004d */
[----:B------:R0:W4:Y:S01]  /*1a050*/  @P0 LDG.E.U8 R78, desc[UR22][R36.64] ;  /* 0x00000016244e0981 */ /* 0x000122000c1e1100 */
[----:B------:R-:W-:Y:S01]  /*1a060*/  SEL R34, R38, R34, !P6 ;  /* 0x0000002226227207 */ /* 0x000fe20007000000 */
[----:B------:R-:W-:Y:S02]  /*1a070*/  @!P2 IMAD.MOV R33, RZ, RZ, -R33 ;  /* 0x000000ffff21a224 */ /* 0x000fe400078e0a21 */
[----:B------:R1:W-:Y:S01]  /*1a080*/  STL [R1+0x3b8], R15 ;  /* 0x0003b80f01007387 */ /* 0x0003e20000100800 */
[----:B0-----:R-:W-:Y:S02]  /*1a090*/  @P0 IMAD.MOV.U32 R36, RZ, RZ, R39 ;  /* 0x000000ffff240224 */ /* 0x001fe400078e0027 */
[----:B------:R-:W-:Y:S01]  /*1a0a0*/  @P0 IMAD.MOV.U32 R37, RZ, RZ, R40 ;  /* 0x000000ffff250224 */ /* 0x000fe200078e0028 */
[----:B------:R-:W-:Y:S01]  /*1a0b0*/  STL [R1+0x3d0], R39 ;  /* 0x0003d02701007387 */ /* 0x000fe20000100800 */
[----:B------:R-:W-:-:S03]  /*1a0c0*/  ISETP.GT.U32.AND P3, PT, R3, R14, PT ;  /* 0x0000000e0300720c */ /* 0x000fc60003f64070 */
[----:B------:R0:W4:Y:S01]  /*1a0d0*/  @P0 LDG.E.U8 R77, desc[UR22][R36.64] ;  /* 0x00000016244d0981 */ /* 0x000122000c1e1100 */
[----:B------:R-:W-:Y:S01]  /*1a0e0*/  ISETP.GT.U32.AND P2, PT, R3, R16, PT ;  /* 0x000000100300720c */ /* 0x000fe20003f44070 */
[--C-:B------:R-:W-:Y:S02]  /*1a0f0*/  @!P1 IMAD.IADD R10, R10, 0x1, -R3.reuse ;  /* 0x000000010a0a9824 */ /* 0x100fe400078e0a03 */
[----:B------:R0:W-:Y:S01]  /*1a100*/  STL [R1+0x3b4], R41 ;  /* 0x0003b42901007387 */ /* 0x0001e20000100800 */
[----:B------:R-:W-:-:S03]  /*1a110*/  @!P4 IMAD.IADD R12, R12, 0x1, -R3 ;  /* 0x000000010c0cc824 */ /* 0x000fc600078e0a03 */
[----:B-1----:R-:W4:Y:S01]  /*1a120*/  LDL.LU R15, [R1+0x510] ;  /* 0x00051000010f7983 */ /* 0x002f220000300800 */
[----:B0-----:R-:W-:Y:S01]  /*1a130*/  IMAD R37, R34, UR9, RZ ;  /* 0x0000000922257c24 */ /* 0x001fe2000f8e02ff */
[----:B------:R-:W-:Y:S01]  /*1a140*/  SEL R34, R38, R33, !P6 ;  /* 0x0000002126227207 */ /* 0x000fe20007000000 */
[----:B------:R-:W-:Y:S01]  /*1a150*/  @!P3 IMAD.IADD R14, R14, 0x1, -R3 ;  /* 0x000000010e0eb824 */ /* 0x000fe200078e0a03 */
[----:B------:R0:W-:Y:S01]  /*1a160*/  STL [R1+0x3cc], R40 ;  /* 0x0003cc2801007387 */ /* 0x0001e20000100800 */
[----:B------:R-:W-:Y:S02]  /*1a170*/  IMAD.MOV.U32 R33, RZ, RZ, R17 ;  /* 0x000000ffff217224 */ /* 0x000fe400078e0011 */
[----:B------:R-:W-:Y:S01]  /*1a180*/  IMAD R34, R34, UR9, RZ ;  /* 0x0000000922227c24 */ /* 0x000fe2000f8e02ff */
[----:B------:R-:W-:Y:S02]  /*1a190*/  ISETP.GE.AND P1, PT, R9, RZ, PT ;  /* 0x000000ff0900720c */ /* 0x000fe40003f26270 */
[----:B------:R-:W-:Y:S01]  /*1a1a0*/  IADD3 R9, P3, PT, R37, R2, RZ ;  /* 0x0000000225097210 */ /* 0x000fe20007f7e0ff */
[----:B------:R-:W-:-:S03]  /*1a1b0*/  IMAD.MOV.U32 R36, RZ, RZ, R7 ;  /* 0x000000ffff247224 */ /* 0x000fc600078e0007 */
[----:B------:R-:W-:Y:S02]  /*1a1c0*/  LEA.HI.X.SX32 R17, R37, R0, 0x1, P3 ;  /* 0x0000000025117211 */ /* 0x000fe400018f0eff */
[----:B------:R-:W-:Y:S01]  /*1a1d0*/  IADD3 R7, P3, PT, R34, R2, RZ ;  /* 0x0000000222077210 */ /* 0x000fe20007f7e0ff */
[----:B------:R-:W-:Y:S02]  /*1a1e0*/  @!P2 IMAD.IADD R16, R16, 0x1, -R3 ;  /* 0x000000011010a824 */ /* 0x000fe400078e0a03 */
[----:B------:R-:W-:Y:S02]  /*1a1f0*/  @P0 IMAD.MOV.U32 R41, RZ, RZ, R17 ;  /* 0x000000ffff290224 */ /* 0x000fe400078e0011 */
[----:B0-----:R-:W-:Y:S01]  /*1a200*/  @P0 IMAD.MOV.U32 R40, RZ, RZ, R9 ;  /* 0x000000ffff280224 */ /* 0x001fe200078e0009 */
[----:B--2---:R-:W-:Y:S02]  /*1a210*/  ISETP.GE.AND P4, PT, R6, RZ, PT ;  /* 0x000000ff0600720c */ /* 0x004fe40003f86270 */
[----:B------:R-:W2:Y:S04]  /*1a220*/  LDL.LU R6, [R1+0x530] ;  /* 0x0005300001067983 */ /* 0x000ea80000300800 */
[----:B------:R-:W2:Y:S04]  /*1a230*/  LDL.LU R92, [R1+0x50c] ;  /* 0x00050c00015c7983 */ /* 0x000ea80000300800 */
[----:B------:R0:W-:Y:S04]  /*1a240*/  STL [R1+0x3f0], R9 ;  /* 0x0003f00901007387 */ /* 0x0001e80000100800 */
[----:B------:R1:W-:Y:S04]  /*1a250*/  STL [R1+0x3ec], R17 ;  /* 0x0003ec1101007387 */ /* 0x0003e80000100800 */
[----:B0-----:R-:W2:Y:S01]  /*1a260*/  LDL R9, [R1+0xb3c] ;  /* 0x000b3c0001097983 */ /* 0x001ea20000100800 */
[----:B-1----:R-:W-:-:S03]  /*1a270*/  LEA.HI.X.SX32 R17, R34, R0, 0x1, P3 ;  /* 0x0000000022117211 */ /* 0x002fc600018f0eff */
[----:B------:R0:W-:Y:S01]  /*1a280*/  STL [R1+0x410], R7 ;  /* 0x0004100701007387 */ /* 0x0001e20000100800 */
[----:B------:R-:W-:-:S03]  /*1a290*/  IMAD.MOV.U32 R34, RZ, RZ, R16 ;  /* 0x000000ffff227224 */ /* 0x000fc600078e0010 */
[----:B------:R1:W-:Y:S04]  /*1a2a0*/  STL [R1+0x40c], R17 ;  /* 0x00040c1101007387 */ /* 0x0003e80000100800 */
[----:B------:R-:W2:Y:S01]  /*1a2b0*/  LDL R16, [R1+0xc5c] ;  /* 0x000c5c0001107983 */ /* 0x000ea20000100800 */
[----:B---3--:R-:W-:Y:S01]  /*1a2c0*/  ISETP.GE.AND P2, PT, R22, RZ, PT ;  /* 0x000000ff1600720c */ /* 0x008fe20003f46270 */
[----:B------:R-:W-:Y:S01]  /*1a2d0*/  @!P4 IMAD.MOV R36, RZ, RZ, -R36 ;  /* 0x000000ffff24c224 */ /* 0x000fe200078e0a24 */
[----:B------:R-:W-:Y:S01]  /*1a2e0*/  SEL R35, R38, R35, !P6 ;  /* 0x0000002326237207 */ /* 0x000fe20007000000 */
[----:B------:R-:W-:Y:S01]  /*1a2f0*/  @!P1 IMAD.MOV R34, RZ, RZ, -R34 ;  /* 0x000000ffff229224 */ /* 0x000fe200078e0a22 */
[----:B------:R-:W-:Y:S01]  /*1a300*/  PRMT R76, RZ, 0x7610, R76 ;  /* 0x00007610ff4c7816 */ /* 0x000fe2000000004c */
[----:B------:R-:W3:Y:S08]  /*1a310*/  LDL.LU R22, [R1+0x52c] ;  /* 0x00052c0001167983 */ /* 0x000ef00000300800 */
[----:B------:R-:W-:Y:S01]  /*1a320*/  @!P2 IMAD.MOV R33, RZ, RZ, -R33 ;  /* 0x000000ffff21a224 */ /* 0x000fe200078e0a21 */
[----:B----4-:R-:W-:-:S02]  /*1a330*/  ISETP.GT.U32.AND P2, PT, R3, R13, PT ;  /* 0x0000000d0300720c */ /* 0x010fc40003f44070 */
[----:B------:R-:W-:Y:S01]  /*1a340*/  ISETP.GT.U32.AND P4, PT, R3, R14, PT ;  /* 0x0000000e0300720c */ /* 0x000fe20003f84070 */
[----:B------:R-:W-:Y:S01]  /*1a350*/  IMAD R35, R35, UR9, RZ ;  /* 0x0000000923237c24 */ /* 0x000fe2000f8e02ff */
[----:B------:R4:W3:Y:S09]  /*1a360*/  @P0 LDG.E.U8 R76, desc[UR22][R40.64] ;  /* 0x00000016284c0981 */ /* 0x0008f2000c1e1100 */
[----:B------:R-:W-:-:S05]  /*1a370*/  @!P2 IMAD.IADD R13, R13, 0x1, -R3 ;  /* 0x000000010d0da824 */ /* 0x000fca00078e0a03 */
[----:B------:R-:W-:Y:S02]  /*1a380*/  ISETP.GT.U32.AND P2, PT, R3, R13, PT ;  /* 0x0000000d0300720c */ /* 0x000fe40003f44070 */
[C---:B------:R-:W-:Y:S01]  /*1a390*/  SEL R33, R38.reuse, R33, !P6 ;  /* 0x0000002126217207 */ /* 0x040fe20007000000 */
[----:B----4-:R-:W-:Y:S01]  /*1a3a0*/  @P0 IMAD.MOV.U32 R40, RZ, RZ, R7 ;  /* 0x000000ffff280224 */ /* 0x010fe200078e0007 */
[----:B------:R-:W-:Y:S01]  /*1a3b0*/  PRMT R75, RZ, 0x7610, R75 ;  /* 0x00007610ff4b7816 */ /* 0x000fe2000000004b */
[----:B------:R-:W-:Y:S01]  /*1a3c0*/  @P0 IMAD.MOV.U32 R41, RZ, RZ, R17 ;  /* 0x000000ffff290224 */ /* 0x000fe200078e0011 */
[----:B------:R-:W-:Y:S01]  /*1a3d0*/  SEL R36, R38, R36, !P6 ;  /* 0x0000002426247207 */ /* 0x000fe20007000000 */
[----:B------:R-:W-:Y:S01]  /*1a3e0*/  IMAD R33, R33, UR9, RZ ;  /* 0x0000000921217c24 */ /* 0x000fe2000f8e02ff */
[----:B0-----:R-:W4:Y:S01]  /*1a3f0*/  LDL.LU R7, [R1+0x56c] ;  /* 0x00056c0001077983 */ /* 0x001f220000300800 */
[----:B------:R-:W-:Y:S01]  /*1a400*/  @!P4 IMAD.IADD R14, R14, 0x1, -R3 ;  /* 0x000000010e0ec824 */ /* 0x000fe200078e0a03 */
[----:B------:R-:W-:-:S02]  /*1a410*/  IADD3 R39, P4, PT, R35, R2, RZ ;  /* 0x0000000223277210 */ /* 0x000fc40007f9e0ff */
[----:B------:R0:W3:Y:S01]  /*1a420*/  @P0 LDG.E.U8 R75, desc[UR22][R40.64] ;  /* 0x00000016284b0981 */ /* 0x0000e2000c1e1100 */
[----:B------:R-:W-:Y:S01]  /*1a430*/  @!P2 IMAD.IADD R13, R13, 0x1, -R3 ;  /* 0x000000010d0da824 */ /* 0x000fe200078e0a03 */
[----:B------:R-:W-:Y:S02]  /*1a440*/  ISETP.GT.U32.AND P3, PT, R3, R15, PT ;  /* 0x0000000f0300720c */ /* 0x000fe40003f64070 */
[----:B0-----:R-:W-:Y:S01]  /*1a450*/  LEA.HI.X.SX32 R41, R35, R0, 0x1, P4 ;  /* 0x0000000023297211 */ /* 0x001fe200020f0eff */
[----:B------:R-:W-:Y:S01]  /*1a460*/  STL [R1+0x430], R39 ;  /* 0x0004302701007387 */ /* 0x000fe20000100800 */
[----:B------:R-:W-:Y:S01]  /*1a470*/  PRMT R74, RZ, 0x7610, R74 ;  /* 0x00007610ff4a7816 */ /* 0x000fe2000000004a */
[----:B------:R-:W-:-:S08]  /*1a480*/  @P0 IMAD.MOV.U32 R40, RZ, RZ, R39 ;  /* 0x000000ffff280224 */ /* 0x000fd000078e0027 */
[----:B------:R-:W-:Y:S01]  /*1a490*/  @!P3 IMAD.IADD R15, R15, 0x1, -R3 ;  /* 0x000000010f0fb824 */ /* 0x000fe200078e0a03 */
[C---:B-1----:R-:W-:Y:S01]  /*1a4a0*/  IADD3 R17, P3, PT, R33.reuse, R2, RZ ;  /* 0x0000000221117210 */ /* 0x042fe20007f7e0ff */
[----:B------:R-:W-:Y:S01]  /*1a4b0*/  IMAD R36, R36, UR9, RZ ;  /* 0x0000000924247c24 */ /* 0x000fe2000f8e02ff */
[----:B------:R-:W-:Y:S01]  /*1a4c0*/  SEL R35, R38, R34, !P6 ;  /* 0x0000002226237207 */ /* 0x000fe20007000000 */
[----:B------:R0:W4:Y:S01]  /*1a4d0*/  @P0 LDG.E.U8 R74, desc[UR22][R40.64] ;  /* 0x00000016284a0981 */ /* 0x000122000c1e1100 */
[----:B------:R-:W-:Y:S01]  /*1a4e0*/  LEA.HI.X.SX32 R37, R33, R0, 0x1, P3 ;  /* 0x0000000021257211 */ /* 0x000fe200018f0eff */
[----:B------:R-:W-:Y:S02]  /*1a4f0*/  IMAD.MOV.U32 R34, RZ, RZ, R12 ;  /* 0x000000ffff227224 */ /* 0x000fe400078e000c */
[----:B------:R1:W-:Y:S04]  /*1a500*/  STL [R1+0x450], R17 ;  /* 0x0004501101007387 */ /* 0x0003e80000100800 */
[----:B------:R1:W-:Y:S04]  /*1a510*/  STL [R1+0x42c], R41 ;  /* 0x00042c2901007387 */ /* 0x0003e80000100800 */
[----:B------:R2:W-:Y:S01]  /*1a520*/  STL [R1+0x44c], R37 ;  /* 0x00044c2501007387 */ /* 0x0005e20000100800 */
[----:B0-----:R-:W-:-:S02]  /*1a530*/  @P0 IMAD.MOV.U32 R40, RZ, RZ, R17 ;  /* 0x000000ffff280224 */ /* 0x001fc400078e0011 */
[----:B------:R-:W-:Y:S01]  /*1a540*/  IMAD.MOV.U32 R33, RZ, RZ, R10 ;  /* 0x000000ffff217224 */ /* 0x000fe200078e000a */
[----:B-1----:R-:W4:Y:S01]  /*1a550*/  LDL R17, [R1+0xda4] ;  /* 0x000da40001117983 */ /* 0x002f220000100800 */
[----:B------:R-:W-:Y:S02]  /*1a560*/  IMAD R35, R35, UR9, RZ ;  /* 0x0000000923237c24 */ /* 0x000fe4000f8e02ff */
[----:B------:R-:W-:Y:S01]  /*1a570*/  @P0 IMAD.MOV.U32 R41, RZ, RZ, R37 ;  /* 0x000000ffff290224 */ /* 0x000fe200078e0025 */
[----:B------:R-:W-:Y:S02]  /*1a580*/  PRMT R72, RZ, 0x7610, R72 ;  /* 0x00007610ff487816 */ /* 0x000fe40000000048 */
[----:B--2---:R-:W-:-:S13]  /*1a590*/  ISETP.GT.U32.AND P1, PT, R3, R6, PT ;  /* 0x000000060300720c */ /* 0x004fda0003f24070 */
[----:B------:R-:W-:Y:S01]  /*1a5a0*/  @!P1 IMAD.IADD R6, R6, 0x1, -R3 ;  /* 0x0000000106069824 */ /* 0x000fe200078e0a03 */
[----:B------:R-:W-:Y:S02]  /*1a5b0*/  ISETP.GE.AND P2, PT, R9, RZ, PT ;  /* 0x000000ff0900720c */ /* 0x000fe40003f46270 */
[----:B------:R-:W2:Y:S04]  /*1a5c0*/  LDL R9, [R1+0xb34] ;  /* 0x000b340001097983 */ /* 0x000ea80000100800 */
[----:B------:R-:W2:Y:S01]  /*1a5d0*/  LDL.LU R12, [R1+0x58c] ;  /* 0x00058c00010c7983 */ /* 0x000ea20000300800 */
[----:B------:R-:W-:-:S06]  /*1a5e0*/  ISETP.GE.AND P1, PT, R16, RZ, PT ;  /* 0x000000ff1000720c */ /* 0x000fcc0003f26270 */
[----:B------:R-:W-:Y:S01]  /*1a5f0*/  @!P2 IMAD.MOV R34, RZ, RZ, -R34 ;  /* 0x000000ffff22a224 */ /* 0x000fe200078e0a22 */
[C---:B------:R-:W-:Y:S01]  /*1a600*/  IADD3 R37, P2, PT, R36.reuse, R2, RZ ;  /* 0x0000000224257210 */ /* 0x040fe20007f5e0ff */
[----:B------:R-:W2:Y:S03]  /*1a610*/  LDL.LU R16, [R1+0x5a4] ;  /* 0x0005a40001107983 */ /* 0x000ea60000300800 */
[----:B------:R-:W-:Y:S01]  /*1a620*/  LEA.HI.X.SX32 R36, R36, R0, 0x1, P2 ;  /* 0x0000000024247211 */ /* 0x000fe200010f0eff */
[----:B------:R0:W-:Y:S01]  /*1a630*/  STL [R1+0x470], R37 ;  /* 0x0004702501007387 */ /* 0x0001e20000100800 */
[----:B------:R-:W-:Y:S01]  /*1a640*/  @!P1 IMAD.MOV R33, RZ, RZ, -R33 ;  /* 0x000000ffff219224 */ /* 0x000fe200078e0a21 */
[----:B------:R-:W-:Y:S02]  /*1a650*/  IADD3 R10, P1, PT, R35, R2, RZ ;  /* 0x00000002230a7210 */ /* 0x000fe40007f3e0ff */
[----:B0-----:R-:W-:-:S03]  /*1a660*/  @P0 LOP3.LUT R37, R37, R36, RZ, 0x3c, !PT ;  /* 0x0000002425250212 */ /* 0x001fc600078e3cff */
[----:B------:R-:W-:Y:S04]  /*1a670*/  STL [R1+0x490], R10 ;  /* 0x0004900a01007387 */ /* 0x000fe80000100800 */
[----:B------:R0:W-:Y:S01]  /*1a680*/  STL [R1+0x46c], R36 ;  /* 0x00046c2401007387 */ /* 0x0001e20000100800 */
[----:B------:R-:W-:Y:S02]  /*1a690*/  LEA.HI.X.SX32 R39, R35, R0, 0x1, P1 ;  /* 0x0000000023277211 */ /* 0x000fe400008f0eff */
[----:B0-----:R-:W-:-:S04]  /*1a6a0*/  @P0 LOP3.LUT R36, R37, R36, RZ, 0x3c, !PT ;  /* 0x0000002425240212 */ /* 0x001fc800078e3cff */
[----:B------:R-:W-:Y:S01]  /*1a6b0*/  @P0 LOP3.LUT R37, R37, R36, RZ, 0x3c, !PT ;  /* 0x0000002425250212 */ /* 0x000fe200078e3cff */
[----:B------:R0:W-:Y:S04]  /*1a6c0*/  STL [R1+0x48c], R39 ;  /* 0x00048c2701007387 */ /* 0x0001e80000100800 */
[----:B------:R1:W2:Y:S02]  /*1a6d0*/  @P0 LDG.E.U8 R72, desc[UR22][R36.64] ;  /* 0x0000001624480981 */ /* 0x0002a4000c1e1100 */
[----:B-1----:R-:W-:Y:S02]  /*1a6e0*/  @P0 IMAD.MOV.U32 R36, RZ, RZ, R10 ;  /* 0x000000ffff240224 */ /* 0x002fe400078e000a */
[----:B------:R-:W2:Y:S01]  /*1a6f0*/  LDL R10, [R1+0xb20] ;  /* 0x000b2000010a7983 */ /* 0x000ea20000100800 */
[----:B------:R-:W-:-:S02]  /*1a700*/  ISETP.GT.U32.AND P3, PT, R3, R15, PT ;  /* 0x0000000f0300720c */ /* 0x000fc40003f64070 */
[----:B------:R-:W-:-:S11]  /*1a710*/  ISETP.GT.U32.AND P4, PT, R3, R92, PT ;  /* 0x0000005c0300720c */ /* 0x000fd60003f84070 */
[--C-:B------:R-:W-:Y:S01]  /*1a720*/  @!P3 IMAD.IADD R15, R15, 0x1, -R3.reuse ;  /* 0x000000010f0fb824 */ /* 0x100fe200078e0a03 */
[C---:B------:R-:W-:Y:S01]  /*1a730*/  ISETP.GT.U32.AND P3, PT, R3.reuse, R6, PT ;  /* 0x000000060300720c */ /* 0x040fe20003f64070 */
[----:B------:R-:W-:Y:S01]  /*1a740*/  @!P4 IMAD.IADD R92, R92, 0x1, -R3 ;  /* 0x000000015c5cc824 */ /* 0x000fe200078e0a03 */
[C---:B---3--:R-:W-:Y:S02]  /*1a750*/  ISETP.GT.U32.AND P4, PT, R3.reuse, R22, PT ;  /* 0x000000160300720c */ /* 0x048fe40003f84070 */
[C---:B----4-:R-:W-:Y:S02]  /*1a760*/  ISETP.GT.U32.AND P1, PT, R3.reuse, R7, PT ;  /* 0x000000070300720c */ /* 0x050fe40003f24070 */
[----:B------:R-:W-:Y:S01]  /*1a770*/  ISETP.GT.U32.AND P2, PT, R3, R92, PT ;  /* 0x0000005c0300720c */ /* 0x000fe20003f44070 */
[----:B------:R-:W-:Y:S01]  /*1a780*/  @P0 IMAD.MOV.U32 R37, RZ, RZ, R39 ;  /* 0x000000ffff250224 */ /* 0x000fe200078e0027 */
[----:B------:R-:W-:-:S05]  /*1a790*/  PRMT R71, RZ, 0x7610, R71 ;  /* 0x00007610ff477816 */ /* 0x000fca0000000047 */
[--C-:B------:R-:W-:Y:S01]  /*1a7a0*/  @!P3 IMAD.IADD R6, R6, 0x1, -R3.reuse ;  /* 0x000000010606b824 */ /* 0x100fe200078e0a03 */
[----:B------:R-:W-:Y:S01]  /*1a7b0*/  SEL R34, R38, R34, !P6 ;  /* 0x0000002226227207 */ /* 0x000fe20007000000 */
[--C-:B------:R-:W-:Y:S01]  /*1a7c0*/  @!P4 IMAD.IADD R22, R22, 0x1, -R3.reuse ;  /* 0x000000011616c824 */ /* 0x100fe200078e0a03 */
[----:B------:R-:W-:Y:S01]  /*1a7d0*/  SEL R35, R38, R33, !P6 ;  /* 0x0000002126237207 */ /* 0x000fe20007000000 */
[----:B------:R1:W3:Y:S01]  /*1a7e0*/  @P0 LDG.E.U8 R71, desc[UR22][R36.64] ;  /* 0x0000001624470981 */ /* 0x0002e2000c1e1100 */
[----:B------:R-:W-:Y:S01]  /*1a7f0*/  @!P1 IMAD.IADD R7, R7, 0x1, -R3 ;  /* 0x0000000107079824 */ /* 0x000fe200078e0a03 */
[----:B------:R-:W-:Y:S01]  /*1a800*/  ISETP.GE.AND P4, PT, R17, RZ, PT ;  /* 0x000000ff1100720c */ /* 0x000fe20003f86270 */
[----:B-1----:R-:W-:Y:S01]  /*1a810*/  IMAD R36, R34, UR9, RZ ;  /* 0x0000000922247c24 */ /* 0x002fe2000f8e02ff */
[----:B------:R-:W-:Y:S01]  /*1a820*/  ISETP.GT.U32.AND P1, PT, R3, R22, PT ;  /* 0x000000160300720c */ /* 0x000fe20003f24070 */
[----:B------:R-:W-:Y:S02]  /*1a830*/  IMAD.MOV.U32 R34, RZ, RZ, R13 ;  /* 0x000000ffff227224 */ /* 0x000fe400078e000d */
[----:B------:R-:W-:-:S02]  /*1a840*/  IMAD R35, R35, UR9, RZ ;  /* 0x0000000923237c24 */ /* 0x000fc4000f8e02ff */
[----:B------:R-:W-:Y:S01]  /*1a850*/  @!P2 IMAD.IADD R92, R92, 0x1, -R3 ;  /* 0x000000015c5ca824 */ /* 0x000fe200078e0a03 */
[----:B------:R-:W-:Y:S01]  /*1a860*/  IADD3 R37, P2, PT, R36, R2, RZ ;  /* 0x0000000224257210 */ /* 0x000fe20007f5e0ff */
[----:B------:R-:W-:-:S04]  /*1a870*/  IMAD.MOV.U32 R33, RZ, RZ, R14 ;  /* 0x000000ffff217224 */ /* 0x000fc800078e000e */
[----:B------:R-:W-:Y:S01]  /*1a880*/  @!P4 IMAD.MOV R34, RZ, RZ, -R34 ;  /* 0x000000ffff22c224 */ /* 0x000fe200078e0a22 */
[C---:B------:R-:W-:Y:S02]  /*1a890*/  IADD3 R13, P4, PT, R35.reuse, R2, RZ ;  /* 0x00000002230d7210 */ /* 0x040fe40007f9e0ff */
[-C--:B------:R-:W-:Y:S02]  /*1a8a0*/  LEA.HI.X.SX32 R36, R36, R0.reuse, 0x1, P2 ;  /* 0x0000000024247211 */ /* 0x080fe400010f0eff */
[----:B------:R-:W-:Y:S01]  /*1a8b0*/  LEA.HI.X.SX32 R14, R35, R0, 0x1, P4 ;  /* 0x00000000230e7211 */ /* 0x000fe200020f0eff */
[----:B------:R-:W-:Y:S01]  /*1a8c0*/  @!P1 IMAD.IADD R22, R22, 0x1, -R3 ;  /* 0x0000000116169824 */ /* 0x000fe200078e0a03 */
[----:B--2---:R-:W-:Y:S02]  /*1a8d0*/  ISETP.GE.AND P3, PT, R9, RZ, PT ;  /* 0x000000ff0900720c */ /* 0x004fe40003f66270 */
[----:B------:R-:W2:Y:S04]  /*1a8e0*/  LDL.LU R9, [R1+0x5ac] ;  /* 0x0005ac0001097983 */ /* 0x000ea80000300800 */
[----:B0-----:R-:W4:Y:S04]  /*1a8f0*/  LDL R39, [R1+0xb14] ;  /* 0x000b140001277983 */ /* 0x001f280000100800 */
[----:B------:R-:W3:Y:S04]  /*1a900*/  LDL R17, [R1+0xcac] ;  /* 0x000cac0001117983 */ /* 0x000ee80000100800 */
[----:B------:R0:W-:Y:S04]  /*1a910*/  STL [R1+0x4b0], R37 ;  /* 0x0004b02501007387 */ /* 0x0001e80000100800 */
[----:B------:R-:W-:Y:S04]  /*1a920*/  STL [R1+0x4d0], R13 ;  /* 0x0004d00d01007387 */ /* 0x000fe80000100800 */
[----:B------:R1:W-:Y:S04]  /*1a930*/  STL [R1+0x4ac], R36 ;  /* 0x0004ac2401007387 */ /* 0x0003e80000100800 */
[----:B------:R0:W-:Y:S01]  /*1a940*/  STL [R1+0x4cc], R14 ;  /* 0x0004cc0e01007387 */ /* 0x0001e20000100800 */
[----:B------:R-:W-:-:S03]  /*1a950*/  ISETP.GE.AND P1, PT, R10, RZ, PT ;  /* 0x000000ff0a00720c */ /* 0x000fc60003f26270 */
[----:B------:R-:W3:Y:S01]  /*1a960*/  LDL R10, [R1+0xde4] ;  /* 0x000de400010a7983 */ /* 0x000ee20000100800 */
[----:B------:R-:W-:Y:S01]  /*1a970*/  @!P3 IMAD.MOV R33, RZ, RZ, -R33 ;  /* 0x000000ffff21b224 */ /* 0x000fe200078e0a21 */
[----:B------:R-:W-:Y:S02]  /*1a980*/  ISETP.GT.U32.AND P3, PT, R3, R7, PT ;  /* 0x000000070300720c */ /* 0x000fe40003f64070 */
[----:B0-----:R-:W-:Y:S02]  /*1a990*/  @P0 LOP3.LUT R37, R37, R36, RZ, 0x3c, !PT ;  /* 0x0000002425250212 */ /* 0x001fe400078e3cff */
[----:B------:R-:W-:Y:S02]  /*1a9a0*/  ISETP.GT.U32.AND P2, PT, R3, R12, PT ;  /* 0x0000000c0300720c */ /* 0x000fe40003f44070 */
[----:B-1----:R-:W-:Y:S02]  /*1a9b0*/  @P0 LOP3.LUT R36, R37, R36, RZ, 0x3c, !PT ;  /* 0x0000002425240212 */ /* 0x002fe400078e3cff */
[----:B------:R-:W-:-:S02]  /*1a9c0*/  SEL R33, R38, R33, !P6 ;  /* 0x0000002126217207 */ /* 0x000fc40007000000 */
[----:B------:R-:W-:Y:S02]  /*1a9d0*/  PRMT R70, RZ, 0x7610, R70 ;  /* 0x00007610ff467816 */ /* 0x000fe40000000046 */
[----:B------:R-:W-:Y:S01]  /*1a9e0*/  @P0 LOP3.LUT R37, R37, R36, RZ, 0x3c, !PT ;  /* 0x0000002425250212 */ /* 0x000fe200078e3cff */
[----:B------:R-:W-:Y:S01]  /*1a9f0*/  IMAD R35, R33, UR9, RZ ;  /* 0x0000000921237c24 */ /* 0x000fe2000f8e02ff */
[----:B------:R-:W-:Y:S01]  /*1aa00*/  ISETP.GT.U32.AND P4, PT, R3, R16, PT ;  /* 0x000000100300720c */ /* 0x000fe20003f84070 */
[--C-:B------:R-:W-:Y:S02]  /*1aa10*/  @!P3 IMAD.IADD R7, R7, 0x1, -R3.reuse ;  /* 0x000000010707b824 */ /* 0x100fe400078e0a03 */
[----:B------:R0:W3:Y:S01]  /*1aa20*/  @P0 LDG.E.U8 R70, desc[UR22][R36.64] ;  /* 0x0000001624460981 */ /* 0x0000e2000c1e1100 */
[----:B------:R-:W-:Y:S01]  /*1aa30*/  @!P2 IMAD.IADD R12, R12, 0x1, -R3 ;  /* 0x000000010c0ca824 */ /* 0x000fe200078e0a03 */
[----:B------:R-:W-:Y:S02]  /*1aa40*/  SEL R33, R38, R34, !P6 ;  /* 0x0000002226217207 */ /* 0x000fe40007000000 */
[----:B------:R-:W-:Y:S01]  /*1aa50*/  PRMT R69, RZ, 0x7610, R69 ;  /* 0x00007610ff457816 */ /* 0x000fe20000000045 */
[----:B0-----:R-:W-:Y:S01]  /*1aa60*/  @P0 IMAD.MOV.U32 R36, RZ, RZ, R13 ;  /* 0x000000ffff240224 */ /* 0x001fe200078e000d */
[----:B------:R-:W-:Y:S01]  /*1aa70*/  IADD3 R13, P2, PT, R35, R2, RZ ;  /* 0x00000002230d7210 */ /* 0x000fe20007f5e0ff */
[----:B------:R-:W-:-:S03]  /*1aa80*/  @P0 IMAD.MOV.U32 R37, RZ, RZ, R14 ;  /* 0x000000ffff250224 */ /* 0x000fc600078e000e */
[----:B------:R-:W-:Y:S01]  /*1aa90*/  LEA.HI.X.SX32 R14, R35, R0, 0x1, P2 ;  /* 0x00000000230e7211 */ /* 0x000fe200010f0eff */
[----:B------:R-:W-:Y:S01]  /*1aaa0*/  @!P4 IMAD.IADD R16, R16, 0x1, -R3 ;  /* 0x000000011010c824 */ /* 0x000fe200078e0a03 */
[----:B------:R0:W3:Y:S01]  /*1aab0*/  @P0 LDG.E.U8 R69, desc[UR22][R36.64] ;  /* 0x0000001624450981 */ /* 0x0000e2000c1e1100 */
[----:B------:R-:W-:-:S03]  /*1aac0*/  PRMT R68, RZ, 0x7610, R68 ;  /* 0x00007610ff447816 */ /* 0x000fc60000000044 */
[----:B------:R1:W-:Y:S01]  /*1aad0*/  STL [R1+0x4f0], R13 ;  /* 0x0004f00d01007387 */ /* 0x0003e20000100800 */
[----:B0-----:R-:W-:Y:S02]  /*1aae0*/  @P0 IMAD.MOV.U32 R36, RZ, RZ, R13 ;  /* 0x000000ffff240224 */ /* 0x001fe400078e000d */
[----:B------:R-:W-:Y:S02]  /*1aaf0*/  @P0 IMAD.MOV.U32 R37, RZ, RZ, R14 ;  /* 0x000000ffff250224 */ /* 0x000fe400078e000e */
[----:B------:R-:W-:-:S03]  /*1ab00*/  IMAD.MOV.U32 R34, RZ, RZ, R15 ;  /* 0x000000ffff227224 */ /* 0x000fc600078e000f */
[----:B------:R0:W3:Y:S01]  /*1ab10*/  @P0 LDG.E.U8 R68, desc[UR22][R36.64] ;  /* 0x0000001624440981 */ /* 0x0000e2000c1e1100 */
[----:B------:R-:W-:Y:S01]  /*1ab20*/  PRMT R67, RZ, 0x7610, R67 ;  /* 0x00007610ff437816 */ /* 0x000fe20000000043 */
[----:B------:R-:W-:Y:S02]  /*1ab30*/  @!P1 IMAD.MOV R34, RZ, RZ, -R34 ;  /* 0x000000ffff229224 */ /* 0x000fe400078e0a22 */
[----:B------:R-:W-:Y:S01]  /*1ab40*/  IMAD.MOV.U32 R35, RZ, RZ, R92 ;  /* 0x000000ffff237224 */ /* 0x000fe200078e005c */
[----:B------:R-:W-:Y:S02]  /*1ab50*/  PRMT R66, RZ, 0x7610, R66 ;  /* 0x00007610ff427816 */ /* 0x000fe40000000042 */
[----:B--2---:R-:W-:Y:S02]  /*1ab60*/  ISETP.GT.U32.AND P3, PT, R3, R9, PT ;  /* 0x000000090300720c */ /* 0x004fe40003f64070 */
[----:B----4-:R-:W-:Y:S01]  /*1ab70*/  ISETP.GE.AND P2, PT, R39, RZ, PT ;  /* 0x000000ff2700720c */ /* 0x010fe20003f46270 */
[----:B------:R-:W-:Y:S01]  /*1ab80*/  IMAD R39, R33, UR9, RZ ;  /* 0x0000000921277c24 */ /* 0x000fe2000f8e02ff */
[----:B---3--:R-:W-:-:S02]  /*1ab90*/  ISETP.GE.AND P4, PT, R17, RZ, PT ;  /* 0x000000ff1100720c */ /* 0x008fc40003f86270 */
[----:B------:R-:W2:Y:S07]  /*1aba0*/  LDL.LU R17, [R1+0x5e8] ;  /* 0x0005e80001117983 */ /* 0x000eae0000300800 */
[----:B------:R-:W-:Y:S01]  /*1abb0*/  @!P3 IMAD.IADD R9, R9, 0x1, -R3 ;  /* 0x000000010909b824 */ /* 0x000fe200078e0a03 */
[----:B------:R3:W-:Y:S01]  /*1abc0*/  STL [R1+0x4ec], R14 ;  /* 0x0004ec0e01007387 */ /* 0x0007e20000100800 */
[----:B------:R-:W-:-:S03]  /*1abd0*/  IMAD.MOV.U32 R33, RZ, RZ, R6 ;  /* 0x000000ffff217224 */ /* 0x000fc600078e0006 */
[----:B------:R-:W4:Y:S04]  /*1abe0*/  LDL.LU R15, [R1+0x5e4] ;  /* 0x0005e400010f7983 */ /* 0x000f280000300800 */
[----:B-1----:R-:W2:Y:S01]  /*1abf0*/  LDL.LU R13, [R1+0x5d0] ;  /* 0x0005d000010d7983 */ /* 0x002ea20000300800 */
[----:B---3--:R-:W-:-:S03]  /*1ac00*/  IADD3 R14, P3, PT, R39, R2, RZ ;  /* 0x00000002270e7210 */ /* 0x008fc60007f7e0ff */
[----:B------:R-:W3:Y:S01]  /*1ac10*/  LDL.LU R6, [R1+0xe38] ;  /* 0x000e380001067983 */ /* 0x000ee20000300800 */
[----:B0-----:R-:W-:-:S03]  /*1ac20*/  LEA.HI.X.SX32 R36, R39, R0, 0x1, P3 ;  /* 0x0000000027247211 */ /* 0x001fc600018f0eff */
[----:B------:R-:W-:Y:S01]  /*1ac30*/  STL [R1+0x510], R14 ;  /* 0x0005100e01007387 */ /* 0x000fe20000100800 */
[----:B------:R-:W-:Y:S02]  /*1ac40*/  @!P4 IMAD.MOV R33, RZ, RZ, -R33 ;  /* 0x000000ffff21c224 */ /* 0x000fe400078e0a21 */
[----:B------:R-:W-:Y:S01]  /*1ac50*/  @P0 IMAD.MOV.U32 R37, RZ, RZ, R36 ;  /* 0x000000ffff250224 */ /* 0x000fe200078e0024 */
[----:B------:R0:W-:Y:S01]  /*1ac60*/  STL [R1+0x50c], R36 ;  /* 0x00050c2401007387 */ /* 0x0001e20000100800 */
[----:B------:R-:W-:Y:S01]  /*1ac70*/  @!P2 IMAD.MOV R35, RZ, RZ, -R35 ;  /* 0x000000ffff23a224 */ /* 0x000fe200078e0a23 */
[----:B------:R-:W-:Y:S01]  /*1ac80*/  ISETP.GT.U32.AND P2, PT, R3, R9, PT ;  /* 0x000000090300720c */ /* 0x000fe20003f44070 */
[----:B0-----:R-:W-:-:S05]  /*1ac90*/  @P0 IMAD.MOV.U32 R36, RZ, RZ, R14 ;  /* 0x000000ffff240224 */ /* 0x001fca00078e000e */
[----:B------:R0:W2:Y:S01]  /*1aca0*/  @P0 LDG.E.U8 R67, desc[UR22][R36.64] ;  /* 0x0000001624430981 */ /* 0x0000a2000c1e1100 */
[C---:B------:R-:W-:Y:S02]  /*1acb0*/  SEL R33, R38.reuse, R33, !P6 ;  /* 0x0000002126217207 */ /* 0x040fe40007000000 */
[----:B0-----:R-:W-:Y:S02]  /*1acc0*/  SEL R36, R38, R34, !P6 ;  /* 0x0000002226247207 */ /* 0x001fe40007000000 */
[----:B------:R-:W-:Y:S01]  /*1acd0*/  ISETP.GE.AND P4, PT, R10, RZ, PT ;  /* 0x000000ff0a00720c */ /* 0x000fe20003f86270 */
[----:B------:R-:W-:Y:S01]  /*1ace0*/  IMAD.MOV.U32 R34, RZ, RZ, R22 ;  /* 0x000000ffff227224 */ /* 0x000fe200078e0016 */
[----:B------:R-:W2:Y:S01]  /*1acf0*/  LDL.LU R10, [R1+0x5cc] ;  /* 0x0005cc00010a7983 */ /* 0x000ea20000300800 */
[----:B------:R-:W-:Y:S02]  /*1ad00*/  IMAD R36, R36, UR9, RZ ;  /* 0x0000000924247c24 */ /* 0x000fe4000f8e02ff */
[----:B------:R-:W-:Y:S01]  /*1ad10*/  IMAD R33, R33, UR9, RZ ;  /* 0x0000000921217c24 */ /* 0x000fe2000f8e02ff */
[----:B------:R-:W2:Y:S01]  /*1ad20*/  LDL.LU R14, [R1+0x604] ;  /* 0x00060400010e7983 */ /* 0x000ea20000300800 */
[----:B------:R-:W-:-:S06]  /*1ad30*/  @!P2 IMAD.IADD R9, R9, 0x1, -R3 ;  /* 0x000000010909a824 */ /* 0x000fcc00078e0a03 */
[----:B------:R-:W-:Y:S01]  /*1ad40*/  @!P4 IMAD.MOV R34, RZ, RZ, -R34 ;  /* 0x000000ffff22c224 */ /* 0x000fe200078e0a22 */
[CC--:B------:R-:W-:Y:S01]  /*1ad50*/  IADD3 R37, P4, PT, R36.reuse, R2.reuse, RZ ;  /* 0x0000000224257210 */ /* 0x0c0fe20007f9e0ff */
[----:B------:R-:W2:Y:S01]  /*1ad60*/  LDL R22, [R1+0xcd8] ;  /* 0x000cd80001167983 */ /* 0x000ea20000100800 */
        /* <DEDUP_REMOVED lines=8> */
[----:B------:R0:W2:Y:S04]  /*1adf0*/  @P0 LDG.E.U8 R66, desc[UR22][R36.64] ;  /* 0x0000001624420981 */ /* 0x0000a8000c1e1100 */
[----:B------:R-:W2:Y:S01]  /*1ae00*/  LDL R37, [R1+0xd54] ;  /* 0x000d540001257983 */ /* 0x000ea20000100800 */
[----:B------:R-:W-:Y:S01]  /*1ae10*/  LEA.HI.X.SX32 R33, R33, R0, 0x1, P2 ;  /* 0x0000000021217211 */ /* 0x000fe200010f0eff */
[----:B0-----:R-:W-:Y:S01]  /*1ae20*/  @P0 IMAD.MOV.U32 R36, RZ, RZ, R92 ;  /* 0x000000ffff240224 */ /* 0x001fe200078e005c */
[----:B------:R-:W-:-:S03]  /*1ae30*/  PRMT R65, RZ, 0x7610, R65 ;  /* 0x00007610ff417816 */ /* 0x000fc60000000041 */
[----:B------:R0:W-:Y:S01]  /*1ae40*/  STL [R1+0x54c], R33 ;  /* 0x00054c2101007387 */ /* 0x0001e20000100800 */
[C---:B------:R-:W-:Y:S02]  /*1ae50*/  ISETP.GT.U32.AND P3, PT, R3.reuse, R16, PT ;  /* 0x000000100300720c */ /* 0x040fe40003f64070 */
[----:B------:R-:W-:Y:S02]  /*1ae60*/  ISETP.GT.U32.AND P1, PT, R3, R12, PT ;  /* 0x0000000c0300720c */ /* 0x000fe40003f24070 */
[----:B------:R-:W-:Y:S02]  /*1ae70*/  SEL R35, R38, R35, !P6 ;  /* 0x0000002326237207 */ /* 0x000fe40007000000 */
[----:B--2---:R-:W-:Y:S01]  /*1ae80*/  ISETP.GE.AND P2, PT, R37, RZ, PT ;  /* 0x000000ff2500720c */ /* 0x004fe20003f46270 */
[----:B------:R-:W-:-:S05]  /*1ae90*/  @P0 IMAD.MOV.U32 R37, RZ, RZ, R33 ;  /* 0x000000ffff250224 */ /* 0x000fca00078e0021 */
[----:B------:R1:W2:Y:S04]  /*1aea0*/  @P0 LDG.E.U8 R65, desc[UR22][R36.64] ;  /* 0x0000001624410981 */ /* 0x0002a8000c1e1100 */
[----:B------:R-:W2:Y:S01]  /*1aeb0*/  LDL R37, [R1+0xb04] ;  /* 0x000b040001257983 */ /* 0x000ea20000100800 */
[--C-:B------:R-:W-:Y:S01]  /*1aec0*/  @!P3 IMAD.IADD R16, R16, 0x1, -R3.reuse ;  /* 0x000000011010b824 */ /* 0x100fe200078e0a03 */
[C---:B----4-:R-:W-:Y:S01]  /*1aed0*/  ISETP.GT.U32.AND P3, PT, R3.reuse, R15, PT ;  /* 0x0000000f0300720c */ /* 0x050fe20003f64070 */
[----:B------:R-:W-:Y:S01]  /*1aee0*/  @!P1 IMAD.IADD R12, R12, 0x1, -R3 ;  /* 0x000000010c0c9824 */ /* 0x000fe200078e0a03 */
[----:B------:R-:W-:Y:S01]  /*1aef0*/  ISETP.GT.U32.AND P1, PT, R3, R17, PT ;  /* 0x000000110300720c */ /* 0x000fe20003f24070 */
[----:B------:R-:W-:Y:S01]  /*1af00*/  IMAD R35, R35, UR9, RZ ;  /* 0x0000000923237c24 */ /* 0x000fe2000f8e02ff */
[----:B------:R-:W-:Y:S01]  /*1af10*/  ISETP.GT.U32.AND P4, PT, R3, R13, PT ;  /* 0x0000000d0300720c */ /* 0x000fe20003f84070 */
[----:B0-----:R-:W-:Y:S01]  /*1af20*/  IMAD.MOV.U32 R33, RZ, RZ, R7 ;  /* 0x000000ffff217224 */ /* 0x001fe200078e0007 */
[----:B------:R-:W-:Y:S01]  /*1af30*/  PRMT R64, RZ, 0x7610, R64 ;  /* 0x00007610ff407816 */ /* 0x000fe20000000040 */
[----:B------:R-:W4:Y:S06]  /*1af40*/  LDL.LU R7, [R1+0xe34] ;  /* 0x000e340001077983 */ /* 0x000f2c0000300800 */
[--C-:B------:R-:W-:Y:S01]  /*1af50*/  @!P3 IMAD.IADD R15, R15, 0x1, -R3.reuse ;  /* 0x000000010f0fb824 */ /* 0x100fe200078e0a03 */
[----:B------:R-:W-:Y:S01]  /*1af60*/  IADD3 R92, P3, PT, R35, R2, RZ ;  /* 0x00000002235c7210 */ /* 0x000fe20007f7e0ff */
[----:B------:R-:W-:-:S03]  /*1af70*/  @!P1 IMAD.IADD R17, R17, 0x1, -R3 ;  /* 0x0000000111119824 */ /* 0x000fc600078e0a03 */
[----:B------:R-:W-:Y:S01]  /*1af80*/  LEA.HI.X.SX32 R35, R35, R0, 0x1, P3 ;  /* 0x0000000023237211 */ /* 0x000fe200018f0eff */
[----:B------:R-:W-:Y:S01]  /*1af90*/  @!P2 IMAD.MOV R33, RZ, RZ, -R33 ;  /* 0x000000ffff21a224 */ /* 0x000fe200078e0a21 */
[----:B------:R-:W-:Y:S01]  /*1afa0*/  ISETP.GT.U32.AND P3, PT, R3, R17, PT ;  /* 0x000000110300720c */ /* 0x000fe20003f64070 */
[--C-:B------:R-:W-:Y:S01]  /*1afb0*/  @!P4 IMAD.IADD R13, R13, 0x1, -R3.reuse ;  /* 0x000000010d0dc824 */ /* 0x100fe200078e0a03 */
[C---:B------:R-:W-:Y:S01]  /*1afc0*/  ISETP.GT.U32.AND P4, PT, R3.reuse, R14, PT ;  /* 0x0000000e0300720c */ /* 0x040fe20003f84070 */
[----:B-1----:R-:W-:Y:S01]  /*1afd0*/  @P0 IMAD.MOV.U32 R36, RZ, RZ, R92 ;  /* 0x000000ffff240224 */ /* 0x002fe200078e005c */
[C---:B------:R-:W-:Y:S02]  /*1afe0*/  SEL R34, R38.reuse, R34, !P6 ;  /* 0x0000002226227207 */ /* 0x040fe40007000000 */
[----:B------:R-:W-:Y:S02]  /*1aff0*/  ISETP.GT.U32.AND P1, PT, R3, R10, PT ;  /* 0x0000000a0300720c */ /* 0x000fe40003f24070 */
[----:B------:R-:W-:Y:S01]  /*1b000*/  SEL R33, R38, R33, !P6 ;  /* 0x0000002126217207 */ /* 0x000fe20007000000 */
[----:B------:R-:W-:Y:S04]  /*1b010*/  STL [R1+0x570], R92 ;  /* 0x0005705c01007387 */ /* 0x000fe80000100800 */
[----:B------:R0:W-:Y:S01]  /*1b020*/  STL [R1+0x56c], R35 ;  /* 0x00056c2301007387 */ /* 0x0001e20000100800 */
[----:B------:R-:W-:-:S02]  /*1b030*/  @!P3 IMAD.IADD R17, R17, 0x1, -R3 ;  /* 0x000000011111b824 */ /* 0x000fc400078e0a03 */
[----:B------:R-:W-:-:S03]  /*1b040*/  @!P4 IMAD.IADD R14, R14, 0x1, -R3 ;  /* 0x000000010e0ec824 */ /* 0x000fc600078e0a03 */
[----:B------:R-:W-:Y:S01]  /*1b050*/  @!P1 IMAD.IADD R10, R10, 0x1, -R3 ;  /* 0x000000010a0a9824 */ /* 0x000fe200078e0a03 */
[----:B------:R-:W-:Y:S02]  /*1b060*/  ISETP.GE.AND P1, PT, R22, RZ, PT ;  /* 0x000000ff1600720c */ /* 0x000fe40003f26270 */
[----:B------:R-:W3:Y:S01]  /*1b070*/  LDL R22, [R1+0xc50] ;  /* 0x000c500001167983 */ /* 0x000ee20000100800 */
[----:B------:R-:W-:Y:S02]  /*1b080*/  PRMT R63, RZ, 0x7610, R63 ;  /* 0x00007610ff3f7816 */ /* 0x000fe4000000003f */
[----:B--2---:R-:W-:Y:S01]  /*1b090*/  ISETP.GE.AND P2, PT, R37, RZ, PT ;  /* 0x000000ff2500720c */ /* 0x004fe20003f46270 */
[----:B------:R-:W-:-:S05]  /*1b0a0*/  @P0 IMAD.MOV.U32 R37, RZ, RZ, R35 ;  /* 0x000000ffff250224 */ /* 0x000fca00078e0023 */
[----:B------:R1:W2:Y:S01]  /*1b0b0*/  @P0 LDG.E.U8 R64, desc[UR22][R36.64] ;  /* 0x0000001624400981 */ /* 0x0002a2000c1e1100 */
[----:B0-----:R-:W-:Y:S02]  /*1b0c0*/  IMAD R35, R33, UR9, RZ ;  /* 0x0000000921237c24 */ /* 0x001fe4000f8e02ff */
[----:B-1----:R-:W-:Y:S02]  /*1b0d0*/  IMAD R36, R34, UR9, RZ ;  /* 0x0000000922247c24 */ /* 0x002fe4000f8e02ff */
[----:B------:R-:W-:-:S03]  /*1b0e0*/  IMAD.MOV.U32 R34, RZ, RZ, R12 ;  /* 0x000000ffff227224 */ /* 0x000fc600078e000c */
[CC--:B------:R-:W-:Y:S02]  /*1b0f0*/  IADD3 R37, P3, PT, R36.reuse, R2.reuse, RZ ;  /* 0x0000000224257210 */ /* 0x0c0fe40007f7e0ff */
[C---:B------:R-:W-:Y:S02]  /*1b100*/  IADD3 R12, P4, PT, R35.reuse, R2, RZ ;  /* 0x00000002230c7210 */ /* 0x040fe40007f9e0ff */
[-C--:B------:R-:W-:Y:S01]  /*1b110*/  LEA.HI.X.SX32 R92, R36, R0.reuse, 0x1, P3 ;  /* 0x00000000245c7211 */ /* 0x080fe200018f0eff */
[----:B------:R0:W-:Y:S01]  /*1b120*/  STL [R1+0x590], R37 ;  /* 0x0005902501007387 */ /* 0x0001e20000100800 */
[----:B------:R-:W-:Y:S01]  /*1b130*/  IMAD.MOV.U32 R33, RZ, RZ, R16 ;  /* 0x000000ffff217224 */ /* 0x000fe200078e0010 */
[----:B------:R-:W-:Y:S02]  /*1b140*/  LEA.HI.X.SX32 R16, R35, R0, 0x1, P4 ;  /* 0x0000000023107211 */ /* 0x000fe400020f0eff */
[----:B------:R-:W-:Y:S04]  /*1b150*/  STL [R1+0x5a8], R12 ;  /* 0x0005a80c01007387 */ /* 0x000fe80000100800 */
[----:B------:R1:W-:Y:S04]  /*1b160*/  STL [R1+0x58c], R92 ;  /* 0x00058c5c01007387 */ /* 0x0003e80000100800 */
[----:B------:R-:W2:Y:S01]  /*1b170*/  LDL R35, [R1+0xd0c] ;  /* 0x000d0c0001237983 */ /* 0x000ea20000100800 */
[----:B------:R-:W-:-:S02]  /*1b180*/  @P0 IMAD.MOV.U32 R36, RZ, RZ, R37 ;  /* 0x000000ffff240224 */ /* 0x000fc400078e0025 */
[----:B0-----:R-:W-:Y:S02]  /*1b190*/  @P0 IMAD.MOV.U32 R37, RZ, RZ, R92 ;  /* 0x000000ffff250224 */ /* 0x001fe400078e005c */
[----:B-1----:R-:W2:Y:S04]  /*1b1a0*/  LDL R92, [R1+0xaec] ;  /* 0x000aec00015c7983 */ /* 0x002ea80000100800 */
[----:B------:R0:W2:Y:S04]  /*1b1b0*/  @P0 LDG.E.U8 R63, desc[UR22][R36.64] ;  /* 0x00000016243f0981 */ /* 0x0000a8000c1e1100 */
[----:B------:R1:W-:Y:S01]  /*1b1c0*/  STL [R1+0x5a4], R16 ;  /* 0x0005a41001007387 */ /* 0x0003e20000100800 */
[----:B0-----:R-:W-:-:S03]  /*1b1d0*/  @P0 IMAD.MOV.U32 R37, RZ, RZ, R16 ;  /* 0x000000ffff250224 */ /* 0x001fc600078e0010 */
[----:B-1----:R-:W2:Y:S01]  /*1b1e0*/  LDL R16, [R1+0xdd8] ;  /* 0x000dd80001107983 */ /* 0x002ea20000100800 */
[----:B------:R-:W-:Y:S01]  /*1b1f0*/  @!P2 IMAD.MOV R34, RZ, RZ, -R34 ;  /* 0x000000ffff22a224 */ /* 0x000fe200078e0a22 */
[C---:B------:R-:W-:Y:S01]  /*1b200*/  ISETP.GT.U32.AND P2, PT, R3.reuse, R15, PT ;  /* 0x0000000f0300720c */ /* 0x040fe20003f44070 */
[----:B------:R-:W-:Y:S01]  /*1b210*/  @!P1 IMAD.MOV R33, RZ, RZ, -R33 ;  /* 0x000000ffff219224 */ /* 0x000fe200078e0a21 */
[C---:B------:R-:W-:Y:S01]  /*1b220*/  ISETP.GT.U32.AND P1, PT, R3.reuse, R14, PT ;  /* 0x0000000e0300720c */ /* 0x040fe20003f24070 */
[----:B------:R-:W-:Y:S01]  /*1b230*/  @P0 IMAD.MOV.U32 R36, RZ, RZ, R12 ;  /* 0x000000ffff240224 */ /* 0x000fe200078e000c */
[C---:B------:R-:W-:Y:S01]  /*1b240*/  ISETP.GT.U32.AND P3, PT, R3.reuse, R13, PT ;  /* 0x0000000d0300720c */ /* 0x040fe20003f64070 */
[----:B------:R-:W2:Y:S01]  /*1b250*/  LDL R12, [R1+0xc8c] ;  /* 0x000c8c00010c7983 */ /* 0x000ea20000100800 */
[----:B------:R-:W-:Y:S02]  /*1b260*/  SEL R34, R38, R34, !P6 ;  /* 0x0000002226227207 */ /* 0x000fe40007000000 */
[----:B------:R-:W-:-:S02]  /*1b270*/  ISETP.GT.U32.AND P4, PT, R3, R10, PT ;  /* 0x0000000a0300720c */ /* 0x000fc40003f84070 */
[----:B------:R-:W-:-:S03]  /*1b280*/  PRMT R62, RZ, 0x7610, R62 ;  /* 0x00007610ff3e7816 */ /* 0x000fc6000000003e */
[--C-:B------:R-:W-:Y:S01]  /*1b290*/  @!P2 IMAD.IADD R15, R15, 0x1, -R3.reuse ;  /* 0x000000010f0fa824 */ /* 0x100fe200078e0a03 */
[----:B----4-:R-:W-:Y:S01]  /*1b2a0*/  ISETP.GT.U32.AND P2, PT, R3, R7, PT ;  /* 0x000000070300720c */ /* 0x010fe20003f44070 */
[----:B------:R-:W-:Y:S01]  /*1b2b0*/  IMAD R34, R34, UR9, RZ ;  /* 0x0000000922227c24 */ /* 0x000fe2000f8e02ff */
[----:B------:R-:W-:Y:S01]  /*1b2c0*/  SEL R33, R38, R33, !P6 ;  /* 0x0000002126217207 */ /* 0x000fe20007000000 */
[----:B------:R0:W4:Y:S01]  /*1b2d0*/  @P0 LDG.E.U8 R62, desc[UR22][R36.64] ;  /* 0x00000016243e0981 */ /* 0x000122000c1e1100 */
[--C-:B------:R-:W-:Y:S02]  /*1b2e0*/  @!P1 IMAD.IADD R14, R14, 0x1, -R3.reuse ;  /* 0x000000010e0e9824 */ /* 0x100fe400078e0a03 */
[--C-:B------:R-:W-:Y:S02]  /*1b2f0*/  @!P3 IMAD.IADD R13, R13, 0x1, -R3.reuse ;  /* 0x000000010d0db824 */ /* 0x100fe400078e0a03 */
[----:B------:R-:W-:Y:S01]  /*1b300*/  IMAD R33, R33, UR9, RZ ;  /* 0x0000000921217c24 */ /* 0x000fe2000f8e02ff */
[----:B0-----:R-:W-:Y:S01]  /*1b310*/  IADD3 R36, P1, PT, R34, R2, RZ ;  /* 0x0000000222247210 */ /* 0x001fe20007f3e0ff */
[----:B------:R-:W-:Y:S01]  /*1b320*/  @!P4 IMAD.IADD R10, R10, 0x1, -R3 ;  /* 0x000000010a0ac824 */ /* 0x000fe200078e0a03 */
[----:B---3--:R-:W-:-:S02]  /*1b330*/  ISETP.GE.AND P4, PT, R22, RZ, PT ;  /* 0x000000ff1600720c */ /* 0x008fc40003f86270 */
[----:B------:R-:W-:Y:S01]  /*1b340*/  @!P2 IMAD.IADD R7, R7, 0x1, -R3 ;  /* 0x000000010707a824 */ /* 0x000fe200078e0a03 */
[----:B------:R-:W-:Y:S02]  /*1b350*/  LEA.HI.X.SX32 R34, R34, R0, 0x1, P1 ;  /* 0x0000000022227211 */ /* 0x000fe400008f0eff */
[----:B------:R-:W-:Y:S02]  /*1b360*/  ISETP.GT.U32.AND P1, PT, R3, R6, PT ;  /* 0x000000060300720c */ /* 0x000fe40003f24070 */
[C---:B------:R-:W-:Y:S01]  /*1b370*/  IADD3 R22, P2, PT, R33.reuse, R2, RZ ;  /* 0x0000000221167210 */ /* 0x040fe20007f5e0ff */
[----:B------:R-:W-:Y:S01]  /*1b380*/  @P0 IMAD.MOV.U32 R37, RZ, RZ, R34 ;  /* 0x000000ffff250224 */ /* 0x000fe200078e0022 */
[----:B------:R-:W-:Y:S02]  /*1b390*/  PRMT R61, RZ, 0x7610, R61 ;  /* 0x00007610ff3d7816 */ /* 0x000fe4000000003d */
[----:B------:R-:W-:-:S04]  /*1b3a0*/  LEA.HI.X.SX32 R33, R33, R0, 0x1, P2 ;  /* 0x0000000021217211 */ /* 0x000fc800010f0eff */
[----:B------:R0:W3:Y:S03]  /*1b3b0*/  @P0 LDG.E.U8 R61, desc[UR22][R36.64] ;  /* 0x00000016243d0981 */ /* 0x0000e6000c1e1100 */
[----:B------:R-:W-:Y:S02]  /*1b3c0*/  @!P1 IMAD.IADD R6, R6, 0x1, -R3 ;  /* 0x0000000106069824 */ /* 0x000fe400078e0a03 */
[----:B0-----:R-:W-:Y:S01]  /*1b3d0*/  @P0 IMAD.MOV.U32 R37, RZ, RZ, R33 ;  /* 0x000000ffff250224 */ /* 0x001fe200078e0021 */
[----:B--2---:R-:W-:Y:S01]  /*1b3e0*/  ISETP.GE.AND P3, PT, R35, RZ, PT ;  /* 0x000000ff2300720c */ /* 0x004fe20003f66270 */
[----:B------:R-:W-:Y:S02]  /*1b3f0*/  IMAD.MOV.U32 R35, RZ, RZ, R9 ;  /* 0x000000ffff237224 */ /* 0x000fe400078e0009 */
[----:B------:R-:W2:Y:S04]  /*1b400*/  LDL.LU R9, [R1+0xe30] ;  /* 0x000e300001097983 */ /* 0x000ea80000300800 */
[----:B------:R-:W-:Y:S04]  /*1b410*/  STL [R1+0x5b0], R36 ;  /* 0x0005b02401007387 */ /* 0x000fe80000100800 */
[----:B------:R-:W-:Y:S04]  /*1b420*/  STL [R1+0x5c8], R22 ;  /* 0x0005c81601007387 */ /* 0x000fe80000100800 */
[----:B------:R-:W-:Y:S04]  /*1b430*/  STL [R1+0x5ac], R34 ;  /* 0x0005ac2201007387 */ /* 0x000fe80000100800 */
[----:B------:R0:W-:Y:S01]  /*1b440*/  STL [R1+0x5c4], R33 ;  /* 0x0005c42101007387 */ /* 0x0001e20000100800 */
[----:B------:R-:W-:-:S03]  /*1b450*/  ISETP.GE.AND P1, PT, R16, RZ, PT ;  /* 0x000000ff1000720c */ /* 0x000fc60003f26270 */
[----:B------:R-:W3:Y:S01]  /*1b460*/  LDL R16, [R1+0xaa0] ;  /* 0x000aa00001107983 */ /* 0x000ee20000100800 */
[----:B0-----:R-:W-:-:S03]  /*1b470*/  IMAD.MOV.U32 R33, RZ, RZ, R15 ;  /* 0x000000ffff217224 */ /* 0x001fc600078e000f */
[----:B------:R-:W4:Y:S01]  /*1b480*/  LDL R15, [R1+0xa5c] ;  /* 0x000a5c00010f7983 */ /* 0x000f220000100800 */
[----:B------:R-:W-:-:S03]  /*1b490*/  IMAD.MOV.U32 R34, RZ, RZ, R17 ;  /* 0x000000ffff227224 */ /* 0x000fc600078e0011 */
[----:B------:R-:W4:Y:S01]  /*1b4a0*/  LDL R17, [R1+0xd9c] ;  /* 0x000d9c0001117983 */ /* 0x000f220000100800 */
[----:B------:R-:W-:Y:S01]  /*1b4b0*/  @!P3 IMAD.MOV R35, RZ, RZ, -R35 ;  /* 0x000000ffff23b224 */ /* 0x000fe200078e0a23 */
[----:B------:R-:W-:Y:S01]  /*1b4c0*/  ISETP.GE.AND P3, PT, R92, RZ, PT ;  /* 0x000000ff5c00720c */ /* 0x000fe20003f66270 */
[----:B------:R-:W-:Y:S01]  /*1b4d0*/  @P0 IMAD.MOV.U32 R36, RZ, RZ, R22 ;  /* 0x000000ffff240224 */ /* 0x000fe200078e0016 */
[----:B------:R-:W-:Y:S01]  /*1b4e0*/  PRMT R60, RZ, 0x7610, R60 ;  /* 0x00007610ff3c7816 */ /* 0x000fe2000000003c */
[----:B------:R-:W-:Y:S01]  /*1b4f0*/  @!P4 IMAD.MOV R34, RZ, RZ, -R34 ;  /* 0x000000ffff22c224 */ /* 0x000fe200078e0a22 */
[----:B------:R-:W-:-:S04]  /*1b500*/  ISETP.GE.AND P4, PT, R12, RZ, PT ;  /* 0x000000ff0c00720c */ /* 0x000fc80003f86270 */
[----:B------:R0:W4:Y:S01]  /*1b510*/  @P0 LDG.E.U8 R60, desc[UR22][R36.64] ;  /* 0x00000016243c0981 */ /* 0x000122000c1e1100 */
[----:B------:R-:W-:-:S04]  /*1b520*/  ISETP.GT.U32.AND P2, PT, R3, R7, PT ;  /* 0x000000070300720c */ /* 0x000fc80003f44070 */
[----:B------:R-:W-:Y:S01]  /*1b530*/  @!P3 IMAD.MOV R33, RZ, RZ, -R33 ;  /* 0x000000ffff21b224 */ /* 0x000fe200078e0a21 */
[C---:B0-----:R-:W-:Y:S02]  /*1b540*/  SEL R37, R38.reuse, R35, !P6 ;  /* 0x0000002326257207 */ /* 0x041fe40007000000 */
[C---:B------:R-:W-:Y:S01]  /*1b550*/  SEL R36, R38.reuse, R34, !P6 ;  /* 0x0000002226247207 */ /* 0x040fe20007000000 */
[----:B------:R-:W-:Y:S02]  /*1b560*/  IMAD.MOV.U32 R34, RZ, RZ, R13 ;  /* 0x000000ffff227224 */ /* 0x000fe400078e000d */
[----:B------:R-:W-:Y:S01]  /*1b570*/  IMAD R37, R37, UR9, RZ ;  /* 0x0000000925257c24 */ /* 0x000fe2000f8e02ff */
[----:B------:R-:W-:Y:S01]  /*1b580*/  SEL R35, R38, R33, !P6 ;  /* 0x0000002126237207 */ /* 0x000fe20007000000 */
[----:B------:R-:W-:Y:S02]  /*1b590*/  IMAD.MOV.U32 R33, RZ, RZ, R10 ;  /* 0x000000ffff217224 */ /* 0x000fe400078e000a */
[----:B------:R-:W-:-:S02]  /*1b5a0*/  IMAD R36, R36, UR9, RZ ;  /* 0x0000000924247c24 */ /* 0x000fc4000f8e02ff */
[----:B------:R-:W-:Y:S01]  /*1b5b0*/  @!P1 IMAD.MOV R34, RZ, RZ, -R34 ;  /* 0x000000ffff229224 */ /* 0x000fe200078e0a22 */
[-C--:B------:R-:W-:Y:S01]  /*1b5c0*/  IADD3 R12, P1, PT, R37, R2.reuse, RZ ;  /* 0x00000002250c7210 */ /* 0x080fe20007f3e0ff */
[----:B------:R-:W-:Y:S01]  /*1b5d0*/  @!P4 IMAD.MOV R33, RZ, RZ, -R33 ;  /* 0x000000ffff21c224 */ /* 0x000fe200078e0a21 */
[C---:B------:R-:W-:Y:S01]  /*1b5e0*/  IADD3 R10, P4, PT, R36.reuse, R2, RZ ;  /* 0x00000002240a7210 */ /* 0x040fe20007f9e0ff */
[----:B------:R-:W-:Y:S01]  /*1b5f0*/  IMAD R35, R35, UR9, RZ ;  /* 0x0000000923237c24 */ /* 0x000fe2000f8e02ff */
[-C--:B------:R-:W-:Y:S01]  /*1b600*/  LEA.HI.X.SX32 R37, R37, R0.reuse, 0x1, P1 ;  /* 0x0000000025257211 */ /* 0x080fe200008f0eff */
[----:B------:R-:W-:Y:S01]  /*1b610*/  @!P2 IMAD.IADD R7, R7, 0x1, -R3 ;  /* 0x000000010707a824 */ /* 0x000fe200078e0a03 */
[----:B------:R-:W-:Y:S02]  /*1b620*/  LEA.HI.X.SX32 R13, R36, R0, 0x1, P4 ;  /* 0x00000000240d7211 */ /* 0x000fe400020f0eff */
[----:B------:R-:W-:Y:S02]  /*1b630*/  IADD3 R22, P2, PT, R35, R2, RZ ;  /* 0x0000000223167210 */ /* 0x000fe40007f5e0ff */
[----:B------:R-:W-:Y:S01]  /*1b640*/  ISETP.GT.U32.AND P4, PT, R3, R8, PT ;  /* 0x000000080300720c */ /* 0x000fe20003f84070 */
[----:B------:R0:W-:Y:S01]  /*1b650*/  STL [R1+0x5d0], R12 ;  /* 0x0005d00c01007387 */ /* 0x0001e20000100800 */
[----:B------:R-:W-:Y:S01]  /*1b660*/  PRMT R59, RZ, 0x7610, R59 ;  /* 0x00007610ff3b7816 */ /* 0x000fe2000000003b */
[----:B------:R-:W-:Y:S01]  /*1b670*/  @P0 IMAD.MOV.U32 R36, RZ, RZ, R12 ;  /* 0x000000ffff240224 */ /* 0x000fe200078e000c */
[----:B------:R-:W-:Y:S01]  /*1b680*/  LEA.HI.X.SX32 R92, R35, R0, 0x1, P2 ;  /* 0x00000000235c7211 */ /* 0x000fe200010f0eff */
[----:B------:R-:W-:Y:S04]  /*1b690*/  STL [R1+0x5e8], R10 ;  /* 0x0005e80a01007387 */ /* 0x000fe80000100800 */
[----:B------:R1:W-:Y:S04]  /*1b6a0*/  STL [R1+0x5cc], R37 ;  /* 0x0005cc2501007387 */ /* 0x0003e80000100800 */
[----:B------:R-:W-:Y:S04]  /*1b6b0*/  STL [R1+0x5f0], R22 ;  /* 0x0005f01601007387 */ /* 0x000fe80000100800 */
[----:B------:R1:W-:Y:S04]  /*1b6c0*/  STL [R1+0x5e4], R13 ;  /* 0x0005e40d01007387 */ /* 0x0003e80000100800 */
[----:B0-----:R-:W4:Y:S04]  /*1b6d0*/  LDL.LU R12, [R1+0xe2c] ;  /* 0x000e2c00010c7983 */ /* 0x001f280000300800 */
[----:B------:R1:W4:Y:S04]  /*1b6e0*/  @P0 LDG.E.U8 R59, desc[UR22][R36.64] ;  /* 0x00000016243b0981 */ /* 0x000328000c1e1100 */
[----:B------:R0:W-:Y:S01]  /*1b6f0*/  STL [R1+0x5ec], R92 ;  /* 0x0005ec5c01007387 */ /* 0x0001e20000100800 */
[----:B------:R-:W-:-:S02]  /*1b700*/  @!P4 IMAD.IADD R8, R8, 0x1, -R3 ;  /* 0x000000010808c824 */ /* 0x000fc400078e0a03 */
[----:B-1----:R-:W-:Y:S02]  /*1b710*/  @P0 IMAD.MOV.U32 R37, RZ, RZ, R13 ;  /* 0x000000ffff250224 */ /* 0x002fe400078e000d */
[----:B------:R-:W-:Y:S01]  /*1b720*/  @P0 IMAD.MOV.U32 R36, RZ, RZ, R10 ;  /* 0x000000ffff240224 */ /* 0x000fe200078e000a */
[----:B------:R-:W4:Y:S04]  /*1b730*/  LDL.LU R13, [R1+0xe28] ;  /* 0x000e2800010d7983 */ /* 0x000f280000300800 */
[----:B------:R-:W4:Y:S01]  /*1b740*/  LDL.LU R10, [R1+0xe24] ;  /* 0x000e2400010a7983 */ /* 0x000f220000300800 */
[----:B------:R-:W-:Y:S02]  /*1b750*/  ISETP.GT.U32.AND P3, PT, R3, R6, PT ;  /* 0x000000060300720c */ /* 0x000fe40003f64070 */
[----:B------:R-:W-:-:S02]  /*1b760*/  SEL R35, R38, R34, !P6 ;  /* 0x0000002226237207 */ /* 0x000fc40007000000 */
[----:B------:R-:W-:Y:S02]  /*1b770*/  PRMT R58, RZ, 0x7610, R58 ;  /* 0x00007610ff3a7816 */ /* 0x000fe4000000003a */
[----:B------:R-:W-:Y:S01]  /*1b780*/  SEL R33, R38, R33, !P6 ;  /* 0x0000002126217207 */ /* 0x000fe20007000000 */
[----:B------:R-:W-:Y:S01]  /*1b790*/  IMAD R35, R35, UR9, RZ ;  /* 0x0000000923237c24 */ /* 0x000fe2000f8e02ff */
[----:B------:R-:W-:Y:S02]  /*1b7a0*/  PRMT R57, RZ, 0x7610, R57 ;  /* 0x00007610ff397816 */ /* 0x000fe40000000039 */
[----:B------:R1:W4:Y:S01]  /*1b7b0*/  @P0 LDG.E.U8 R58, desc[UR22][R36.64] ;  /* 0x00000016243a0981 */ /* 0x000322000c1e1100 */
[----:B------:R-:W-:Y:S02]  /*1b7c0*/  IMAD R33, R33, UR9, RZ ;  /* 0x0000000921217c24 */ /* 0x000fe4000f8e02ff */
[----:B------:R-:W-:Y:S02]  /*1b7d0*/  @!P3 IMAD.IADD R6, R6, 0x1, -R3 ;  /* 0x000000010606b824 */ /* 0x000fe400078e0a03 */
[----:B------:R-:W-:-:S02]  /*1b7e0*/  IMAD.MOV.U32 R34, RZ, RZ, R14 ;  /* 0x000000ffff227224 */ /* 0x000fc400078e000e */
[----:B-1----:R-:W-:Y:S02]  /*1b7f0*/  @P0 IMAD.MOV.U32 R36, RZ, RZ, R22 ;  /* 0x000000ffff240224 */ /* 0x002fe400078e0016 */
[----:B------:R-:W-:-:S05]  /*1b800*/  @P0 IMAD.MOV.U32 R37, RZ, RZ, R92 ;  /* 0x000000ffff250224 */ /* 0x000fca00078e005c */
[----:B------:R1:W4:Y:S01]  /*1b810*/  @P0 LDG.E.U8 R57, desc[UR22][R36.64] ;  /* 0x0000001624390981 */ /* 0x000322000c1e1100 */
[----:B--2---:R-:W-:-:S13]  /*1b820*/  ISETP.GT.U32.AND P1, PT, R3, R9, PT ;  /* 0x000000090300720c */ /* 0x004fda0003f24070 */
[----:B------:R-:W-:Y:S01]  /*1b830*/  @!P1 IMAD.IADD R9, R9, 0x1, -R3 ;  /* 0x0000000109099824 */ /* 0x000fe200078e0a03 */
[----:B---3--:R-:W-:Y:S02]  /*1b840*/  ISETP.GE.AND P4, PT, R16, RZ, PT ;  /* 0x000000ff1000720c */ /* 0x008fe40003f86270 */
[----:B------:R-:W2:Y:S01]  /*1b850*/  LDL R16, [R1+0xab0] ;  /* 0x000ab00001107983 */ /* 0x000ea20000100800 */
[----:B----4-:R-:W-:-:S03]  /*1b860*/  ISETP.GE.AND P1, PT, R15, RZ, PT ;  /* 0x000000ff0f00720c */ /* 0x010fc60003f26270 */
[----:B------:R-:W3:Y:S01]  /*1b870*/  LDL R15, [R1+0xaa4] ;  /* 0x000aa400010f7983 */ /* 0x000ee20000100800 */
[----:B------:R-:W-:-:S06]  /*1b880*/  ISETP.GE.AND P3, PT, R17, RZ, PT ;  /* 0x000000ff1100720c */ /* 0x000fcc0003f66270 */
[----:B------:R-:W-:Y:S01]  /*1b890*/  @!P4 IMAD.MOV R6, RZ, RZ, -R6 ;  /* 0x000000ffff06c224 */ /* 0x000fe200078e0a06 */
[-C--:B------:R-:W-:Y:S02]  /*1b8a0*/  IADD3 R14, P4, PT, R33, R2.reuse, RZ ;  /* 0x00000002210e7210 */ /* 0x080fe40007f9e0ff */
[----:B------:R-:W-:Y:S01]  /*1b8b0*/  @!P1 IMAD.MOV R7, RZ, RZ, -R7 ;  /* 0x000000ffff079224 */ /* 0x000fe200078e0a07 */
[----:B------:R-:W-:Y:S02]  /*1b8c0*/  IADD3 R22, P1, PT, R35, R2, RZ ;  /* 0x0000000223167210 */ /* 0x000fe40007f3e0ff */
[-C--:B------:R-:W-:Y:S02]  /*1b8d0*/  LEA.HI.X.SX32 R17, R33, R0.reuse, 0x1, P4 ;  /* 0x0000000021117211 */ /* 0x080fe400020f0eff */
[----:B-1----:R-:W-:Y:S01]  /*1b8e0*/  LEA.HI.X.SX32 R36, R35, R0, 0x1, P1 ;  /* 0x0000000023247211 */ /* 0x002fe200008f0eff */
[----:B------:R-:W-:Y:S04]  /*1b8f0*/  STL [R1+0x608], R22 ;  /* 0x0006081601007387 */ /* 0x000fe80000100800 */
[----:B------:R-:W-:Y:S01]  /*1b900*/  STL [R1+0x610], R14 ;  /* 0x0006100e01007387 */ /* 0x000fe20000100800 */
[----:B------:R-:W-:-:S03]  /*1b910*/  @P0 IMAD.MOV.U32 R37, RZ, RZ, R36 ;  /* 0x000000ffff250224 */ /* 0x000fc600078e0024 */
[----:B------:R1:W-:Y:S04]  /*1b920*/  STL [R1+0x604], R36 ;  /* 0x0006042401007387 */ /* 0x0003e80000100800 */
[----:B------:R4:W-:Y:S04]  /*1b930*/  STL [R1+0x60c], R17 ;  /* 0x00060c1101007387 */ /* 0x0009e80000100800 */
[----:B0-----:R-:W4:Y:S01]  /*1b940*/  LDL R92, [R1+0xaa8] ;  /* 0x000aa800015c7983 */ /* 0x001f220000100800 */
[----:B-1----:R-:W-:-:S03]  /*1b950*/  @P0 IMAD.MOV.U32 R36, RZ, RZ, R22 ;  /* 0x000000ffff240224 */ /* 0x002fc600078e0016 */
[----:B------:R-:W4:Y:S01]  /*1b960*/  LDL R22, [R1+0xa58] ;  /* 0x000a580001167983 */ /* 0x000f220000100800 */
[C---:B------:R-:W-:Y:S01]  /*1b970*/  ISETP.GT.U32.AND P2, PT, R3.reuse, R11, PT ;  /* 0x0000000b0300720c */ /* 0x040fe20003f44070 */
[----:B------:R-:W-:Y:S01]  /*1b980*/  @!P3 IMAD.MOV R34, RZ, RZ, -R34 ;  /* 0x000000ffff22b224 */ /* 0x000fe200078e0a22 */
[----:B------:R-:W-:-:S11]  /*1b990*/  ISETP.GT.U32.AND P3, PT, R3, R8, PT ;  /* 0x000000080300720c */ /* 0x000fd60003f64070 */
[--C-:B------:R-:W-:Y:S01]  /*1b9a0*/  @!P2 IMAD.IADD R11, R11, 0x1, -R3.reuse ;  /* 0x000000010b0ba824 */ /* 0x100fe200078e0a03 */
[----:B------:R-:W-:Y:S01]  /*1b9b0*/  ISETP.GT.U32.AND P2, PT, R3, R9, PT ;  /* 0x000000090300720c */ /* 0x000fe20003f44070 */
[----:B------:R-:W-:Y:S01]  /*1b9c0*/  @!P3 IMAD.IADD R8, R8, 0x1, -R3 ;  /* 0x000000010808b824 */ /* 0x000fe200078e0a03 */
[C---:B------:R-:W-:Y:S02]  /*1b9d0*/  SEL R34, R38.reuse, R34, !P6 ;  /* 0x0000002226227207 */ /* 0x040fe40007000000 */
[----:B------:R-:W-:-:S09]  /*1b9e0*/  SEL R7, R38, R7, !P6 ;  /* 0x0000000726077207 */ /* 0x000fd20007000000 */
[----:B------:R-:W-:Y:S02]  /*1b9f0*/  @!P2 IMAD.IADD R9, R9, 0x1, -R3 ;  /* 0x000000010909a824 */ /* 0x000fe400078e0a03 */
[----:B------:R-:W-:Y:S01]  /*1ba00*/  IMAD R34, R34, UR9, RZ ;  /* 0x0000000922227c24 */ /* 0x000fe2000f8e02ff */
[----:B------:R-:W-:Y:S01]  /*1ba10*/  ISETP.GT.U32.AND P1, PT, R3, R11, PT ;  /* 0x0000000b0300720c */ /* 0x000fe20003f24070 */
[----:B------:R-:W-:Y:S01]  /*1ba20*/  IMAD R7, R7, UR9, RZ ;  /* 0x0000000907077c24 */ /* 0x000fe2000f8e02ff */
[----:B------:R-:W-:Y:S02]  /*1ba30*/  SEL R6, R38, R6, !P6 ;  /* 0x0000000626067207 */ /* 0x000fe40007000000 */
[----:B------:R-:W-:-:S03]  /*1ba40*/  PRMT R56, RZ, 0x7610, R56 ;  /* 0x00007610ff387816 */ /* 0x000fc60000000038 */
[----:B------:R-:W-:-:S03]  /*1ba50*/  IMAD R33, R6, UR9, RZ ;  /* 0x0000000906217c24 */ /* 0x000fc6000f8e02ff */
[----:B------:R0:W4:Y:S01]  /*1ba60*/  @P0 LDG.E.U8 R56, desc[UR22][R36.64] ;  /* 0x0000001624380981 */ /* 0x000122000c1e1100 */
[----:B------:R-:W-:Y:S02]  /*1ba70*/  PRMT R54, RZ, 0x7610, R54 ;  /* 0x00007610ff367816 */ /* 0x000fe40000000036 */
[----:B------:R-:W-:Y:S01]  /*1ba80*/  ISETP.GT.U32.AND P4, PT, R3, R10, PT ;  /* 0x0000000a0300720c */ /* 0x000fe20003f84070 */
[----:B0-----:R-:W-:Y:S02]  /*1ba90*/  @P0 IMAD.MOV.U32 R36, RZ, RZ, R14 ;  /* 0x000000ffff240224 */ /* 0x001fe400078e000e */
[----:B------:R-:W-:Y:S02]  /*1baa0*/  @P0 IMAD.MOV.U32 R37, RZ, RZ, R17 ;  /* 0x000000ffff250224 */ /* 0x000fe400078e0011 */
[----:B------:R-:W-:Y:S01]  /*1bab0*/  @!P1 IMAD.IADD R11, R11, 0x1, -R3 ;  /* 0x000000010b0b9824 */ /* 0x000fe200078e0a03 */
[----:B------:R-:W-:Y:S02]  /*1bac0*/  ISETP.GT.U32.AND P1, PT, R3, R13, PT ;  /* 0x0000000d0300720c */ /* 0x000fe40003f24070 */
[----:B------:R-:W-:-:S05]  /*1bad0*/  PRMT R53, RZ, 0x7610, R53 ;  /* 0x00007610ff357816 */ /* 0x000fca0000000035 */
[----:B------:R-:W-:Y:S01]  /*1bae0*/  @!P4 IMAD.IADD R10, R10, 0x1, -R3 ;  /* 0x000000010a0ac824 */ /* 0x000fe200078e0a03 */
[----:B------:R-:W-:-:S05]  /*1baf0*/  ISETP.GT.U32.AND P4, PT, R3, R12, PT ;  /* 0x0000000c0300720c */ /* 0x000fca0003f84070 */
[----:B------:R-:W-:Y:S01]  /*1bb00*/  @!P1 IMAD.IADD R13, R13, 0x1, -R3 ;  /* 0x000000010d0d9824 */ /* 0x000fe200078e0a03 */
[----:B------:R-:W-:Y:S02]  /*1bb10*/  PRMT R52, RZ, 0x7610, R52 ;  /* 0x00007610ff347816 */ /* 0x000fe40000000034 */
[----:B------:R-:W-:-:S05]  /*1bb20*/  PRMT R51, RZ, 0x7610, R51 ;  /* 0x00007610ff337816 */ /* 0x000fca0000000033 */
[----:B------:R-:W-:Y:S01]  /*1bb30*/  @!P4 IMAD.IADD R12, R12, 0x1, -R3 ;  /* 0x000000010c0cc824 */ /* 0x000fe200078e0a03 */
[----:B--2---:R-:W-:Y:S02]  /*1bb40*/  ISETP.GE.AND P3, PT, R16, RZ, PT ;  /* 0x000000ff1000720c */ /* 0x004fe40003f66270 */
[----:B---3--:R-:W-:-:S11]  /*1bb50*/  ISETP.GE.AND P2, PT, R15, RZ, PT ;  /* 0x000000ff0f00720c */ /* 0x008fd60003f46270 */
[----:B------:R-:W-:Y:S01]  /*1bb60*/  @!P3 IMAD.MOV R8, RZ, RZ, -R8 ;  /* 0x000000ffff08b224 */ /* 0x000fe200078e0a08 */
[-C--:B------:R-:W-:Y:S01]  /*1bb70*/  IADD3 R15, P3, PT, R7, R2.reuse, RZ ;  /* 0x00000002070f7210 */ /* 0x080fe20007f7e0ff */
[----:B------:R-:W-:Y:S01]  /*1bb80*/  @!P2 IMAD.MOV R9, RZ, RZ, -R9 ;  /* 0x000000ffff09a224 */ /* 0x000fe200078e0a09 */
[----:B------:R-:W-:-:S04]  /*1bb90*/  IADD3 R16, P2, PT, R34, R2, RZ ;  /* 0x0000000222107210 */ /* 0x000fc80007f5e0ff */
[-C--:B------:R-:W-:Y:S01]  /*1bba0*/  LEA.HI.X.SX32 R6, R34, R0.reuse, 0x1, P2 ;  /* 0x0000000022067211 */ /* 0x080fe200010f0eff */
[----:B------:R-:W-:Y:S01]  /*1bbb0*/  STL [R1+0x628], R16 ;  /* 0x0006281001007387 */ /* 0x000fe20000100800 */
[----:B------:R-:W-:-:S03]  /*1bbc0*/  LEA.HI.X.SX32 R14, R7, R0, 0x1, P3 ;  /* 0x00000000070e7211 */ /* 0x000fc600018f0eff */
[----:B------:R-:W-:Y:S01]  /*1bbd0*/  STL [R1+0x630], R15 ;  /* 0x0006300f01007387 */ /* 0x000fe20000100800 */
[----:B------:R-:W-:Y:S01]  /*1bbe0*/  @P0 IMAD.MOV.U32 R7, RZ, RZ, R6 ;  /* 0x000000ffff070224 */ /* 0x000fe200078e0006 */
[C---:B----4-:R-:W-:Y:S02]  /*1bbf0*/  IADD3 R17, P2, PT, R33.reuse, R2, RZ ;  /* 0x0000000221117210 */ /* 0x050fe40007f5e0ff */
[----:B------:R0:W-:Y:S04]  /*1bc00*/  STL [R1+0x624], R6 ;  /* 0x0006240601007387 */ /* 0x0001e80000100800 */
[----:B------:R-:W-:Y:S01]  /*1bc10*/  STL [R1+0x648], R17 ;  /* 0x0006481101007387 */ /* 0x000fe20000100800 */
[----:B0-----:R-:W-:Y:S01]  /*1bc20*/  @P0 IMAD.MOV.U32 R6, RZ, RZ, R16 ;  /* 0x000000ffff060224 */ /* 0x001fe200078e0010 */
[----:B------:R-:W-:-:S02]  /*1bc30*/  LEA.HI.X.SX32 R16, R33, R0, 0x1, P2 ;  /* 0x0000000021107211 */ /* 0x000fc400010f0eff */
[----:B------:R0:W-:Y:S04]  /*1bc40*/  STL [R1+0x62c], R14 ;  /* 0x00062c0e01007387 */ /* 0x0001e80000100800 */
[----:B------:R1:W2:Y:S01]  /*1bc50*/  @P0 LDG.E.U8 R54, desc[UR22][R6.64] ;  /* 0x0000001606360981 */ /* 0x0002a2000c1e1100 */
[----:B------:R-:W-:Y:S02]  /*1bc60*/  ISETP.GE.AND P2, PT, R22, RZ, PT ;  /* 0x000000ff1600720c */ /* 0x000fe40003f46270 */
[----:B------:R-:W-:Y:S01]  /*1bc70*/  ISETP.GT.U32.AND P3, PT, R3, R10, PT ;  /* 0x0000000a0300720c */ /* 0x000fe20003f64070 */
[----:B-1----:R-:W-:Y:S02]  /*1bc80*/  @P0 IMAD.MOV.U32 R6, RZ, RZ, R15 ;  /* 0x000000ffff060224 */ /* 0x002fe400078e000f */
[----:B------:R-:W-:-:S02]  /*1bc90*/  @P0 IMAD.MOV.U32 R7, RZ, RZ, R14 ;  /* 0x000000ffff070224 */ /* 0x000fc400078e000e */
[----:B0-----:R-:W3:Y:S04]  /*1bca0*/  LDL.LU R14, [R1+0xe20] ;  /* 0x000e2000010e7983 */ /* 0x001ee80000300800 */
[----:B------:R-:W4:Y:S04]  /*1bcb0*/  LDL.LU R15, [R1+0xe1c] ;  /* 0x000e1c00010f7983 */ /* 0x000f280000300800 */
[----:B------:R0:W-:Y:S04]  /*1bcc0*/  STL [R1+0x644], R16 ;  /* 0x0006441001007387 */ /* 0x0001e80000100800 */
[----:B------:R-:W2:Y:S04]  /*1bcd0*/  LDL R22, [R1+0xaac] ;  /* 0x000aac0001167983 */ /* 0x000ea80000100800 */
[----:B------:R1:W3:Y:S01]  /*1bce0*/  @P0 LDG.E.U8 R53, desc[UR22][R6.64] ;  /* 0x0000001606350981 */ /* 0x0002e2000c1e1100 */
[----:B------:R-:W-:-:S02]  /*1bcf0*/  ISETP.GE.AND P1, PT, R92, RZ, PT ;  /* 0x000000ff5c00720c */ /* 0x000fc40003f26270 */
[C---:B------:R-:W-:Y:S01]  /*1bd00*/  SEL R9, R38.reuse, R9, !P6 ;  /* 0x0000000926097207 */ /* 0x040fe20007000000 */
[----:B-1----:R-:W-:Y:S02]  /*1bd10*/  @P0 IMAD.MOV.U32 R7, RZ, RZ, R16 ;  /* 0x000000ffff070224 */ /* 0x002fe400078e0010 */
[----:B0-----:R-:W3:Y:S01]  /*1bd20*/  LDL.LU R16, [R1+0xe18] ;  /* 0x000e180001107983 */ /* 0x001ee20000300800 */
[----:B------:R-:W-:Y:S01]  /*1bd30*/  SEL R8, R38, R8, !P6 ;  /* 0x0000000826087207 */ /* 0x000fe20007000000 */
[----:B------:R-:W-:Y:S02]  /*1bd40*/  @P0 IMAD.MOV.U32 R6, RZ, RZ, R17 ;  /* 0x000000ffff060224 */ /* 0x000fe400078e0011 */
[----:B------:R-:W-:Y:S01]  /*1bd50*/  IMAD R9, R9, UR9, RZ ;  /* 0x0000000909097c24 */ /* 0x000fe2000f8e02ff */
[----:B------:R-:W3:Y:S01]  /*1bd60*/  LDL R17, [R1+0xa9c] ;  /* 0x000a9c0001117983 */ /* 0x000ee20000100800 */
[----:B------:R-:W-:Y:S02]  /*1bd70*/  @!P3 IMAD.IADD R10, R10, 0x1, -R3 ;  /* 0x000000010a0ab824 */ /* 0x000fe400078e0a03 */
[----:B------:R-:W-:Y:S01]  /*1bd80*/  IMAD R8, R8, UR9, RZ ;  /* 0x0000000908087c24 */ /* 0x000fe2000f8e02ff */
[----:B------:R0:W3:Y:S01]  /*1bd90*/  @P0 LDG.E.U8 R52, desc[UR22][R6.64] ;  /* 0x0000001606340981 */ /* 0x0000e2000c1e1100 */
[----:B------:R-:W-:-:S03]  /*1bda0*/  @!P1 IMAD.MOV R10, RZ, RZ, -R10 ;  /* 0x000000ffff0a9224 */ /* 0x000fc600078e0a0a */
[CC--:B------:R-:W-:Y:S02]  /*1bdb0*/  IADD3 R92, P1, PT, R8.reuse, R2.reuse, RZ ;  /* 0x00000002085c7210 */ /* 0x0c0fe40007f3e0ff */
[C---:B0-----:R-:W-:Y:S02]  /*1bdc0*/  IADD3 R6, P4, PT, R9.reuse, R2, RZ ;  /* 0x0000000209067210 */ /* 0x041fe40007f9e0ff */
[-C--:B------:R-:W-:Y:S02]  /*1bdd0*/  LEA.HI.X.SX32 R8, R8, R0.reuse, 0x1, P1 ;  /* 0x0000000008087211 */ /* 0x080fe400008f0eff */
[----:B------:R-:W-:Y:S01]  /*1bde0*/  LEA.HI.X.SX32 R7, R9, R0, 0x1, P4 ;  /* 0x0000000009077211 */ /* 0x000fe200020f0eff */
[----:B------:R0:W-:Y:S04]  /*1bdf0*/  STL [R1+0x650], R6 ;  /* 0x0006500601007387 */ /* 0x0001e80000100800 */
[----:B------:R1:W-:Y:S04]  /*1be00*/  STL [R1+0x668], R92 ;  /* 0x0006685c01007387 */ /* 0x0003e80000100800 */
[----:B------:R0:W-:Y:S04]  /*1be10*/  STL [R1+0x64c], R7 ;  /* 0x00064c0701007387 */ /* 0x0001e80000100800 */
[----:B------:R0:W3:Y:S04]  /*1be20*/  @P0 LDG.E.U8 R51, desc[UR22][R6.64] ;  /* 0x0000001606330981 */ /* 0x0000e8000c1e1100 */
[----:B------:R2:W-:Y:S01]  /*1be30*/  STL [R1+0x664], R8 ;  /* 0x0006640801007387 */ /* 0x0005e20000100800 */
[----:B0-----:R-:W-:-:S03]  /*1be40*/  @P0 IMAD.MOV.U32 R6, RZ, RZ, R92 ;  /* 0x000000ffff060224 */ /* 0x001fc600078e005c */
[----:B-1----:R-:W3:Y:S01]  /*1be50*/  LDL R92, [R1+0xa54] ;  /* 0x000a5400015c7983 */ /* 0x002ee20000100800 */
[C---:B------:R-:W-:Y:S01]  /*1be60*/  ISETP.GT.U32.AND P3, PT, R3.reuse, R13, PT ;  /* 0x0000000d0300720c */ /* 0x040fe20003f64070 */
[----:B------:R-:W-:Y:S01]  /*1be70*/  @!P2 IMAD.MOV R11, RZ, RZ, -R11 ;  /* 0x000000ffff0ba224 */ /* 0x000fe200078e0a0b */
[----:B------:R-:W-:-:S11]  /*1be80*/  ISETP.GT.U32.AND P2, PT, R3, R12, PT ;  /* 0x0000000c0300720c */ /* 0x000fd60003f44070 */
[----:B------:R-:W-:Y:S01]  /*1be90*/  @!P3 IMAD.IADD R13, R13, 0x1, -R3 ;  /* 0x000000010d0db824 */ /* 0x000fe200078e0a03 */
[C---:B------:R-:W-:Y:S02]  /*1bea0*/  SEL R11, R38.reuse, R11, !P6 ;  /* 0x0000000b260b7207 */ /* 0x040fe40007000000 */
[----:B------:R-:W-:Y:S01]  /*1beb0*/  SEL R10, R38, R10, !P6 ;  /* 0x0000000a260a7207 */ /* 0x000fe20007000000 */
[----:B------:R-:W-:Y:S01]  /*1bec0*/  @P0 IMAD.MOV.U32 R7, RZ, RZ, R8 ;  /* 0x000000ffff070224 */ /* 0x000fe200078e0008 */
[----:B------:R-:W-:Y:S01]  /*1bed0*/  PRMT R50, RZ, 0x7610, R50 ;  /* 0x00007610ff327816 */ /* 0x000fe20000000032 */
[----:B------:R-:W-:Y:S02]  /*1bee0*/  IMAD R11, R11, UR9, RZ ;  /* 0x000000090b0b7c24 */ /* 0x000fe4000f8e02ff */
[----:B------:R-:W-:-:S03]  /*1bef0*/  IMAD R10, R10, UR9, RZ ;  /* 0x000000090a0a7c24 */ /* 0x000fc6000f8e02ff */
[----:B------:R0:W3:Y:S01]  /*1bf00*/  @P0 LDG.E.U8 R50, desc[UR22][R6.64] ;  /* 0x0000001606320981 */ /* 0x0000e2000c1e1100 */
[----:B------:R-:W-:Y:S01]  /*1bf10*/  PRMT R49, RZ, 0x7610, R49 ;  /* 0x00007610ff317816 */ /* 0x000fe20000000031 */
[----:B------:R-:W-:Y:S01]  /*1bf20*/  @!P2 IMAD.IADD R12, R12, 0x1, -R3 ;  /* 0x000000010c0ca824 */ /* 0x000fe200078e0a03 */
[C---:B----4-:R-:W-:Y:S02]  /*1bf30*/  ISETP.GT.U32.AND P4, PT, R3.reuse, R15, PT ;  /* 0x0000000f0300720c */ /* 0x050fe40003f84070 */
[----:B--2---:R-:W-:Y:S02]  /*1bf40*/  ISETP.GE.AND P3, PT, R22, RZ, PT ;  /* 0x000000ff1600720c */ /* 0x004fe40003f66270 */
[----:B------:R-:W2:Y:S01]  /*1bf50*/  LDL R22, [R1+0xa98] ;  /* 0x000a980001167983 */ /* 0x000ea20000100800 */
[----:B---3--:R-:W-:-:S08]  /*1bf60*/  ISETP.GT.U32.AND P1, PT, R3, R16, PT ;  /* 0x000000100300720c */ /* 0x008fd00003f24070 */
[--C-:B------:R-:W-:Y:S01]  /*1bf70*/  @!P4 IMAD.IADD R15, R15, 0x1, -R3.reuse ;  /* 0x000000010f0fc824 */ /* 0x100fe200078e0a03 */
[-C--:B------:R-:W-:Y:S02]  /*1bf80*/  IADD3 R8, P4, PT, R10, R2.reuse, RZ ;  /* 0x000000020a087210 */ /* 0x080fe40007f9e0ff */
[----:B------:R-:W-:Y:S02]  /*1bf90*/  ISETP.GE.AND P2, PT, R17, RZ, PT ;  /* 0x000000ff1100720c */ /* 0x000fe40003f46270 */
[----:B------:R-:W-:Y:S01]  /*1bfa0*/  @!P1 IMAD.IADD R16, R16, 0x1, -R3 ;  /* 0x0000000110109824 */ /* 0x000fe200078e0a03 */
[C---:B0-----:R-:W-:Y:S02]  /*1bfb0*/  IADD3 R6, P1, PT, R11.reuse, R2, RZ ;  /* 0x000000020b067210 */ /* 0x041fe40007f3e0ff */
[-C--:B------:R-:W-:Y:S02]  /*1bfc0*/  LEA.HI.X.SX32 R17, R10, R0.reuse, 0x1, P4 ;  /* 0x000000000a117211 */ /* 0x080fe400020f0eff */
[----:B------:R-:W-:Y:S01]  /*1bfd0*/  LEA.HI.X.SX32 R7, R11, R0, 0x1, P1 ;  /* 0x000000000b077211 */ /* 0x000fe200008f0eff */
[----:B------:R-:W-:Y:S04]  /*1bfe0*/  STL [R1+0x670], R6 ;  /* 0x0006700601007387 */ /* 0x000fe80000100800 */
[----:B------:R-:W-:Y:S04]  /*1bff0*/  STL [R1+0x688], R8 ;  /* 0x0006880801007387 */ /* 0x000fe80000100800 */
[----:B------:R0:W-:Y:S04]  /*1c000*/  STL [R1+0x66c], R7 ;  /* 0x00066c0701007387 */ /* 0x0001e80000100800 */
[----:B------:R-:W3:Y:S04]  /*1c010*/  LDL R9, [R1+0xa94] ;  /* 0x000a940001097983 */ /* 0x000ee80000100800 */
[----:B------:R0:W4:Y:S04]  /*1c020*/  @P0 LDG.E.U8 R49, desc[UR22][R6.64] ;  /* 0x0000001606310981 */ /* 0x000128000c1e1100 */
[----:B------:R1:W-:Y:S01]  /*1c030*/  STL [R1+0x684], R17 ;  /* 0x0006841101007387 */ /* 0x0003e20000100800 */
[----:B0-----:R-:W-:Y:S01]  /*1c040*/  @P0 IMAD.MOV.U32 R7, RZ, RZ, R17 ;  /* 0x000000ffff070224 */ /* 0x001fe200078e0011 */
[----:B------:R-:W-:-:S02]  /*1c050*/  ISETP.GE.AND P4, PT, R92, RZ, PT ;  /* 0x000000ff5c00720c */ /* 0x000fc40003f86270 */
[----:B-1----:R-:W3:Y:S04]  /*1c060*/  LDL.LU R17, [R1+0xe14] ;  /* 0x000e140001117983 */ /* 0x002ee80000300800 */
[----:B------:R-:W3:Y:S01]  /*1c070*/  LDL R92, [R1+0xa90] ;  /* 0x000a9000015c7983 */ /* 0x000ee20000100800 */
[----:B------:R-:W-:Y:S02]  /*1c080*/  @!P3 IMAD.MOV R13, RZ, RZ, -R13 ;  /* 0x000000ffff0db224 */ /* 0x000fe400078e0a0d */
[----:B------:R-:W-:Y:S01]  /*1c090*/  @!P2 IMAD.MOV R12, RZ, RZ, -R12 ;  /* 0x000000ffff0ca224 */ /* 0x000fe200078e0a0c */
[C---:B------:R-:W-:Y:S02]  /*1c0a0*/  ISETP.GT.U32.AND P2, PT, R3.reuse, R15, PT ;  /* 0x0000000f0300720c */ /* 0x040fe40003f44070 */
[----:B------:R-:W-:-:S02]  /*1c0b0*/  ISETP.GT.U32.AND P1, PT, R3, R14, PT ;  /* 0x0000000e0300720c */ /* 0x000fc40003f24070 */
[C---:B------:R-:W-:Y:S02]  /*1c0c0*/  SEL R13, R38.reuse, R13, !P6 ;  /* 0x0000000d260d7207 */ /* 0x040fe40007000000 */
[----:B------:R-:W-:Y:S01]  /*1c0d0*/  SEL R12, R38, R12, !P6 ;  /* 0x0000000c260c7207 */ /* 0x000fe20007000000 */
[----:B------:R-:W-:Y:S01]  /*1c0e0*/  @P0 IMAD.MOV.U32 R6, RZ, RZ, R8 ;  /* 0x000000ffff060224 */ /* 0x000fe200078e0008 */
[----:B------:R-:W-:Y:S01]  /*1c0f0*/  PRMT R48, RZ, 0x7610, R48 ;  /* 0x00007610ff307816 */ /* 0x000fe20000000030 */
[----:B------:R-:W-:Y:S02]  /*1c100*/  IMAD R13, R13, UR9, RZ ;  /* 0x000000090d0d7c24 */ /* 0x000fe4000f8e02ff */
[----:B------:R-:W-:Y:S02]  /*1c110*/  IMAD R12, R12, UR9, RZ ;  /* 0x000000090c0c7c24 */ /* 0x000fe4000f8e02ff */
[--C-:B------:R-:W-:Y:S01]  /*1c120*/  @!P2 IMAD.IADD R15, R15, 0x1, -R3.reuse ;  /* 0x000000010f0fa824 */ /* 0x100fe200078e0a03 */
[----:B------:R0:W4:Y:S01]  /*1c130*/  @P0 LDG.E.U8 R48, desc[UR22][R6.64] ;  /* 0x0000001606300981 */ /* 0x000122000c1e1100 */
[----:B------:R-:W-:Y:S01]  /*1c140*/  @!P1 IMAD.IADD R14, R14, 0x1, -R3 ;  /* 0x000000010e0e9824 */ /* 0x000fe200078e0a03 */
[----:B------:R-:W-:-:S02]  /*1c150*/  IADD3 R8, P1, PT, R12, R2, RZ ;  /* 0x000000020c087210 */ /* 0x000fc40007f3e0ff */
[----:B------:R-:W-:Y:S02]  /*1c160*/  PRMT R47, RZ, 0x7610, R47 ;  /* 0x00007610ff2f7816 */ /* 0x000fe4000000002f */
[----:B0-----:R-:W-:-:S04]  /*1c170*/  IADD3 R6, P2, PT, R13, R2, RZ ;  /* 0x000000020d067210 */ /* 0x001fc80007f5e0ff */
[----:B------:R-:W-:Y:S01]  /*1c180*/  LEA.HI.X.SX32 R7, R13, R0, 0x1, P2 ;  /* 0x000000000d077211 */ /* 0x000fe200010f0eff */
[----:B------:R-:W-:Y:S04]  /*1c190*/  STL [R1+0x690], R6 ;  /* 0x0006900601007387 */ /* 0x000fe80000100800 */
[----:B------:R-:W-:Y:S04]  /*1c1a0*/  STL [R1+0x6a8], R8 ;  /* 0x0006a80801007387 */ /* 0x000fe80000100800 */
[----:B------:R0:W-:Y:S04]  /*1c1b0*/  STL [R1+0x68c], R7 ;  /* 0x00068c0701007387 */ /* 0x0001e80000100800 */
[----:B------:R0:W4:Y:S01]  /*1c1c0*/  @P0 LDG.E.U8 R47, desc[UR22][R6.64] ;  /* 0x00000016062f0981 */ /* 0x000122000c1e1100 */
[----:B--2---:R-:W-:-:S02]  /*1c1d0*/  ISETP.GE.AND P2, PT, R22, RZ, PT ;  /* 0x000000ff1600720c */ /* 0x004fc40003f46270 */
[----:B------:R-:W-:-:S05]  /*1c1e0*/  LEA.HI.X.SX32 R22, R12, R0, 0x1, P1 ;  /* 0x000000000c167211 */ /* 0x000fca00008f0eff */
[----:B------:R1:W-:Y:S01]  /*1c1f0*/  STL [R1+0x6a4], R22 ;  /* 0x0006a41601007387 */ /* 0x0003e20000100800 */
[----:B0-----:R-:W-:Y:S01]  /*1c200*/  @P0 IMAD.MOV.U32 R7, RZ, RZ, R22 ;  /* 0x000000ffff070224 */ /* 0x001fe200078e0016 */
[----:B------:R-:W-:Y:S02]  /*1c210*/  ISETP.GT.U32.AND P1, PT, R3, R14, PT ;  /* 0x0000000e0300720c */ /* 0x000fe40003f24070 */
[----:B-1----:R-:W2:Y:S11]  /*1c220*/  LDL R22, [R1+0xa50] ;  /* 0x000a500001167983 */ /* 0x002eb60000100800 */
[----:B------:R-:W-:Y:S01]  /*1c230*/  @!P1 IMAD.IADD R14, R14, 0x1, -R3 ;  /* 0x000000010e0e9824 */ /* 0x000fe200078e0a03 */
[----:B---3--:R-:W-:-:S02]  /*1c240*/  ISETP.GE.AND P1, PT, R92, RZ, PT ;  /* 0x000000ff5c00720c */ /* 0x008fc40003f26270 */
[----:B------:R-:W3:Y:S01]  /*1c250*/  LDL R92, [R1+0xa8c] ;  /* 0x000a8c00015c7983 */ /* 0x000ee20000100800 */
[----:B------:R-:W-:-:S13]  /*1c260*/  ISETP.GT.U32.AND P3, PT, R3, R16, PT ;  /* 0x000000100300720c */ /* 0x000fda0003f64070 */
[----:B------:R-:W-:Y:S01]  /*1c270*/  @!P3 IMAD.IADD R16, R16, 0x1, -R3 ;  /* 0x000000011010b824 */ /* 0x000fe200078e0a03 */
[----:B------:R-:W-:Y:S01]  /*1c280*/  ISETP.GT.U32.AND P3, PT, R3, R18, PT ;  /* 0x000000120300720c */ /* 0x000fe20003f64070 */
[----:B------:R-:W-:Y:S02]  /*1c290*/  @!P2 IMAD.MOV R15, RZ, RZ, -R15 ;  /* 0x000000ffff0fa224 */ /* 0x000fe400078e0a0f */
[----:B------:R-:W-:Y:S01]  /*1c2a0*/  @!P4 IMAD.MOV R16, RZ, RZ, -R16 ;  /* 0x000000ffff10c224 */ /* 0x000fe200078e0a10 */
[----:B------:R-:W-:-:S09]  /*1c2b0*/  ISETP.GE.AND P2, PT, R9, RZ, PT ;  /* 0x000000ff0900720c */ /* 0x000fd20003f46270 */
[----:B------:R-:W-:Y:S01]  /*1c2c0*/  @!P3 IMAD.IADD R18, R18, 0x1, -R3 ;  /* 0x000000011212b824 */ /* 0x000fe200078e0a03 */
[C---:B------:R-:W-:Y:S02]  /*1c2d0*/  ISETP.GT.U32.AND P3, PT, R3.reuse, R17, PT ;  /* 0x000000110300720c */ /* 0x040fe40003f64070 */
[----:B------:R-:W-:Y:S02]  /*1c2e0*/  SEL R16, R38, R16, !P6 ;  /* 0x0000001026107207 */ /* 0x000fe40007000000 */
[----:B------:R-:W-:Y:S01]  /*1c2f0*/  ISETP.GT.U32.AND P4, PT, R3, R18, PT ;  /* 0x000000120300720c */ /* 0x000fe20003f84070 */
[----:B------:R-:W-:Y:S01]  /*1c300*/  @P0 IMAD.MOV.U32 R6, RZ, RZ, R8 ;  /* 0x000000ffff060224 */ /* 0x000fe200078e0008 */
[----:B------:R-:W-:Y:S01]  /*1c310*/  PRMT R46, RZ, 0x7610, R46 ;  /* 0x00007610ff2e7816 */ /* 0x000fe2000000002e */
[----:B------:R-:W-:Y:S01]  /*1c320*/  IMAD R16, R16, UR9, RZ ;  /* 0x0000000910107c24 */ /* 0x000fe2000f8e02ff */
[----:B------:R-:W-:Y:S01]  /*1c330*/  SEL R15, R38, R15, !P6 ;  /* 0x0000000f260f7207 */ /* 0x000fe20007000000 */
[----:B------:R-:W-:-:S03]  /*1c340*/  @!P2 IMAD.MOV R14, RZ, RZ, -R14 ;  /* 0x000000ffff0ea224 */ /* 0x000fc600078e0a0e */
[----:B------:R0:W4:Y:S01]  /*1c350*/  @P0 LDG.E.U8 R46, desc[UR22][R6.64] ;  /* 0x00000016062e0981 */ /* 0x000122000c1e1100 */
[--C-:B------:R-:W-:Y:S02]  /*1c360*/  @!P3 IMAD.IADD R17, R17, 0x1, -R3.reuse ;  /* 0x000000011111b824 */ /* 0x100fe400078e0a03 */
[----:B------:R-:W-:Y:S02]  /*1c370*/  IMAD R15, R15, UR9, RZ ;  /* 0x000000090f0f7c24 */ /* 0x000fe4000f8e02ff */
[----:B------:R-:W-:Y:S01]  /*1c380*/  @!P4 IMAD.IADD R18, R18, 0x1, -R3 ;  /* 0x000000011212c824 */ /* 0x000fe200078e0a03 */
[----:B------:R-:W-:Y:S02]  /*1c390*/  ISETP.GT.U32.AND P2, PT, R3, R17, PT ;  /* 0x000000110300720c */ /* 0x000fe40003f44070 */
[-C--:B0-----:R-:W-:Y:S01]  /*1c3a0*/  IADD3 R6, P3, PT, R16, R2.reuse, RZ ;  /* 0x0000000210067210 */ /* 0x081fe20007f7e0ff */
[----:B------:R-:W-:Y:S01]  /*1c3b0*/  @!P1 IMAD.MOV R18, RZ, RZ, -R18 ;  /* 0x000000ffff129224 */ /* 0x000fe200078e0a12 */
[----:B------:R-:W-:-:S02]  /*1c3c0*/  IADD3 R8, P4, PT, R15, R2, RZ ;  /* 0x000000020f087210 */ /* 0x000fc40007f9e0ff */
[-C--:B------:R-:W-:Y:S02]  /*1c3d0*/  LEA.HI.X.SX32 R7, R16, R0.reuse, 0x1, P3 ;  /* 0x0000000010077211 */ /* 0x080fe400018f0eff */
[----:B------:R-:W-:Y:S02]  /*1c3e0*/  ISETP.GT.U32.AND P3, PT, R3, R19, PT ;  /* 0x000000130300720c */ /* 0x000fe40003f64070 */
[----:B------:R-:W-:Y:S02]  /*1c3f0*/  PRMT R45, RZ, 0x7610, R45 ;  /* 0x00007610ff2d7816 */ /* 0x000fe4000000002d */
[----:B------:R-:W-:Y:S01]  /*1c400*/  LEA.HI.X.SX32 R9, R15, R0, 0x1, P4 ;  /* 0x000000000f097211 */ /* 0x000fe200020f0eff */
[----:B------:R0:W-:Y:S01]  /*1c410*/  STL [R1+0x6b0], R6 ;  /* 0x0006b00601007387 */ /* 0x0001e20000100800 */
[C---:B------:R-:W-:Y:S02]  /*1c420*/  SEL R14, R38.reuse, R14, !P6 ;  /* 0x0000000e260e7207 */ /* 0x040fe40007000000 */
[----:B------:R-:W-:Y:S01]  /*1c430*/  SEL R18, R38, R18, !P6 ;  /* 0x0000001226127207 */ /* 0x000fe20007000000 */
[----:B------:R-:W-:Y:S01]  /*1c440*/  STL [R1+0x6c8], R8 ;  /* 0x0006c80801007387 */ /* 0x000fe20000100800 */
[----:B------:R-:W-:Y:S01]  /*1c450*/  PRMT R44, RZ, 0x7610, R44 ;  /* 0x00007610ff2c7816 */ /* 0x000fe2000000002c */
[----:B------:R-:W-:-:S02]  /*1c460*/  IMAD R14, R14, UR9, RZ ;  /* 0x000000090e0e7c24 */ /* 0x000fc4000f8e02ff */
[----:B------:R1:W-:Y:S01]  /*1c470*/  STL [R1+0x6ac], R7 ;  /* 0x0006ac0701007387 */ /* 0x0003e20000100800 */
[----:B------:R-:W-:-:S03]  /*1c480*/  @!P2 IMAD.IADD R17, R17, 0x1, -R3 ;  /* 0x000000011111a824 */ /* 0x000fc600078e0a03 */
[----:B------:R0:W4:Y:S01]  /*1c490*/  @P0 LDG.E.U8 R45, desc[UR22][R6.64] ;  /* 0x00000016062d0981 */ /* 0x000122000c1e1100 */
[----:B------:R-:W-:Y:S02]  /*1c4a0*/  IMAD R18, R18, UR9, RZ ;  /* 0x0000000912127c24 */ /* 0x000fe4000f8e02ff */
[----:B------:R-:W-:Y:S02]  /*1c4b0*/  @!P3 IMAD.IADD R19, R19, 0x1, -R3 ;  /* 0x000000011313b824 */ /* 0x000fe400078e0a03 */
[----:B0-----:R-:W-:Y:S02]  /*1c4c0*/  @P0 IMAD.MOV.U32 R6, RZ, RZ, R8 ;  /* 0x000000ffff060224 */ /* 0x001fe400078e0008 */
[----:B-1----:R-:W-:Y:S01]  /*1c4d0*/  @P0 IMAD.MOV.U32 R7, RZ, RZ, R9 ;  /* 0x000000ffff070224 */ /* 0x002fe200078e0009 */
[----:B------:R-:W-:-:S04]  /*1c4e0*/  PRMT R43, RZ, 0x7610, R43 ;  /* 0x00007610ff2b7816 */ /* 0x000fc8000000002b */
[----:B------:R0:W4:Y:S04]  /*1c4f0*/  @P0 LDG.E.U8 R44, desc[UR22][R6.64] ;  /* 0x00000016062c0981 */ /* 0x000128000c1e1100 */
[----:B------:R1:W-:Y:S01]  /*1c500*/  STL [R1+0x6c4], R9 ;  /* 0x0006c40901007387 */ /* 0x0003e20000100800 */
[----:B0-----:R-:W-:-:S04]  /*1c510*/  IADD3 R6, P3, PT, R14, R2, RZ ;  /* 0x000000020e067210 */ /* 0x001fc80007f7e0ff */
[----:B------:R-:W-:Y:S01]  /*1c520*/  LEA.HI.X.SX32 R7, R14, R0, 0x1, P3 ;  /* 0x000000000e077211 */ /* 0x000fe200018f0eff */
[----:B-1----:R-:W4:Y:S01]  /*1c530*/  LDL R9, [R1+0xa84] ;  /* 0x000a840001097983 */ /* 0x002f220000100800 */
[----:B------:R-:W-:-:S03]  /*1c540*/  PRMT R42, RZ, 0x7610, R42 ;  /* 0x00007610ff2a7816 */ /* 0x000fc6000000002a */
[----:B------:R0:W-:Y:S04]  /*1c550*/  STL [R1+0x6d0], R6 ;  /* 0x0006d00601007387 */ /* 0x0001e80000100800 */
[----:B------:R0:W4:Y:S01]  /*1c560*/  @P0 LDG.E.U8 R43, desc[UR22][R6.64] ;  /* 0x00000016062b0981 */ /* 0x000122000c1e1100 */
[----:B--2---:R-:W-:-:S13]  /*1c570*/  ISETP.GE.AND P1, PT, R22, RZ, PT ;  /* 0x000000ff1600720c */ /* 0x004fda0003f26270 */
[----:B------:R-:W-:Y:S01]  /*1c580*/  @!P1 IMAD.MOV R17, RZ, RZ, -R17 ;  /* 0x000000ffff119224 */ /* 0x000fe200078e0a11 */
[----:B------:R-:W-:-:S04]  /*1c590*/  IADD3 R8, P1, PT, R18, R2, RZ ;  /* 0x0000000212087210 */ /* 0x000fc80007f3e0ff */
[----:B------:R-:W-:Y:S01]  /*1c5a0*/  LEA.HI.X.SX32 R22, R18, R0, 0x1, P1 ;  /* 0x0000000012167211 */ /* 0x000fe200008f0eff */
[----:B------:R-:W-:Y:S01]  /*1c5b0*/  STL [R1+0x6e8], R8 ;  /* 0x0006e80801007387 */ /* 0x000fe20000100800 */
[----:B0-----:R-:W-:-:S03]  /*1c5c0*/  @P0 IMAD.MOV.U32 R6, RZ, RZ, R8 ;  /* 0x000000ffff060224 */ /* 0x001fc600078e0008 */
[----:B------:R0:W-:Y:S04]  /*1c5d0*/  STL [R1+0x6cc], R7 ;  /* 0x0006cc0701007387 */ /* 0x0001e80000100800 */
[----:B------:R1:W-:Y:S01]  /*1c5e0*/  STL [R1+0x6e4], R22 ;  /* 0x0006e41601007387 */ /* 0x0003e20000100800 */
[----:B0-----:R-:W-:-:S05]  /*1c5f0*/  @P0 IMAD.MOV.U32 R7, RZ, RZ, R22 ;  /* 0x000000ffff070224 */ /* 0x001fca00078e0016 */
[----:B------:R0:W2:Y:S01]  /*1c600*/  @P0 LDG.E.U8 R42, desc[UR22][R6.64] ;  /* 0x00000016062a0981 */ /* 0x0000a2000c1e1100 */
[----:B---3--:R-:W-:-:S03]  /*1c610*/  ISETP.GE.AND P1, PT, R92, RZ, PT ;  /* 0x000000ff5c00720c */ /* 0x008fc60003f26270 */
[----:B------:R-:W3:Y:S04]  /*1c620*/  LDL R92, [R1+0xa4c] ;  /* 0x000a4c00015c7983 */ /* 0x000ee80000100800 */
[----:B-1----:R-:W2:Y:S04]  /*1c630*/  LDL.LU R22, [R1+0xe10] ;  /* 0x000e100001167983 */ /* 0x002ea80000300800 */
[----:B------:R-:W3:Y:S01]  /*1c640*/  LDL R7, [R1+0xa88] ;  /* 0x000a880001077983 */ /* 0x000ee20000100800 */
[----:B------:R-:W-:Y:S02]  /*1c650*/  ISETP.GT.U32.AND P4, PT, R3, R20, PT ;  /* 0x000000140300720c */ /* 0x000fe40003f84070 */
[----:B------:R-:W-:-:S11]  /*1c660*/  SEL R17, R38, R17, !P6 ;  /* 0x0000001126117207 */ /* 0x000fd60007000000 */
[----:B------:R-:W-:Y:S01]  /*1c670*/  @!P4 IMAD.IADD R20, R20, 0x1, -R3 ;  /* 0x000000011414c824 */ /* 0x000fe200078e0a03 */
[----:B------:R-:W-:-:S04]  /*1c680*/  ISETP.GT.U32.AND P4, PT, R3, R19, PT ;  /* 0x000000130300720c */ /* 0x000fc80003f84070 */
[----:B------:R-:W-:Y:S01]  /*1c690*/  ISETP.GT.U32.AND P2, PT, R3, R20, PT ;  /* 0x000000140300720c */ /* 0x000fe20003f44070 */
[----:B------:R-:W-:Y:S01]  /*1c6a0*/  IMAD R17, R17, UR9, RZ ;  /* 0x0000000911117c24 */ /* 0x000fe2000f8e02ff */
[----:B------:R-:W-:Y:S02]  /*1c6b0*/  ISETP.GT.U32.AND P3, PT, R3, R21, PT ;  /* 0x000000150300720c */ /* 0x000fe40003f64070 */
[----:B------:R-:W-:-:S05]  /*1c6c0*/  PRMT R73, RZ, 0x7610, R73 ;  /* 0x00007610ff497816 */ /* 0x000fca0000000049 */
[--C-:B------:R-:W-:Y:S01]  /*1c6d0*/  @!P4 IMAD.IADD R19, R19, 0x1, -R3.reuse ;  /* 0x000000011313c824 */ /* 0x100fe200078e0a03 */
[----:B------:R1:W4:Y:S03]  /*1c6e0*/  @P0 LDG.E.U8 R73, desc[UR22][R40.64] ;  /* 0x0000001628490981 */ /* 0x000326000c1e1100 */
[----:B------:R-:W-:Y:S01]  /*1c6f0*/  @!P2 IMAD.IADD R20, R20, 0x1, -R3 ;  /* 0x000000011414a824 */ /* 0x000fe200078e0a03 */
[----:B------:R-:W-:Y:S01]  /*1c700*/  IADD3 R8, P2, PT, R17, R2, RZ ;  /* 0x0000000211087210 */ /* 0x000fe20007f5e0ff */
[----:B------:R-:W-:-:S03]  /*1c710*/  @!P1 IMAD.MOV R19, RZ, RZ, -R19 ;  /* 0x000000ffff139224 */ /* 0x000fc600078e0a13 */
[----:B0-----:R-:W-:Y:S01]  /*1c720*/  LEA.HI.X.SX32 R6, R17, R0, 0x1, P2 ;  /* 0x0000000011067211 */ /* 0x001fe200010f0eff */
[----:B------:R-:W-:Y:S01]  /*1c730*/  @!P3 IMAD.IADD R21, R21, 0x1, -R3 ;  /* 0x000000011515b824 */ /* 0x000fe200078e0a03 */
[----:B------:R-:W-:Y:S01]  /*1c740*/  STL [R1+0x6f0], R8 ;  /* 0x0006f00801007387 */ /* 0x000fe20000100800 */
[----:B------:R-:W-:-:S03]  /*1c750*/  SEL R19, R38, R19, !P6 ;  /* 0x0000001326137207 */ /* 0x000fc60007000000 */
[----:B------:R0:W-:Y:S01]  /*1c760*/  STL [R1+0x6ec], R6 ;  /* 0x0006ec0601007387 */ /* 0x0001e20000100800 */
[----:B-1----:R-:W-:Y:S01]  /*1c770*/  PRMT R41, RZ, 0x7610, R41 ;  /* 0x00007610ff297816 */ /* 0x002fe20000000029 */
[----:B------:R-:W-:Y:S01]  /*1c780*/  IMAD R19, R19, UR9, RZ ;  /* 0x0000000913137c24 */ /* 0x000fe2000f8e02ff */
[----:B------:R-:W-:Y:S02]  /*1c790*/  ISETP.GT.U32.AND P1, PT, R3, R21, PT ;  /* 0x000000150300720c */ /* 0x000fe40003f24070 */
[----:B------:R-:W-:-:S11]  /*1c7a0*/  PRMT R40, RZ, 0x7610, R40 ;  /* 0x00007610ff287816 */ /* 0x000fd60000000028 */
[--C-:B------:R-:W-:Y:S01]  /*1c7b0*/  @!P1 IMAD.IADD R21, R21, 0x1, -R3.reuse ;  /* 0x0000000115159824 */ /* 0x100fe200078e0a03 */
[----:B--2---:R-:W-:Y:S02]  /*1c7c0*/  ISETP.GT.U32.AND P2, PT, R3, R22, PT ;  /* 0x000000160300720c */ /* 0x004fe40003f44070 */
[----:B---3--:R-:W-:Y:S01]  /*1c7d0*/  ISETP.GE.AND P3, PT, R7, RZ, PT ;  /* 0x000000ff0700720c */ /* 0x008fe20003f66270 */
[----:B------:R-:W-:Y:S02]  /*1c7e0*/  @P0 IMAD.MOV.U32 R7, RZ, RZ, R6 ;  /* 0x000000ffff070224 */ /* 0x000fe400078e0006 */
[----:B0-----:R-:W-:Y:S02]  /*1c7f0*/  @P0 IMAD.MOV.U32 R6, RZ, RZ, R8 ;  /* 0x000000ffff060224 */ /* 0x001fe400078e0008 */
[----:B------:R-:W2:Y:S04]  /*1c800*/  LDL R8, [R1+0xa80] ;  /* 0x000a800001087983 */ /* 0x000ea80000100800 */
[----:B------:R0:W3:Y:S02]  /*1c810*/  @P0 LDG.E.U8 R41, desc[UR22][R6.64] ;  /* 0x0000001606290981 */ /* 0x0000e4000c1e1100 */
[----:B------:R-:W-:-:S02]  /*1c820*/  @!P2 IMAD.IADD R22, R22, 0x1, -R3 ;  /* 0x000000011616a824 */ /* 0x000fc400078e0a03 */
[----:B------:R-:W-:Y:S01]  /*1c830*/  @!P3 IMAD.MOV R20, RZ, RZ, -R20 ;  /* 0x000000ffff14b224 */ /* 0x000fe200078e0a14 */
[----:B----4-:R-:W-:Y:S02]  /*1c840*/  ISETP.GE.AND P3, PT, R9, RZ, PT ;  /* 0x000000ff0900720c */ /* 0x010fe40003f66270 */
[----:B0-----:R-:W-:-:S04]  /*1c850*/  IADD3 R6, P2, PT, R19, R2, RZ ;  /* 0x0000000213067210 */ /* 0x001fc80007f5e0ff */
[----:B------:R-:W-:Y:S01]  /*1c860*/  LEA.HI.X.SX32 R7, R19, R0, 0x1, P2 ;  /* 0x0000000013077211 */ /* 0x000fe200010f0eff */
[----:B------:R-:W-:Y:S01]  /*1c870*/  STL [R1+0x708], R6 ;  /* 0x0007080601007387 */ /* 0x000fe20000100800 */
[----:B------:R-:W-:Y:S02]  /*1c880*/  SEL R20, R38, R20, !P6 ;  /* 0x0000001426147207 */ /* 0x000fe40007000000 */
[----:B------:R-:W-:Y:S01]  /*1c890*/  ISETP.GE.AND P1, PT, R92, RZ, PT ;  /* 0x000000ff5c00720c */ /* 0x000fe20003f26270 */
[----:B------:R0:W-:Y:S04]  /*1c8a0*/  STL [R1+0x704], R7 ;  /* 0x0007040701007387 */ /* 0x0001e80000100800 */
[----:B------:R-:W4:Y:S01]  /*1c8b0*/  LDL R92, [R1+0xa7c] ;  /* 0x000a7c00015c7983 */ /* 0x000f220000100800 */
[----:B------:R-:W-:-:S02]  /*1c8c0*/  IMAD R20, R20, UR9, RZ ;  /* 0x0000000914147c24 */ /* 0x000fc4000f8e02ff */
[----:B------:R-:W-:Y:S01]  /*1c8d0*/  @!P3 IMAD.MOV R21, RZ, RZ, -R21 ;  /* 0x000000ffff15b224 */ /* 0x000fe200078e0a15 */
[----:B------:R0:W3:Y:S01]  /*1c8e0*/  @P0 LDG.E.U8 R40, desc[UR22][R6.64] ;  /* 0x0000001606280981 */ /* 0x0000e2000c1e1100 */
[----:B------:R-:W-:Y:S01]  /*1c8f0*/  ISETP.GT.U32.AND P4, PT, R3, R23, PT ;  /* 0x000000170300720c */ /* 0x000fe20003f84070 */
[----:B------:R-:W1:Y:S01]  /*1c900*/  LDCU UR9, c[0x0][0x3b0] ;  /* 0x00007600ff0977ac */ /* 0x000e620008000800 */
[----:B------:R-:W-:-:S04]  /*1c910*/  IADD3 R9, P3, PT, R20, R2, RZ ;  /* 0x0000000214097210 */ /* 0x000fc80007f7e0ff */
[----:B0-----:R-:W-:Y:S01]  /*1c920*/  LEA.HI.X.SX32 R7, R20, R0, 0x1, P3 ;  /* 0x0000000014077211 */ /* 0x001fe200018f0eff */
[----:B------:R0:W-:Y:S01]  /*1c930*/  STL [R1+0x710], R9 ;  /* 0x0007100901007387 */ /* 0x0001e20000100800 */
[----:B------:R-:W-:-:S03]  /*1c940*/  @P0 IMAD.MOV.U32 R6, RZ, RZ, R9 ;  /* 0x000000ffff060224 */ /* 0x000fc600078e0009 */
[----:B------:R1:W-:Y:S04]  /*1c950*/  STL [R1+0x70c], R7 ;  /* 0x00070c0701007387 */ /* 0x0003e80000100800 */
[----:B0-----:R-:W3:Y:S01]  /*1c960*/  LDL R9, [R1+0xa78] ;  /* 0x000a780001097983 */ /* 0x001ee20000100800 */
[----:B------:R-:W-:Y:S01]  /*1c970*/  @!P4 IMAD.IADD R23, R23, 0x1, -R3 ;  /* 0x000000011717c824 */ /* 0x000fe200078e0a03 */
[----:B------:R-:W-:-:S04]  /*1c980*/  ISETP.GT.U32.AND P2, PT, R3, R24, PT ;  /* 0x000000180300720c */ /* 0x000fc80003f44070 */
[C---:B------:R-:W-:Y:S02]  /*1c990*/  ISETP.GT.U32.AND P4, PT, R3.reuse, R23, PT ;  /* 0x000000170300720c */ /* 0x040fe40003f84070 */
[----:B------:R-:W-:Y:S02]  /*1c9a0*/  ISETP.GT.U32.AND P3, PT, R3, R25, PT ;  /* 0x000000190300720c */ /* 0x000fe40003f64070 */
[----:B------:R-:W-:-:S05]  /*1c9b0*/  SEL R21, R38, R21, !P6 ;  /* 0x0000001526157207 */ /* 0x000fca0007000000 */
[----:B------:R-:W-:-:S04]  /*1c9c0*/  @!P2 IMAD.IADD R24, R24, 0x1, -R3 ;  /* 0x000000011818a824 */ /* 0x000fc800078e0a03 */
[----:B------:R-:W-:Y:S01]  /*1c9d0*/  @!P4 IMAD.IADD R23, R23, 0x1, -R3 ;  /* 0x000000011717c824 */ /* 0x000fe200078e0a03 */
[----:B------:R-:W-:-:S03]  /*1c9e0*/  ISETP.GT.U32.AND P4, PT, R3, R22, PT ;  /* 0x000000160300720c */ /* 0x000fc60003f84070 */
[----:B------:R-:W-:Y:S01]  /*1c9f0*/  @!P1 IMAD.MOV R23, RZ, RZ, -R23 ;  /* 0x000000ffff179224 */ /* 0x000fe200078e0a17 */
[----:B------:R-:W-:Y:S02]  /*1ca00*/  ISETP.GT.U32.AND P1, PT, R3, R24, PT ;  /* 0x000000180300720c */ /* 0x000fe40003f24070 */
[----:B------:R-:W-:Y:S02]  /*1ca10*/  PRMT R39, RZ, 0x7610, R39 ;  /* 0x00007610ff277816 */ /* 0x000fe40000000027 */
[----:B------:R-:W-:Y:S01]  /*1ca20*/  SEL R23, R38, R23, !P6 ;  /* 0x0000001726177207 */ /* 0x000fe20007000000 */
[----:B------:R-:W-:Y:S01]  /*1ca30*/  IMAD R21, R21, UR4, RZ ;  /* 0x0000000415157c24 */ /* 0x000fe2000f8e02ff */
[----:B------:R-:W-:Y:S01]  /*1ca40*/  PRMT R55, RZ, 0x7610, R55 ;  /* 0x00007610ff377816 */ /* 0x000fe20000000037 */
[--C-:B------:R-:W-:Y:S01]  /*1ca50*/  @!P3 IMAD.IADD R25, R25, 0x1, -R3.reuse ;  /* 0x000000011919b824 */ /* 0x100fe200078e0a03 */
[----:B------:R0:W3:Y:S01]  /*1ca60*/  @P0 LDG.E.U8 R39, desc[UR22][R6.64] ;  /* 0x0000001606270981 */ /* 0x0000e2000c1e1100 */
[----:B------:R-:W-:Y:S01]  /*1ca70*/  @!P4 IMAD.IADD R22, R22, 0x1, -R3 ;  /* 0x000000011616c824 */ /* 0x000fe200078e0a03 */
[----:B------:R-:W-:Y:S01]  /*1ca80*/  PRMT R35, RZ, 0x7610, R35 ;  /* 0x00007610ff237816 */ /* 0x000fe20000000023 */
[----:B------:R-:W-:Y:S01]  /*1ca90*/  IMAD R23, R23, UR5, RZ ;  /* 0x0000000517177c24 */ /* 0x000fe2000f8e02ff */
[----:B------:R1:W3:Y:S01]  /*1caa0*/  @P0 LDG.E.U8 R55, desc[UR22][R36.64] ;  /* 0x0000001624370981 */ /* 0x0002e2000c1e1100 */
[----:B------:R-:W-:Y:S01]  /*1cab0*/  ISETP.GT.U32.AND P3, PT, R3, R25, PT ;  /* 0x000000190300720c */ /* 0x000fe20003f64070 */
[----:B------:R-:W-:Y:S01]  /*1cac0*/  @!P1 IMAD.IADD R24, R24, 0x1, -R3 ;  /* 0x0000000118189824 */ /* 0x000fe200078e0a03 */
[----:B------:R-:W2:Y:S01]  /*1cad0*/  LDCU UR4, c[0x0][0x3b0] ;  /* 0x00007600ff0477ac */ /* 0x000ea20008000800 */
[----:B0-----:R-:W-:Y:S01]  /*1cae0*/  IADD3 R6, P4, PT, R21, R2, RZ ;  /* 0x0000000215067210 */ /* 0x001fe20007f9e0ff */
[----:B------:R-:W0:Y:S01]  /*1caf0*/  LDCU UR5, c[0x0][0x3b0] ;  /* 0x00007600ff0577ac */ /* 0x000e220008000800 */
[----:B-1----:R-:W-:-:S02]  /*1cb00*/  PRMT R37, RZ, 0x7610, R37 ;  /* 0x00007610ff257816 */ /* 0x002fc40000000025 */
[----:B------:R-:W-:Y:S01]  /*1cb10*/  LEA.HI.X.SX32 R7, R21, R0, 0x1, P4 ;  /* 0x0000000015077211 */ /* 0x000fe200020f0eff */
[----:B------:R1:W-:Y:S01]  /*1cb20*/  STL [R1+0x728], R6 ;  /* 0x0007280601007387 */ /* 0x0003e20000100800 */
[----:B------:R-:W-:-:S03]  /*1cb30*/  PRMT R36, RZ, 0x7610, R36 ;  /* 0x00007610ff247816 */ /* 0x000fc60000000024 */
[----:B------:R1:W3:Y:S01]  /*1cb40*/  @P0 LDG.E.U8 R37, desc[UR22][R6.64] ;  /* 0x0000001606250981 */ /* 0x0002e2000c1e1100 */
[----:B------:R-:W-:Y:S01]  /*1cb50*/  @!P3 IMAD.IADD R25, R25, 0x1, -R3 ;  /* 0x000000011919b824 */ /* 0x000fe200078e0a03 */
[----:B--2---:R-:W-:-:S13]  /*1cb60*/  ISETP.GE.AND P2, PT, R8, RZ, PT ;  /* 0x000000ff0800720c */ /* 0x004fda0003f46270 */
[----:B------:R-:W-:Y:S01]  /*1cb70*/  @!P2 IMAD.MOV R22, RZ, RZ, -R22 ;  /* 0x000000ffff16a224 */ /* 0x000fe200078e0a16 */
[----:B------:R-:W-:-:S04]  /*1cb80*/  IADD3 R8, P2, PT, R23, R2, RZ ;  /* 0x0000000217087210 */ /* 0x000fc80007f5e0ff */
[----:B------:R-:W-:Y:S01]  /*1cb90*/  SEL R22, R38, R22, !P6 ;  /* 0x0000001626167207 */ /* 0x000fe20007000000 */
[----:B------:R-:W-:Y:S01]  /*1cba0*/  STL [R1+0x730], R8 ;  /* 0x0007300801007387 */ /* 0x000fe20000100800 */
[----:B-1----:R-:W-:Y:S01]  /*1cbb0*/  @P0 IMAD.MOV.U32 R6, RZ, RZ, R8 ;  /* 0x000000ffff060224 */ /* 0x002fe200078e0008 */
[----:B----4-:R-:W-:Y:S02]  /*1cbc0*/  ISETP.GE.AND P1, PT, R92, RZ, PT ;  /* 0x000000ff5c00720c */ /* 0x010fe40003f26270 */
[----:B------:R-:W-:Y:S01]  /*1cbd0*/  LEA.HI.X.SX32 R92, R23, R0, 0x1, P2 ;  /* 0x00000000175c7211 */ /* 0x000fe200010f0eff */
[----:B------:R1:W-:Y:S01]  /*1cbe0*/  STL [R1+0x724], R7 ;  /* 0x0007240701007387 */ /* 0x0003e20000100800 */
[----:B------:R-:W-:Y:S01]  /*1cbf0*/  IMAD R22, R22, UR6, RZ ;  /* 0x0000000616167c24 */ /* 0x000fe2000f8e02ff */
[----:B------:R-:W-:Y:S01]  /*1cc00*/  PRMT R34, RZ, 0x7610, R34 ;  /* 0x00007610ff227816 */ /* 0x000fe20000000022 */
[----:B------:R-:W2:Y:S01]  /*1cc10*/  LDCU UR6, c[0x0][0x3b0] ;  /* 0x00007600ff0677ac */ /* 0x000ea20008000800 */
[----:B-1----:R-:W-:-:S05]  /*1cc20*/  @P0 IMAD.MOV.U32 R7, RZ, RZ, R92 ;  /* 0x000000ffff070224 */ /* 0x002fca00078e005c */
[----:B------:R1:W4:Y:S04]  /*1cc30*/  @P0 LDG.E.U8 R36, desc[UR22][R6.64] ;  /* 0x0000001606240981 */ /* 0x000328000c1e1100 */
[----:B------:R-:W-:Y:S01]  /*1cc40*/  STL [R1+0x72c], R92 ;  /* 0x00072c5c01007387 */ /* 0x000fe20000100800 */
[C---:B-1----:R-:W-:Y:S02]  /*1cc50*/  IADD3 R6, P3, PT, R22.reuse, R2, RZ ;  /* 0x0000000216067210 */ /* 0x042fe40007f7e0ff */
[----:B---3--:R-:W-:Y:S02]  /*1cc60*/  ISETP.GE.AND P2, PT, R9, RZ, PT ;  /* 0x000000ff0900720c */ /* 0x008fe40003f46270 */
[----:B------:R-:W-:Y:S01]  /*1cc70*/  LEA.HI.X.SX32 R7, R22, R0, 0x1, P3 ;  /* 0x0000000016077211 */ /* 0x000fe200018f0eff */
[----:B------:R-:W3:Y:S04]  /*1cc80*/  LDL R9, [R1+0xa74] ;  /* 0x000a740001097983 */ /* 0x000ee80000100800 */
[----:B------:R-:W-:Y:S04]  /*1cc90*/  STL [R1+0x748], R6 ;  /* 0x0007480601007387 */ /* 0x000fe80000100800 */
[----:B------:R1:W-:Y:S04]  /*1cca0*/  STL [R1+0x744], R7 ;  /* 0x0007440701007387 */ /* 0x0003e80000100800 */
[----:B------:R0:W2:Y:S04]  /*1ccb0*/  @P0 LDG.E.U8 R35, desc[UR22][R6.64] ;  /* 0x0000001606230981 */ /* 0x0000a8000c1e1100 */
[----:B-1----:R-:W2:Y:S01]  /*1ccc0*/  LDL R7, [R1+0xa48] ;  /* 0x000a480001077983 */ /* 0x002ea20000100800 */
[----:B------:R-:W-:Y:S01]  /*1ccd0*/  @!P1 IMAD.MOV R24, RZ, RZ, -R24 ;  /* 0x000000ffff189224 */ /* 0x000fe200078e0a18 */
[----:B------:R-:W-:-:S04]  /*1cce0*/  ISETP.GT.U32.AND P1, PT, R3, R27, PT ;  /* 0x0000001b0300720c */ /* 0x000fc80003f24070 */
[----:B------:R-:W-:Y:S01]  /*1ccf0*/  SEL R24, R38, R24, !P6 ;  /* 0x0000001826187207 */ /* 0x000fe20007000000 */
[----:B------:R-:W-:Y:S01]  /*1cd00*/  @!P2 IMAD.MOV R25, RZ, RZ, -R25 ;  /* 0x000000ffff19a224 */ /* 0x000fe200078e0a19 */
[----:B------:R-:W-:-:S03]  /*1cd10*/  ISETP.GT.U32.AND P3, PT, R3, R28, PT ;  /* 0x0000001c0300720c */ /* 0x000fc60003f64070 */
[----:B------:R-:W-:Y:S01]  /*1cd20*/  IMAD R24, R24, UR9, RZ ;  /* 0x0000000918187c24 */ /* 0x000fe2000f8e02ff */
[----:B------:R-:W-:Y:S01]  /*1cd30*/  SEL R25, R38, R25, !P6 ;  /* 0x0000001926197207 */ /* 0x000fe20007000000 */
[----:B------:R-:W1:Y:S03]  /*1cd40*/  LDCU UR9, c[0x0][0x3b0] ;  /* 0x00007600ff0977ac */ /* 0x000e660008000800 */
[----:B------:R-:W-:Y:S01]  /*1cd50*/  IADD3 R8, P2, PT, R24, R2, RZ ;  /* 0x0000000218087210 */ /* 0x000fe20007f5e0ff */
[----:B------:R-:W-:-:S03]  /*1cd60*/  @!P1 IMAD.IADD R27, R27, 0x1, -R3 ;  /* 0x000000011b1b9824 */ /* 0x000fc600078e0a03 */
[----:B0-----:R-:W-:Y:S01]  /*1cd70*/  LEA.HI.X.SX32 R6, R24, R0, 0x1, P2 ;  /* 0x0000000018067211 */ /* 0x001fe200010f0eff */
[----:B------:R-:W-:Y:S01]  /*1cd80*/  IMAD R25, R25, UR4, RZ ;  /* 0x0000000419197c24 */ /* 0x000fe2000f8e02ff */
[----:B------:R-:W-:Y:S01]  /*1cd90*/  STL [R1+0x750], R8 ;  /* 0x0007500801007387 */ /* 0x000fe20000100800 */
[----:B------:R-:W-:Y:S01]  /*1cda0*/  @!P3 IMAD.IADD R28, R28, 0x1, -R3 ;  /* 0x000000011c1cb824 */ /* 0x000fe200078e0a03 */
[----:B------:R-:W-:Y:S01]  /*1cdb0*/  PRMT R33, RZ, 0x7610, R33 ;  /* 0x00007610ff217816 */ /* 0x000fe20000000021 */
[----:B------:R-:W0:Y:S01]  /*1cdc0*/  LDCU UR4, c[0x0][0x3b0] ;  /* 0x00007600ff0477ac */ /* 0x000e220008000800 */
[----:B------:R0:W-:Y:S01]  /*1cdd0*/  STL [R1+0x74c], R6 ;  /* 0x00074c0601007387 */ /* 0x0001e20000100800 */
[----:B------:R-:W-:Y:S02]  /*1cde0*/  ISETP.GT.U32.AND P4, PT, R3, R26, PT ;  /* 0x0000001a0300720c */ /* 0x000fe40003f84070 */
[----:B--2---:R-:W-:Y:S01]  /*1cdf0*/  ISETP.GE.AND P1, PT, R7, RZ, PT ;  /* 0x000000ff0700720c */ /* 0x004fe20003f26270 */
[----:B------:R-:W-:-:S02]  /*1ce00*/  @P0 IMAD.MOV.U32 R7, RZ, RZ, R6 ;  /* 0x000000ffff070224 */ /* 0x000fc400078e0006 */
[----:B0-----:R-:W-:Y:S01]  /*1ce10*/  @P0 IMAD.MOV.U32 R6, RZ, RZ, R8 ;  /* 0x000000ffff060224 */ /* 0x001fe200078e0008 */
[----:B------:R-:W-:-:S04]  /*1ce20*/  IADD3 R8, P3, PT, R25, R2, RZ ;  /* 0x0000000219087210 */ /* 0x000fc80007f7e0ff */
[----:B------:R0:W2:Y:S04]  /*1ce30*/  @P0 LDG.E.U8 R34, desc[UR22][R6.64] ;  /* 0x0000001606220981 */ /* 0x0000a8000c1e1100 */
[----:B------:R-:W-:Y:S01]  /*1ce40*/  STL [R1+0x768], R8 ;  /* 0x0007680801007387 */ /* 0x000fe20000100800 */
[----:B0-----:R-:W-:-:S05]  /*1ce50*/  LEA.HI.X.SX32 R6, R25, R0, 0x1, P3 ;  /* 0x0000000019067211 */ /* 0x001fca00018f0eff */
[----:B------:R0:W-:Y:S01]  /*1ce60*/  STL [R1+0x764], R6 ;  /* 0x0007640601007387 */ /* 0x0001e20000100800 */
[----:B------:R-:W-:Y:S02]  /*1ce70*/  @P0 IMAD.MOV.U32 R7, RZ, RZ, R6 ;  /* 0x000000ffff070224 */ /* 0x000fe400078e0006 */
[----:B0-----:R-:W-:Y:S02]  /*1ce80*/  @P0 IMAD.MOV.U32 R6, RZ, RZ, R8 ;  /* 0x000000ffff060224 */ /* 0x001fe400078e0008 */
[----:B------:R-:W-:Y:S01]  /*1ce90*/  @!P4 IMAD.IADD R26, R26, 0x1, -R3 ;  /* 0x000000011a1ac824 */ /* 0x000fe200078e0a03 */
[C---:B------:R-:W-:Y:S01]  /*1cea0*/  ISETP.GT.U32.AND P3, PT, R3.reuse, R31, PT ;  /* 0x0000001f0300720c */ /* 0x040fe20003f64070 */
[----:B------:R-:W2:Y:S04]  /*1ceb0*/  LDL R8, [R1+0xa44] ;  /* 0x000a440001087983 */ /* 0x000ea80000100800 */
[----:B------:R0:W2:Y:S04]  /*1cec0*/  @P0 LDG.E.U8 R33, desc[UR22][R6.64] ;  /* 0x0000001606210981 */ /* 0x0000a8000c1e1100 */
[----:B------:R-:W2:Y:S01]  /*1ced0*/  LDL R6, [R1+0xa6c] ;  /* 0x000a6c0001067983 */ /* 0x000ea20000100800 */
[----:B------:R-:W-:-:S13]  /*1cee0*/  ISETP.GT.U32.AND P4, PT, R3, R26, PT ;  /* 0x0000001a0300720c */ /* 0x000fda0003f84070 */
[----:B------:R-:W-:-:S04]  /*1cef0*/  @!P4 IMAD.IADD R26, R26, 0x1, -R3 ;  /* 0x000000011a1ac824 */ /* 0x000fc800078e0a03 */
[----:B------:R-:W-:Y:S01]  /*1cf00*/  @!P1 IMAD.MOV R26, RZ, RZ, -R26 ;  /* 0x000000ffff1a9224 */ /* 0x000fe200078e0a1a */
[----:B------:R-:W-:-:S04]  /*1cf10*/  ISETP.GT.U32.AND P1, PT, R3, R28, PT ;  /* 0x0000001c0300720c */ /* 0x000fc80003f24070 */
[----:B------:R-:W-:-:S05]  /*1cf20*/  SEL R26, R38, R26, !P6 ;  /* 0x0000001a261a7207 */ /* 0x000fca0007000000 */
[----:B------:R-:W-:Y:S01]  /*1cf30*/  IMAD R26, R26, UR5, RZ ;  /* 0x000000051a1a7c24 */ /* 0x000fe2000f8e02ff */
[----:B---3--:R-:W-:Y:S01]  /*1cf40*/  ISETP.GE.AND P4, PT, R9, RZ, PT ;  /* 0x000000ff0900720c */ /* 0x008fe20003f86270 */
[--C-:B------:R-:W-:Y:S01]  /*1cf50*/  @!P3 IMAD.IADD R31, R31, 0x1, -R3.reuse ;  /* 0x000000011f1fb824 */ /* 0x100fe200078e0a03 */
[----:B------:R-:W3:Y:S01]  /*1cf60*/  LDL R9, [R1+0xa64] ;  /* 0x000a640001097983 */ /* 0x000ee20000100800 */
[----:B------:R-:W-:Y:S01]  /*1cf70*/  @!P1 IMAD.IADD R28, R28, 0x1, -R3 ;  /* 0x000000011c1c9824 */ /* 0x000fe200078e0a03 */
[----:B0-----:R-:W-:Y:S01]  /*1cf80*/  IADD3 R7, P1, PT, R26, R2, RZ ;  /* 0x000000021a077210 */ /* 0x001fe20007f3e0ff */
[----:B------:R-:W0:Y:S04]  /*1cf90*/  LDCU UR5, c[0x0][0x3b0] ;  /* 0x00007600ff0577ac */ /* 0x000e280008000800 */
[----:B------:R0:W-:Y:S01]  /*1cfa0*/  STL [R1+0x770], R7 ;  /* 0x0007700701007387 */ /* 0x0001e20000100800 */
[----:B------:R-:W-:-:S02]  /*1cfb0*/  ISETP.GT.U32.AND P2, PT, R3, R27, PT ;  /* 0x0000001b0300720c */ /* 0x000fc40003f44070 */
[----:B--2---:R-:W-:Y:S02]  /*1cfc0*/  ISETP.GE.AND P3, PT, R6, RZ, PT ;  /* 0x000000ff0600720c */ /* 0x004fe40003f66270 */
[----:B------:R-:W-:Y:S02]  /*1cfd0*/  LEA.HI.X.SX32 R6, R26, R0, 0x1, P1 ;  /* 0x000000001a067211 */ /* 0x000fe400008f0eff */
[----:B------:R-:W2:Y:S07]  /*1cfe0*/  LDL R26, [R1+0xa68] ;  /* 0x000a6800011a7983 */ /* 0x000eae0000100800 */
[----:B------:R-:W-:Y:S01]  /*1cff0*/  @!P2 IMAD.IADD R27, R27, 0x1, -R3 ;  /* 0x000000011b1ba824 */ /* 0x000fe200078e0a03 */
[----:B------:R-:W-:-:S03]  /*1d000*/  ISETP.GT.U32.AND P2, PT, R3, R30, PT ;  /* 0x0000001e0300720c */ /* 0x000fc60003f44070 */
[----:B------:R-:W-:Y:S01]  /*1d010*/  @!P4 IMAD.MOV R27, RZ, RZ, -R27 ;  /* 0x000000ffff1bc224 */ /* 0x000fe200078e0a1b */
[----:B------:R-:W-:Y:S02]  /*1d020*/  ISETP.GT.U32.AND P4, PT, R3, R29, PT ;  /* 0x0000001d0300720c */ /* 0x000fe40003f84070 */
[----:B0-----:R-:W-:Y:S01]  /*1d030*/  @P0 LOP3.LUT R7, R7, R6, RZ, 0x3c, !PT ;  /* 0x0000000607070212 */ /* 0x001fe200078e3cff */
[----:B------:R0:W-:Y:S01]  /*1d040*/  STL [R1+0x76c], R6 ;  /* 0x00076c0601007387 */ /* 0x0001e20000100800 */
[----:B------:R-:W-:-:S05]  /*1d050*/  SEL R27, R38, R27, !P6 ;  /* 0x0000001b261b7207 */ /* 0x000fca0007000000 */
[----:B------:R-:W-:Y:S01]  /*1d060*/  @!P2 IMAD.IADD R30, R30, 0x1, -R3 ;  /* 0x000000011e1ea824 */ /* 0x000fe200078e0a03 */
[----:B------:R-:W-:Y:S02]  /*1d070*/  ISETP.GT.U32.AND P2, PT, R3, R31, PT ;  /* 0x0000001f0300720c */ /* 0x000fe40003f44070 */
[----:B0-----:R-:W-:Y:S02]  /*1d080*/  @P0 LOP3.LUT R6, R7, R6, RZ, 0x3c, !PT ;  /* 0x0000000607060212 */ /* 0x001fe400078e3cff */
[----:B------:R-:W-:Y:S02]  /*1d090*/  ISETP.GT.U32.AND P1, PT, R3, R30, PT ;  /* 0x0000001e0300720c */ /* 0x000fe40003f24070 */
[----:B------:R-:W-:Y:S01]  /*1d0a0*/  PRMT R25, RZ, 0x7610, R25 ;  /* 0x00007610ff197816 */ /* 0x000fe20000000019 */
[----:B------:R-:W-:Y:S01]  /*1d0b0*/  IMAD R27, R27, UR4, RZ ;  /* 0x000000041b1b7c24 */ /* 0x000fe2000f8e02ff */
[----:B------:R-:W-:Y:S01]  /*1d0c0*/  @P0 LOP3.LUT R7, R7, R6, RZ, 0x3c, !PT ;  /* 0x0000000607070212 */ /* 0x000fe200078e3cff */
[----:B------:R-:W-:Y:S01]  /*1d0d0*/  @!P4 IMAD.IADD R29, R29, 0x1, -R3 ;  /* 0x000000011d1dc824 */ /* 0x000fe200078e0a03 */
[----:B------:R-:W0:Y:S01]  /*1d0e0*/  LDCU UR4, c[0x0][0x3b0] ;  /* 0x00007600ff0477ac */ /* 0x000e220008000800 */
[----:B------:R-:W-:-:S02]  /*1d0f0*/  @!P3 IMAD.MOV R28, RZ, RZ, -R28 ;  /* 0x000000ffff1cb224 */ /* 0x000fc400078e0a1c */
[----:B------:R1:W4:Y:S01]  /*1d100*/  @P0 LDG.E.U8 R25, desc[UR22][R6.64] ;  /* 0x0000001606190981 */ /* 0x000322000c1e1100 */
[--C-:B------:R-:W-:Y:S01]  /*1d110*/  @!P2 IMAD.IADD R31, R31, 0x1, -R3.reuse ;  /* 0x000000011f1fa824 */ /* 0x100fe200078e0a03 */
[----:B------:R-:W-:Y:S02]  /*1d120*/  ISETP.GT.U32.AND P3, PT, R3, R29, PT ;  /* 0x0000001d0300720c */ /* 0x000fe40003f64070 */
[----:B------:R-:W-:Y:S01]  /*1d130*/  @!P1 IMAD.IADD R30, R30, 0x1, -R3 ;  /* 0x000000011e1e9824 */ /* 0x000fe200078e0a03 */
[----:B------:R-:W-:Y:S02]  /*1d140*/  ISETP.GE.AND P1, PT, R8, RZ, PT ;  /* 0x000000ff0800720c */ /* 0x000fe40003f26270 */
[----:B-1----:R-:W-:-:S04]  /*1d150*/  IADD3 R6, P2, PT, R27, R2, RZ ;  /* 0x000000021b067210 */ /* 0x002fc80007f5e0ff */
[----:B------:R-:W-:Y:S02]  /*1d160*/  LEA.HI.X.SX32 R7, R27, R0, 0x1, P2 ;  /* 0x000000001b077211 */ /* 0x000fe400010f0eff */
[----:B---3--:R-:W-:Y:S02]  /*1d170*/  ISETP.GE.AND P2, PT, R9, RZ, PT ;  /* 0x000000ff0900720c */ /* 0x008fe40003f46270 */
[----:B------:R-:W-:Y:S01]  /*1d180*/  SEL R28, R38, R28, !P6 ;  /* 0x0000001c261c7207 */ /* 0x000fe20007000000 */
[----:B------:R-:W-:-:S04]  /*1d190*/  @!P3 IMAD.IADD R29, R29, 0x1, -R3 ;  /* 0x000000011d1db824 */ /* 0x000fc800078e0a03 */
[----:B------:R-:W-:Y:S02]  /*1d1a0*/  IMAD R28, R28, UR5, RZ ;  /* 0x000000051c1c7c24 */ /* 0x000fe4000f8e02ff */
[----:B------:R-:W-:Y:S01]  /*1d1b0*/  @!P1 IMAD.MOV R30, RZ, RZ, -R30 ;  /* 0x000000ffff1e9224 */ /* 0x000fe200078e0a1e */
[----:B------:R-:W-:Y:S01]  /*1d1c0*/  PRMT R24, RZ, 0x7610, R24 ;  /* 0x00007610ff187816 */ /* 0x000fe20000000018 */
[----:B------:R1:W-:Y:S01]  /*1d1d0*/  STL [R1+0x788], R6 ;  /* 0x0007880601007387 */ /* 0x0003e20000100800 */
[----:B------:R-:W-:Y:S01]  /*1d1e0*/  ISETP.GT.U32.AND P3, PT, R3, R32, PT ;  /* 0x000000200300720c */ /* 0x000fe20003f64070 */
[----:B------:R-:W-:Y:S01]  /*1d1f0*/  @!P2 IMAD.MOV R29, RZ, RZ, -R29 ;  /* 0x000000ffff1da224 */ /* 0x000fe200078e0a1d */
[C---:B------:R-:W-:Y:S01]  /*1d200*/  SEL R30, R38.reuse, R30, !P6 ;  /* 0x0000001e261e7207 */ /* 0x040fe20007000000 */
[----:B------:R3:W-:Y:S01]  /*1d210*/  STL [R1+0x784], R7 ;  /* 0x0007840701007387 */ /* 0x0007e20000100800 */
[----:B------:R-:W-:Y:S01]  /*1d220*/  PRMT R23, RZ, 0x7610, R23 ;  /* 0x00007610ff177816 */ /* 0x000fe20000000017 */
[----:B------:R-:W1:Y:S01]  /*1d230*/  LDCU UR5, c[0x0][0x3b0] ;  /* 0x00007600ff0577ac */ /* 0x000e620008000800 */
[----:B------:R-:W-:Y:S01]  /*1d240*/  SEL R29, R38, R29, !P6 ;  /* 0x0000001d261d7207 */ /* 0x000fe20007000000 */
[----:B------:R1:W4:Y:S01]  /*1d250*/  @P0 LDG.E.U8 R24, desc[UR22][R6.64] ;  /* 0x0000001606180981 */ /* 0x000322000c1e1100 */
[----:B0-----:R-:W-:Y:S01]  /*1d260*/  IMAD R30, R30, UR4, RZ ;  /* 0x000000041e1e7c24 */ /* 0x001fe2000f8e02ff */
[----:B------:R-:W-:Y:S01]  /*1d270*/  PRMT R22, RZ, 0x7610, R22 ;  /* 0x00007610ff167816 */ /* 0x000fe20000000016 */
[----:B------:R-:W0:Y:S01]  /*1d280*/  LDCU UR4, c[0x0][0x3b0] ;  /* 0x00007600ff0477ac */ /* 0x000e220008000800 */
[----:B------:R-:W-:-:S02]  /*1d290*/  IMAD R29, R29, UR9, RZ ;  /* 0x000000091d1d7c24 */ /* 0x000fc4000f8e02ff */
[----:B------:R-:W-:Y:S01]  /*1d2a0*/  @!P3 IMAD.IADD R32, R32, 0x1, -R3 ;  /* 0x000000012020b824 */ /* 0x000fe200078e0a03 */
[----:B--2---:R-:W-:-:S13]  /*1d2b0*/  ISETP.GE.AND P4, PT, R26, RZ, PT ;  /* 0x000000ff1a00720c */ /* 0x004fda0003f86270 */
[----:B------:R-:W-:Y:S01]  /*1d2c0*/  @!P4 IMAD.MOV R31, RZ, RZ, -R31 ;  /* 0x000000ffff1fc224 */ /* 0x000fe200078e0a1f */
[----:B------:R-:W-:-:S04]  /*1d2d0*/  IADD3 R9, P4, PT, R28, R2, RZ ;  /* 0x000000021c097210 */ /* 0x000fc80007f9e0ff */
[----:B------:R-:W-:Y:S02]  /*1d2e0*/  SEL R31, R38, R31, !P6 ;  /* 0x0000001f261f7207 */ /* 0x000fe40007000000 */
[----:B------:R-:W-:-:S03]  /*1d2f0*/  LEA.HI.X.SX32 R26, R28, R0, 0x1, P4 ;  /* 0x000000001c1a7211 */ /* 0x000fc600020f0eff */
[----:B------:R-:W-:Y:S02]  /*1d300*/  IMAD R31, R31, UR6, RZ ;  /* 0x000000061f1f7c24 */ /* 0x000fe4000f8e02ff */
[----:B-1----:R-:W-:Y:S02]  /*1d310*/  @P0 IMAD.MOV.U32 R6, RZ, RZ, R9 ;  /* 0x000000ffff060224 */ /* 0x002fe400078e0009 */
[----:B---3--:R-:W-:Y:S01]  /*1d320*/  @P0 IMAD.MOV.U32 R7, RZ, RZ, R26 ;  /* 0x000000ffff070224 */ /* 0x008fe200078e001a */
[C---:B------:R-:W-:Y:S01]  /*1d330*/  IADD3 R8, P1, PT, R31.reuse, R2, RZ ;  /* 0x000000021f087210 */ /* 0x040fe20007f3e0ff */
[----:B------:R1:W-:Y:S04]  /*1d340*/  STL [R1+0x790], R9 ;  /* 0x0007900901007387 */ /* 0x0003e80000100800 */
[----:B------:R2:W-:Y:S04]  /*1d350*/  STL [R1+0x78c], R26 ;  /* 0x00078c1a01007387 */ /* 0x0005e80000100800 */
[----:B------:R3:W4:Y:S01]  /*1d360*/  @P0 LDG.E.U8 R23, desc[UR22][R6.64] ;  /* 0x0000001606170981 */ /* 0x000722000c1e1100 */
[----:B-1----:R-:W-:-:S03]  /*1d370*/  LEA.HI.X.SX32 R9, R31, R0, 0x1, P1 ;  /* 0x000000001f097211 */ /* 0x002fc600008f0eff */
[----:B------:R1:W-:Y:S01]  /*1d380*/  STL [R1+0x7a8], R8 ;  /* 0x0007a80801007387 */ /* 0x0003e20000100800 */
[CC--:B--2---:R-:W-:Y:S01]  /*1d390*/  IADD3 R26, P2, PT, R30.reuse, R2.reuse, RZ ;  /* 0x000000021e1a7210 */ /* 0x0c4fe20007f5e0ff */
[----:B---3--:R-:W-:Y:S02]  /*1d3a0*/  @P0 IMAD.MOV.U32 R6, RZ, RZ, R8 ;  /* 0x000000ffff060224 */ /* 0x008fe400078e0008 */
[----:B------:R2:W-:Y:S01]  /*1d3b0*/  STL [R1+0x7a4], R9 ;  /* 0x0007a40901007387 */ /* 0x0005e20000100800 */
[C---:B-1----:R-:W-:Y:S01]  /*1d3c0*/  IADD3 R8, P3, PT, R29.reuse, R2, RZ ;  /* 0x000000021d087210 */ /* 0x042fe20007f7e0ff */
[----:B------:R-:W-:Y:S01]  /*1d3d0*/  @P0 IMAD.MOV.U32 R7, RZ, RZ, R9 ;  /* 0x000000ffff070224 */ /* 0x000fe200078e0009 */
[-C--:B------:R-:W-:Y:S01]  /*1d3e0*/  LEA.HI.X.SX32 R27, R30, R0.reuse, 0x1, P2 ;  /* 0x000000001e1b7211 */ /* 0x080fe200010f0eff */
[----:B------:R-:W-:Y:S01]  /*1d3f0*/  STL [R1+0x7b0], R26 ;  /* 0x0007b01a01007387 */ /* 0x000fe20000100800 */
[----:B--2---:R-:W-:-:S03]  /*1d400*/  LEA.HI.X.SX32 R9, R29, R0, 0x1, P3 ;  /* 0x000000001d097211 */ /* 0x004fc600018f0eff */
[----:B------:R-:W-:Y:S01]  /*1d410*/  STL [R1+0x7c8], R8 ;  /* 0x0007c80801007387 */ /* 0x000fe20000100800 */
[----:B------:R-:W-:-:S03]  /*1d420*/  ISETP.GE.AND P2, PT, R4, RZ, PT ;  /* 0x000000ff0400720c */ /* 0x000fc60003f46270 */
[----:B------:R1:W-:Y:S04]  /*1d430*/  STL [R1+0x7ac], R27 ;  /* 0x0007ac1b01007387 */ /* 0x0003e80000100800 */
[----:B------:R2:W-:Y:S04]  /*1d440*/  STL [R1+0x7c4], R9 ;  /* 0x0007c40901007387 */ /* 0x0005e80000100800 */
[----:B------:R-:W3:Y:S01]  /*1d450*/  LDL.LU R4, [R1+0xe0c] ;  /* 0x000e0c0001047983 */ /* 0x000ee20000300800 */
[----:B------:R-:W-:Y:S02]  /*1d460*/  ISETP.GT.U32.AND P1, PT, R3, R32, PT ;  /* 0x000000200300720c */ /* 0x000fe40003f24070 */
[----:B------:R-:W-:Y:S01]  /*1d470*/  PRMT R21, RZ, 0x7610, R21 ;  /* 0x00007610ff157816 */ /* 0x000fe20000000015 */
[----:B------:R0:W4:Y:S01]  /*1d480*/  @P0 LDG.E.U8 R22, desc[UR22][R6.64] ;  /* 0x0000001606160981 */ /* 0x000122000c1e1100 */
[----:B------:R-:W-:Y:S01]  /*1d490*/  PRMT R20, RZ, 0x7610, R20 ;  /* 0x00007610ff147816 */ /* 0x000fe20000000014 */
[----:B0-----:R-:W-:-:S02]  /*1d4a0*/  @P0 IMAD.MOV.U32 R6, RZ, RZ, R26 ;  /* 0x000000ffff060224 */ /* 0x001fc400078e001a */
[----:B------:R-:W-:-:S06]  /*1d4b0*/  @P0 IMAD.MOV.U32 R7, RZ, RZ, R27 ;  /* 0x000000ffff070224 */ /* 0x000fcc00078e001b */
[----:B------:R-:W-:Y:S01]  /*1d4c0*/  @!P1 IMAD.IADD R32, R32, 0x1, -R3 ;  /* 0x0000000120209824 */ /* 0x000fe200078e0a03 */
[----:B------:R0:W4:Y:S01]  /*1d4d0*/  @P0 LDG.E.U8 R21, desc[UR22][R6.64] ;  /* 0x0000001606150981 */ /* 0x000122000c1e1100 */
[----:B-1----:R-:W-:Y:S02]  /*1d4e0*/  LOP3.LUT R27, R82, 0x1cc, RZ, 0xfc, !PT ;  /* 0x000001cc521b7812 */ /* 0x002fe400078efcff */
[----:B------:R-:W-:Y:S02]  /*1d4f0*/  @!P2 IMAD.MOV R32, RZ, RZ, -R32 ;  /* 0x000000ffff20a224 */ /* 0x000fe400078e0a20 */
[----:B0-----:R-:W-:Y:S02]  /*1d500*/  @P0 IMAD.MOV.U32 R6, RZ, RZ, R8 ;  /* 0x000000ffff060224 */ /* 0x001fe400078e0008 */
[----:B------:R-:W-:Y:S01]  /*1d510*/  @P0 IMAD.MOV.U32 R7, RZ, RZ, R9 ;  /* 0x000000ffff070224 */ /* 0x000fe200078e0009 */
[----:B------:R-:W-:-:S04]  /*1d520*/  SEL R32, R38, R32, !P6 ;  /* 0x0000002026207207 */ /* 0x000fc80007000000 */
[----:B------:R0:W4:Y:S01]  /*1d530*/  @P0 LDG.E.U8 R20, desc[UR22][R6.64] ;  /* 0x0000001606140981 */ /* 0x000122000c1e1100 */
[----:B------:R-:W-:Y:S01]  /*1d540*/  IMAD R32, R32, UR4, RZ ;  /* 0x0000000420207c24 */ /* 0x000fe2000f8e02ff */
[----:B------:R-:W-:Y:S01]  /*1d550*/  PRMT R19, RZ, 0x7610, R19 ;  /* 0x00007610ff137816 */ /* 0x000fe20000000013 */
[----:B------:R-:W1:Y:S01]  /*1d560*/  LDCU UR4, c[0x0][0x3b0] ;  /* 0x00007600ff0477ac */ /* 0x000e620008000800 */
[----:B0-----:R-:W-:-:S05]  /*1d570*/  IABS R6, R27 ;  /* 0x0000001b00067213 */ /* 0x001fca0000000000 */
[----:B------:R-:W-:-:S04]  /*1d580*/  IMAD.HI.U32 R7, R5, R6, RZ ;  /* 0x0000000605077227 */ /* 0x000fc800078e00ff */
[----:B------:R-:W-:Y:S01]  /*1d590*/  IMAD.MOV R7, RZ, RZ, -R7 ;  /* 0x000000ffff077224 */ /* 0x000fe200078e0a07 */
[----:B------:R-:W-:-:S03]  /*1d5a0*/  IADD3 R8, P1, PT, R32, R2, RZ ;  /* 0x0000000220087210 */ /* 0x000fc60007f3e0ff */
[----:B------:R-:W-:Y:S01]  /*1d5b0*/  IMAD R6, R3, R7, R6 ;  /* 0x0000000703067224 */ /* 0x000fe200078e0206 */
[----:B--2---:R-:W-:-:S04]  /*1d5c0*/  LEA.HI.X.SX32 R9, R32, R0, 0x1, P1 ;  /* 0x0000000020097211 */ /* 0x004fc800008f0eff */
[----:B------:R-:W-:Y:S01]  /*1d5d0*/  ISETP.GT.U32.AND P1, PT, R3, R6, PT ;  /* 0x000000060300720c */ /* 0x000fe20003f24070 */
[----:B------:R-:W-:Y:S01]  /*1d5e0*/  STL [R1+0xa2c], R27 ;  /* 0x000a2c1b01007387 */ /* 0x000fe20000100800 */
[----:B------:R-:W-:-:S03]  /*1d5f0*/  ISETP.GE.AND P2, PT, R27, RZ, PT ;  /* 0x000000ff1b00720c */ /* 0x000fc60003f46270 */
[----:B------:R-:W-:Y:S04]  /*1d600*/  STL [R1+0x7d0], R8 ;  /* 0x0007d00801007387 */ /* 0x000fe80000100800 */
[----:B------:R0:W2:Y:S04]  /*1d610*/  @P0 LDG.E.U8 R19, desc[UR22][R8.64] ;  /* 0x0000001608130981 */ /* 0x0000a8000c1e1100 */
[----:B------:R-:W-:-:S05]  /*1d620*/  @!P1 IMAD.IADD R6, R6, 0x1, -R3 ;  /* 0x0000000106069824 */ /* 0x000fca00078e0a03 */
[----:B------:R-:W-:-:S13]  /*1d630*/  ISETP.GT.U32.AND P1, PT, R3, R6, PT ;  /* 0x000000060300720c */ /* 0x000fda0003f24070 */
[----:B------:R-:W-:-:S04]  /*1d640*/  @!P1 IMAD.IADD R6, R6, 0x1, -R3 ;  /* 0x0000000106069824 */ /* 0x000fc800078e0a03 */
[----:B------:R-:W-:-:S05]  /*1d650*/  @!P2 IMAD.MOV R6, RZ, RZ, -R6 ;  /* 0x000000ffff06a224 */ /* 0x000fca00078e0a06 */
[----:B------:R-:W-:Y:S01]  /*1d660*/  SEL R6, R38, R6, !P6 ;  /* 0x0000000626067207 */ /* 0x000fe20007000000 */
[----:B------:R0:W-:Y:S04]  /*1d670*/  STL [R1+0x7cc], R9 ;  /* 0x0007cc0901007387 */ /* 0x0001e80000100800 */
[----:B-1----:R-:W-:Y:S01]  /*1d680*/  IMAD R6, R6, UR4, RZ ;  /* 0x0000000406067c24 */ /* 0x002fe2000f8e02ff */
[----:B------:R-:W1:Y:S04]  /*1d690*/  LDCU UR4, c[0x0][0x3b0] ;  /* 0x00007600ff0477ac */ /* 0x000e680008000800 */
[----:B0-----:R-:W-:-:S04]  /*1d6a0*/  IADD3 R9, P2, PT, R6, R2, RZ ;  /* 0x0000000206097210 */ /* 0x001fc80007f5e0ff */
[----:B------:R-:W-:Y:S02]  /*1d6b0*/  LEA.HI.X.SX32 R27, R6, R0, 0x1, P2 ;  /* 0x00000000061b7211 */ /* 0x000fe400010f0eff */
[----:B------:R-:W-:Y:S02]  /*1d6c0*/  PRMT R18, RZ, 0x7610, R18 ;  /* 0x00007610ff127816 */ /* 0x000fe40000000012 */
[----:B------:R-:W-:Y:S02]  /*1d6d0*/  PRMT R17, RZ, 0x7610, R17 ;  /* 0x00007610ff117816 */ /* 0x000fe40000000011 */
[----:B------:R-:W-:Y:S01]  /*1d6e0*/  PRMT R16, RZ, 0x7610, R16 ;  /* 0x00007610ff107816 */ /* 0x000fe20000000010 */
[----:B---3--:R-:W-:-:S05]  /*1d6f0*/  VIADD R26, R4, 0x1ce ;  /* 0x000001ce041a7836 */ /* 0x008fca0000000000 */
[----:B------:R-:W-:-:S05]  /*1d700*/  IABS R7, R26 ;  /* 0x0000001a00077213 */ /* 0x000fca0000000000 */
[----:B------:R-:W-:-:S04]  /*1d710*/  IMAD.HI.U32 R8, R5, R7, RZ ;  /* 0x0000000705087227 */ /* 0x000fc800078e00ff */
[----:B------:R-:W-:-:S04]  /*1d720*/  IMAD.MOV R8, RZ, RZ, -R8 ;  /* 0x000000ffff087224 */ /* 0x000fc800078e0a08 */
[----:B------:R-:W-:-:S05]  /*1d730*/  IMAD R7, R3, R8, R7 ;  /* 0x0000000803077224 */ /* 0x000fca00078e0207 */
[----:B------:R-:W-:Y:S02]  /*1d740*/  ISETP.GT.U32.AND P1, PT, R3, R7, PT ;  /* 0x000000070300720c */ /* 0x000fe40003f24070 */
[----:B------:R-:W-:-:S11]  /*1d750*/  ISETP.GE.AND P2, PT, R26, RZ, PT ;  /* 0x000000ff1a00720c */ /* 0x000fd60003f46270 */
[----:B------:R-:W-:-:S05]  /*1d760*/  @!P1 IMAD.IADD R7, R7, 0x1, -R3 ;  /* 0x0000000107079824 */ /* 0x000fca00078e0a03 */
[----:B------:R-:W-:Y:S01]  /*1d770*/  ISETP.GT.U32.AND P1, PT, R3, R7, PT ;  /* 0x000000070300720c */ /* 0x000fe20003f24070 */
[----:B------:R-:W-:Y:S01]  /*1d780*/  STL [R1+0xa04], R26 ;  /* 0x000a041a01007387 */ /* 0x000fe20000100800 */
[----:B------:R-:W-:-:S03]  /*1d790*/  @P0 IMAD.MOV.U32 R8, RZ, RZ, R9 ;  /* 0x000000ffff080224 */ /* 0x000fc600078e0009 */
[----:B------:R0:W-:Y:S04]  /*1d7a0*/  STL [R1+0x7e8], R9 ;  /* 0x0007e80901007387 */ /* 0x0001e80000100800 */
[----:B------:R3:W-:Y:S04]  /*1d7b0*/  STL [R1+0x7e4], R27 ;  /* 0x0007e41b01007387 */ /* 0x0007e80000100800 */
[----:B------:R-:W-:Y:S02]  /*1d7c0*/  @!P1 IMAD.IADD R7, R7, 0x1, -R3 ;  /* 0x0000000107079824 */ /* 0x000fe400078e0a03 */
[----:B0-----:R-:W-:-:S02]  /*1d7d0*/  @P0 IMAD.MOV.U32 R9, RZ, RZ, R27 ;  /* 0x000000ffff090224 */ /* 0x001fc400078e001b */
[----:B------:R-:W-:Y:S01]  /*1d7e0*/  @!P2 IMAD.MOV R7, RZ, RZ, -R7 ;  /* 0x000000ffff07a224 */ /* 0x000fe200078e0a07 */
[----:B---3--:R-:W-:Y:S02]  /*1d7f0*/  LOP3.LUT R27, R82, 0x1d4, RZ, 0xfc, !PT ;  /* 0x000001d4521b7812 */ /* 0x008fe400078efcff */
[----:B------:R0:W3:Y:S02]  /*1d800*/  @P0 LDG.E.U8 R18, desc[UR22][R8.64] ;  /* 0x0000001608120981 */ /* 0x0000e4000c1e1100 */
[----:B------:R-:W-:Y:S02]  /*1d810*/  IABS R6, R27 ;  /* 0x0000001b00067213 */ /* 0x000fe40000000000 */
[----:B0-----:R-:W-:-:S03]  /*1d820*/  SEL R8, R38, R7, !P6 ;  /* 0x0000000726087207 */ /* 0x001fc60007000000 */
[----:B------:R-:W-:-:S04]  /*1d830*/  IMAD.HI.U32 R7, R5, R6, RZ ;  /* 0x0000000605077227 */ /* 0x000fc800078e00ff */
[----:B-1----:R-:W-:Y:S01]  /*1d840*/  IMAD R8, R8, UR4, RZ ;  /* 0x0000000408087c24 */ /* 0x002fe2000f8e02ff */
[----:B------:R-:W-:Y:S01]  /*1d850*/  STL [R1+0xa28], R27 ;  /* 0x000a281b01007387 */ /* 0x000fe20000100800 */
[----:B------:R-:W-:Y:S01]  /*1d860*/  IMAD.MOV R7, RZ, RZ, -R7 ;  /* 0x000000ffff077224 */ /* 0x000fe200078e0a07 */
[----:B------:R-:W-:Y:S01]  /*1d870*/  ISETP.GE.AND P2, PT, R27, RZ, PT ;  /* 0x000000ff1b00720c */ /* 0x000fe20003f46270 */
[----:B------:R-:W0:Y:S01]  /*1d880*/  LDCU UR4, c[0x0][0x3b0] ;  /* 0x00007600ff0477ac */ /* 0x000e220008000800 */
[----:B------:R-:W-:Y:S01]  /*1d890*/  IADD3 R9, P1, PT, R8, R2, RZ ;  /* 0x0000000208097210 */ /* 0x000fe20007f3e0ff */
[----:B------:R-:W-:-:S03]  /*1d8a0*/  IMAD R6, R3, R7, R6 ;  /* 0x0000000703067224 */ /* 0x000fc600078e0206 */
[----:B------:R-:W-:Y:S02]  /*1d8b0*/  LEA.HI.X.SX32 R26, R8, R0, 0x1, P1 ;  /* 0x00000000081a7211 */ /* 0x000fe400008f0eff */
[----:B------:R-:W-:Y:S01]  /*1d8c0*/  ISETP.GT.U32.AND P1, PT, R3, R6, PT ;  /* 0x000000060300720c */ /* 0x000fe20003f24070 */
[----:B------:R1:W-:Y:S01]  /*1d8d0*/  STL [R1+0x7f0], R9 ;  /* 0x0007f00901007387 */ /* 0x0003e20000100800 */
[----:B------:R-:W-:-:S03]  /*1d8e0*/  @P0 IMAD.MOV.U32 R8, RZ, RZ, R9 ;  /* 0x000000ffff080224 */ /* 0x000fc600078e0009 */
[----:B------:R0:W-:Y:S01]  /*1d8f0*/  STL [R1+0x7ec], R26 ;  /* 0x0007ec1a01007387 */ /* 0x0001e20000100800 */
[----:B-1----:R-:W-:-:S07]  /*1d900*/  @P0 IMAD.MOV.U32 R9, RZ, RZ, R26 ;  /* 0x000000ffff090224 */ /* 0x002fce00078e001a */
[----:B------:R-:W-:Y:S01]  /*1d910*/  @!P1 IMAD.IADD R6, R6, 0x1, -R3 ;  /* 0x0000000106069824 */ /* 0x000fe200078e0a03 */
[----:B0-----:R-:W-:Y:S01]  /*1d920*/  LOP3.LUT R26, R82, 0x1d6, RZ, 0xfc, !PT ;  /* 0x000001d6521a7812 */ /* 0x001fe200078efcff */
[----:B------:R0:W2:Y:S03]  /*1d930*/  @P0 LDG.E.U8 R17, desc[UR22][R8.64] ;  /* 0x0000001608110981 */ /* 0x0000a6000c1e1100 */
[----:B------:R-:W-:Y:S02]  /*1d940*/  IABS R7, R26 ;  /* 0x0000001a00077213 */ /* 0x000fe40000000000 */
[----:B------:R-:W-:-:S03]  /*1d950*/  ISETP.GT.U32.AND P1, PT, R3, R6, PT ;  /* 0x000000060300720c */ /* 0x000fc60003f24070 */
[----:B0-----:R-:W-:-:S04]  /*1d960*/  IMAD.HI.U32 R8, R5, R7, RZ ;  /* 0x0000000705087227 */ /* 0x001fc800078e00ff */
[----:B------:R-:W-:-:S04]  /*1d970*/  IMAD.MOV R8, RZ, RZ, -R8 ;  /* 0x000000ffff087224 */ /* 0x000fc800078e0a08 */
[----:B------:R-:W-:Y:S02]  /*1d980*/  IMAD R7, R3, R8, R7 ;  /* 0x0000000803077224 */ /* 0x000fe400078e0207 */
[----:B------:R-:W-:-:S03]  /*1d990*/  @!P1 IMAD.IADD R6, R6, 0x1, -R3 ;  /* 0x0000000106069824 */ /* 0x000fc600078e0a03 */
[----:B------:R-:W-:Y:S01]  /*1d9a0*/  ISETP.GT.U32.AND P1, PT, R3, R7, PT ;  /* 0x000000070300720c */ /* 0x000fe20003f24070 */
[----:B------:R-:W-:-:S05]  /*1d9b0*/  @!P2 IMAD.MOV R6, RZ, RZ, -R6 ;  /* 0x000000ffff06a224 */ /* 0x000fca00078e0a06 */
[----:B------:R-:W-:-:S05]  /*1d9c0*/  SEL R6, R38, R6, !P6 ;  /* 0x0000000626067207 */ /* 0x000fca0007000000 */
[----:B------:R-:W-:Y:S01]  /*1d9d0*/  IMAD R6, R6, UR4, RZ ;  /* 0x0000000406067c24 */ /* 0x000fe2000f8e02ff */
[----:B------:R-:W0:Y:S01]  /*1d9e0*/  LDCU UR4, c[0x0][0x3b0] ;  /* 0x00007600ff0477ac */ /* 0x000e220008000800 */
[----:B------:R-:W-:-:S03]  /*1d9f0*/  @!P1 IMAD.IADD R7, R7, 0x1, -R3 ;  /* 0x0000000107079824 */ /* 0x000fc600078e0a03 */
[C---:B------:R-:W-:Y:S02]  /*1da00*/  IADD3 R9, P2, PT, R6.reuse, R2, RZ ;  /* 0x0000000206097210 */ /* 0x040fe40007f5e0ff */
[----:B------:R-:W-:Y:S02]  /*1da10*/  ISETP.GT.U32.AND P1, PT, R3, R7, PT ;  /* 0x000000070300720c */ /* 0x000fe40003f24070 */
[----:B------:R-:W-:Y:S02]  /*1da20*/  LEA.HI.X.SX32 R27, R6, R0, 0x1, P2 ;  /* 0x00000000061b7211 */ /* 0x000fe400010f0eff */
[----:B------:R-:W-:Y:S01]  /*1da30*/  ISETP.GE.AND P2, PT, R26, RZ, PT ;  /* 0x000000ff1a00720c */ /* 0x000fe20003f46270 */
[----:B------:R-:W-:Y:S01]  /*1da40*/  STL [R1+0xa24], R26 ;  /* 0x000a241a01007387 */ /* 0x000fe20000100800 */
[----:B------:R-:W-:-:S03]  /*1da50*/  @P0 IMAD.MOV.U32 R8, RZ, RZ, R9 ;  /* 0x000000ffff080224 */ /* 0x000fc600078e0009 */
[----:B------:R1:W-:Y:S04]  /*1da60*/  STL [R1+0x808], R9 ;  /* 0x0008080901007387 */ /* 0x0003e80000100800 */
[----:B------:R-:W-:Y:S01]  /*1da70*/  @!P1 IMAD.IADD R7, R7, 0x1, -R3 ;  /* 0x0000000107079824 */ /* 0x000fe200078e0a03 */
[----:B------:R0:W-:Y:S01]  /*1da80*/  STL [R1+0x804], R27 ;  /* 0x0008041b01007387 */ /* 0x0001e20000100800 */
[----:B-1----:R-:W-:Y:S02]  /*1da90*/  @P0 IMAD.MOV.U32 R9, RZ, RZ, R27 ;  /* 0x000000ffff090224 */ /* 0x002fe400078e001b */
[----:B------:R-:W-:Y:S01]  /*1daa0*/  @!P2 IMAD.MOV R7, RZ, RZ, -R7 ;  /* 0x000000ffff07a224 */ /* 0x000fe200078e0a07 */
[----:B0-----:R-:W-:Y:S02]  /*1dab0*/  LOP3.LUT R27, R82, 0x1dc, RZ, 0xfc, !PT ;  /* 0x000001dc521b7812 */ /* 0x001fe400078efcff */
[----:B------:R0:W2:Y:S02]  /*1dac0*/  @P0 LDG.E.U8 R16, desc[UR22][R8.64] ;  /* 0x0000001608100981 */ /* 0x0000a4000c1e1100 */
[----:B------:R-:W-:-:S02]  /*1dad0*/  IABS R6, R27 ;  /* 0x0000001b00067213 */ /* 0x000fc40000000000 */
[----:B0-----:R-:W-:-:S03]  /*1dae0*/  SEL R8, R38, R7, !P6 ;  /* 0x0000000726087207 */ /* 0x001fc60007000000 */
[----:B------:R-:W-:-:S04]  /*1daf0*/  IMAD.HI.U32 R7, R5, R6, RZ ;  /* 0x0000000605077227 */ /* 0x000fc800078e00ff */
[----:B------:R-:W-:Y:S01]  /*1db00*/  IMAD R8, R8, UR4, RZ ;  /* 0x0000000408087c24 */ /* 0x000fe2000f8e02ff */
[----:B------:R-:W-:Y:S01]  /*1db10*/  STL [R1+0xa20], R27 ;  /* 0x000a201b01007387 */ /* 0x000fe20000100800 */
[----:B------:R-:W-:Y:S01]  /*1db20*/  IMAD.MOV R7, RZ, RZ, -R7 ;  /* 0x000000ffff077224 */ /* 0x000fe200078e0a07 */
[----:B------:R-:W-:Y:S01]  /*1db30*/  PRMT R15, RZ, 0x7610, R15 ;  /* 0x00007610ff0f7816 */ /* 0x000fe2000000000f */
[----:B------:R-:W0:Y:S01]  /*1db40*/  LDCU UR4, c[0x0][0x3b0] ;  /* 0x00007600ff0477ac */ /* 0x000e220008000800 */
[----:B------:R-:W-:Y:S01]  /*1db50*/  IADD3 R9, P1, PT, R8, R2, RZ ;  /* 0x0000000208097210 */ /* 0x000fe20007f3e0ff */
[----:B------:R-:W-:-:S03]  /*1db60*/  IMAD R6, R3, R7, R6 ;  /* 0x0000000703067224 */ /* 0x000fc600078e0206 */
[----:B------:R-:W-:Y:S02]  /*1db70*/  LEA.HI.X.SX32 R26, R8, R0, 0x1, P1 ;  /* 0x00000000081a7211 */ /* 0x000fe400008f0eff */
[----:B------:R-:W-:Y:S01]  /*1db80*/  ISETP.GT.U32.AND P1, PT, R3, R6, PT ;  /* 0x000000060300720c */ /* 0x000fe20003f24070 */
[----:B------:R1:W-:Y:S01]  /*1db90*/  STL [R1+0x810], R9 ;  /* 0x0008100901007387 */ /* 0x0003e20000100800 */
[----:B------:R-:W-:-:S03]  /*1dba0*/  @P0 IMAD.MOV.U32 R8, RZ, RZ, R9 ;  /* 0x000000ffff080224 */ /* 0x000fc600078e0009 */
[----:B------:R1:W-:Y:S02]  /*1dbb0*/  STL [R1+0x80c], R26 ;  /* 0x00080c1a01007387 */ /* 0x0003e40000100800 */
[----:B-1----:R-:W-:Y:S02]  /*1dbc0*/  @P0 IMAD.MOV.U32 R9, RZ, RZ, R26 ;  /* 0x000000ffff090224 */ /* 0x002fe400078e001a */
[----:B------:R-:W-:-:S03]  /*1dbd0*/  VIADD R26, R4, 0x1de ;  /* 0x000001de041a7836 */ /* 0x000fc60000000000 */
[----:B------:R1:W2:Y:S01]  /*1dbe0*/  @P0 LDG.E.U8 R15, desc[UR22][R8.64] ;  /* 0x00000016080f0981 */ /* 0x0002a2000c1e1100 */
[----:B------:R-:W-:Y:S01]  /*1dbf0*/  @!P1 IMAD.IADD R6, R6, 0x1, -R3 ;  /* 0x0000000106069824 */ /* 0x000fe200078e0a03 */
[----:B------:R-:W-:-:S04]  /*1dc00*/  IABS R7, R26 ;  /* 0x0000001a00077213 */ /* 0x000fc80000000000 */
[----:B------:R-:W-:Y:S02]  /*1dc10*/  ISETP.GT.U32.AND P1, PT, R3, R6, PT ;  /* 0x000000060300720c */ /* 0x000fe40003f24070 */
[----:B------:R-:W-:Y:S01]  /*1dc20*/  ISETP.GE.AND P2, PT, R27, RZ, PT ;  /* 0x000000ff1b00720c */ /* 0x000fe20003f46270 */
[----:B-1----:R-:W-:-:S04]  /*1dc30*/  IMAD.HI.U32 R8, R5, R7, RZ ;  /* 0x0000000705087227 */ /* 0x002fc800078e00ff */
[----:B------:R-:W-:-:S04]  /*1dc40*/  IMAD.MOV R8, RZ, RZ, -R8 ;  /* 0x000000ffff087224 */ /* 0x000fc800078e0a08 */
[----:B------:R-:W-:Y:S02]  /*1dc50*/  IMAD R7, R3, R8, R7 ;  /* 0x0000000803077224 */ /* 0x000fe400078e0207 */
[----:B------:R-:W-:-:S03]  /*1dc60*/  @!P1 IMAD.IADD R6, R6, 0x1, -R3 ;  /* 0x0000000106069824 */ /* 0x000fc600078e0a03 */
[----:B------:R-:W-:Y:S01]  /*1dc70*/  ISETP.GT.U32.AND P1, PT, R3, R7, PT ;  /* 0x000000070300720c */ /* 0x000fe20003f24070 */
[----:B------:R-:W-:-:S05]  /*1dc80*/  @!P2 IMAD.MOV R6, RZ, RZ, -R6 ;  /* 0x000000ffff06a224 */ /* 0x000fca00078e0a06 */
[----:B------:R-:W-:-:S05]  /*1dc90*/  SEL R6, R38, R6, !P6 ;  /* 0x0000000626067207 */ /* 0x000fca0007000000 */
[----:B0-----:R-:W-:Y:S01]  /*1dca0*/  IMAD R6, R6, UR4, RZ ;  /* 0x0000000406067c24 */ /* 0x001fe2000f8e02ff */
[----:B------:R-:W0:Y:S01]  /*1dcb0*/  LDCU UR4, c[0x0][0x3b0] ;  /* 0x00007600ff0477ac */ /* 0x000e220008000800 */
[----:B------:R-:W-:-:S03]  /*1dcc0*/  @!P1 IMAD.IADD R7, R7, 0x1, -R3 ;  /* 0x0000000107079824 */ /* 0x000fc600078e0a03 */
[C---:B------:R-:W-:Y:S02]  /*1dcd0*/  IADD3 R9, P2, PT, R6.reuse, R2, RZ ;  /* 0x0000000206097210 */ /* 0x040fe40007f5e0ff */
[----:B------:R-:W-:Y:S02]  /*1dce0*/  ISETP.GT.U32.AND P1, PT, R3, R7, PT ;  /* 0x000000070300720c */ /* 0x000fe40003f24070 */
[----:B------:R-:W-:Y:S02]  /*1dcf0*/  LEA.HI.X.SX32 R27, R6, R0, 0x1, P2 ;  /* 0x00000000061b7211 */ /* 0x000fe400010f0eff */
[----:B------:R-:W-:Y:S01]  /*1dd00*/  ISETP.GE.AND P2, PT, R26, RZ, PT ;  /* 0x000000ff1a00720c */ /* 0x000fe20003f46270 */
[----:B------:R-:W-:Y:S01]  /*1dd10*/  STL [R1+0xa00], R26 ;  /* 0x000a001a01007387 */ /* 0x000fe20000100800 */
[----:B------:R-:W-:Y:S01]  /*1dd20*/  @P0 IMAD.MOV.U32 R8, RZ, RZ, R9 ;  /* 0x000000ffff080224 */ /* 0x000fe200078e0009 */
[----:B------:R-:W-:Y:S02]  /*1dd30*/  PRMT R14, RZ, 0x7610, R14 ;  /* 0x00007610ff0e7816 */ /* 0x000fe4000000000e */
[----:B------:R1:W-:Y:S04]  /*1dd40*/  STL [R1+0x828], R9 ;  /* 0x0008280901007387 */ /* 0x0003e80000100800 */
[----:B------:R-:W-:Y:S01]  /*1dd50*/  @!P1 IMAD.IADD R7, R7, 0x1, -R3 ;  /* 0x0000000107079824 */ /* 0x000fe200078e0a03 */
[----:B------:R0:W-:Y:S01]  /*1dd60*/  STL [R1+0x824], R27 ;  /* 0x0008241b01007387 */ /* 0x0001e20000100800 */
[----:B-1----:R-:W-:-:S02]  /*1dd70*/  @P0 IMAD.MOV.U32 R9, RZ, RZ, R27 ;  /* 0x000000ffff090224 */ /* 0x002fc400078e001b */
[----:B------:R-:W-:Y:S01]  /*1dd80*/  @!P2 IMAD.MOV R7, RZ, RZ, -R7 ;  /* 0x000000ffff07a224 */ /* 0x000fe200078e0a07 */
[----:B0-----:R-:W-:Y:S02]  /*1dd90*/  LOP3.LUT R27, R82, 0x1e4, RZ, 0xfc, !PT ;  /* 0x000001e4521b7812 */ /* 0x001fe400078efcff */
[----:B------:R0:W2:Y:S02]  /*1dda0*/  @P0 LDG.E.U8 R14, desc[UR22][R8.64] ;  /* 0x00000016080e0981 */ /* 0x0000a4000c1e1100 */
[----:B------:R-:W-:Y:S02]  /*1ddb0*/  IABS R6, R27 ;  /* 0x0000001b00067213 */ /* 0x000fe40000000000 */
        /* <DEDUP_REMOVED lines=19> */
[----:B------:R-:W-:Y:S02]  /*1def0*/  ISETP.GT.U32.AND P1, PT, R3, R6, PT ;  /* 0x000000060300720c */ /* 0x000fe40003f24070 */
[----:B------:R-:W-:Y:S01]  /*1df00*/  ISETP.GE.AND P2, PT, R27, RZ, PT ;  /* 0x000000ff1b00720c */ /* 0x000fe20003f46270 */
        /* <DEDUP_REMOVED lines=61> */
[----:B------:R-:W-:Y:S01]  /*1e2e0*/  PRMT R10, RZ, 0x7610, R10 ;  /* 0x00007610ff0a7816 */ /* 0x000fe2000000000a */
[----:B------:R-:W-:Y:S01]  /*1e2f0*/  @P0 IMAD.MOV.U32 R8, RZ, RZ, R9 ;  /* 0x000000ffff080224 */ /* 0x000fe200078e0009 */
[----:B------:R-:W-:Y:S01]  /*1e300*/  LOP3.LUT R31, R82, 0x1e6, RZ, 0xfc, !PT ;  /* 0x000001e6521f7812 */ /* 0x000fe200078efcff */
[----:B------:R1:W-:Y:S04]  /*1e310*/  STL [R1+0x878], R9 ;  /* 0x0008780901007387 */ /* 0x0003e80000100800 */
[----:B------:R-:W-:Y:S01]  /*1e320*/  @!P1 IMAD.IADD R7, R7, 0x1, -R3 ;  /* 0x0000000107079824 */ /* 0x000fe200078e0a03 */
[----:B------:R-:W-:-:S03]  /*1e330*/  IABS R6, R31 ;  /* 0x0000001f00067213 */ /* 0x000fc60000000000 */
[----:B------:R-:W-:Y:S02]  /*1e340*/  @!P2 IMAD.MOV R7, RZ, RZ, -R7 ;  /* 0x000000ffff07a224 */ /* 0x000fe400078e0a07 */
[----:B-1----:R-:W-:-:S05]  /*1e350*/  @P0 IMAD.MOV.U32 R9, RZ, RZ, R27 ;  /* 0x000000ffff090224 */ /* 0x002fca00078e001b */
[----:B------:R1:W2:Y:S02]  /*1e360*/  @P0 LDG.E.U8 R10, desc[UR22][R8.64] ;  /* 0x00000016080a0981 */ /* 0x0002a4000c1e1100 */
[----:B-1----:R-:W-:Y:S01]  /*1e370*/  SEL R8, R38, R7, !P6 ;  /* 0x0000000726087207 */ /* 0x002fe20007000000 */
[----:B------:R-:W-:-:S04]  /*1e380*/  IMAD.HI.U32 R7, R5, R6, RZ ;  /* 0x0000000605077227 */ /* 0x000fc800078e00ff */
[----:B0-----:R-:W-:Y:S01]  /*1e390*/  IMAD R8, R8, UR4, RZ ;  /* 0x0000000408087c24 */ /* 0x001fe2000f8e02ff */
[----:B------:R0:W-:Y:S01]  /*1e3a0*/  STL [R1+0x874], R27 ;  /* 0x0008741b01007387 */ /* 0x0001e20000100800 */
[----:B------:R-:W-:Y:S02]  /*1e3b0*/  IMAD.MOV R7, RZ, RZ, -R7 ;  /* 0x000000ffff077224 */ /* 0x000fe400078e0a07 */
[----:B------:R-:W-:Y:S01]  /*1e3c0*/  VIADD R30, R4, 0x1ee ;  /* 0x000001ee041e7836 */ /* 0x000fe20000000000 */
[----:B------:R-:W-:Y:S01]  /*1e3d0*/  IADD3 R26, P1, PT, R8, R2, RZ ;  /* 0x00000002081a7210 */ /* 0x000fe20007f3e0ff */
[----:B------:R-:W-:Y:S01]  /*1e3e0*/  IMAD R7, R3, R7, R6 ;  /* 0x0000000703077224 */ /* 0x000fe200078e0206 */
[----:B------:R-:W-:Y:S01]  /*1e3f0*/  PRMT R9, RZ, 0x7610, R9 ;  /* 0x00007610ff097816 */ /* 0x000fe20000000009 */
[----:B------:R-:W-:Y:S01]  /*1e400*/  VIADD R29, R4, 0x1fe ;  /* 0x000001fe041d7836 */ /* 0x000fe20000000000 */
[----:B------:R-:W-:Y:S01]  /*1e410*/  LOP3.LUT R28, R82, 0x1f6, RZ, 0xfc, !PT ;  /* 0x000001f6521c7812 */ /* 0x000fe200078efcff */
[----:B------:R-:W1:Y:S01]  /*1e420*/  LDCU UR4, c[0x0][0x3b0] ;  /* 0x00007600ff0477ac */ /* 0x000e620008000800 */
[----:B0-----:R-:W-:-:S02]  /*1e430*/  LEA.HI.X.SX32 R27, R8, R0, 0x1, P1 ;  /* 0x00000000081b7211 */ /* 0x001fc400008f0eff */
[----:B------:R-:W-:Y:S02]  /*1e440*/  ISETP.GT.U32.AND P1, PT, R3, R7, PT ;  /* 0x000000070300720c */ /* 0x000fe40003f24070 */
[----:B------:R-:W-:Y:S01]  /*1e450*/  IABS R6, R30 ;  /* 0x0000001e00067213 */ /* 0x000fe20000000000 */
[----:B------:R-:W-:Y:S01]  /*1e460*/  STL [R1+0xa0c], R31 ;  /* 0x000a0c1f01007387 */ /* 0x000fe20000100800 */
[----:B------:R-:W-:-:S03]  /*1e470*/  IABS R4, R29 ;  /* 0x0000001d00047213 */ /* 0x000fc60000000000 */
[----:B------:R0:W-:Y:S04]  /*1e480*/  STL [R1+0x890], R26 ;  /* 0x0008901a01007387 */ /* 0x0001e80000100800 */
[----:B------:R0:W2:Y:S02]  /*1e490*/  @P0 LDG.E.U8 R9, desc[UR22][R26.64] ;  /* 0x000000161a090981 */ /* 0x0000a4000c1e1100 */
[----:B------:R-:W-:Y:S02]  /*1e4a0*/  @!P1 IMAD.IADD R7, R7, 0x1, -R3 ;  /* 0x0000000107079824 */ /* 0x000fe400078e0a03 */
[----:B------:R1:W-:Y:S03]  /*1e4b0*/  STL [R1+0x88c], R27 ;  /* 0x00088c1b01007387 */ /* 0x0003e60000100800 */
[----:B------:R-:W-:-:S02]  /*1e4c0*/  ISETP.GT.U32.AND P2, PT, R3, R7, PT ;  /* 0x000000070300720c */ /* 0x000fc40003f44070 */
[----:B------:R-:W-:Y:S01]  /*1e4d0*/  ISETP.GE.AND P1, PT, R31, RZ, PT ;  /* 0x000000ff1f00720c */ /* 0x000fe20003f26270 */
[----:B0-----:R-:W-:-:S04]  /*1e4e0*/  IMAD.HI.U32 R26, R5, R4, RZ ;  /* 0x00000004051a7227 */ /* 0x001fc800078e00ff */
[----:B-1----:R-:W-:Y:S01]  /*1e4f0*/  IMAD.HI.U32 R27, R5, R6, RZ ;  /* 0x00000006051b7227 */ /* 0x002fe200078e00ff */
[----:B------:R-:W-:-:S03]  /*1e500*/  IABS R8, R28 ;  /* 0x0000001c00087213 */ /* 0x000fc60000000000 */
[----:B------:R-:W-:Y:S02]  /*1e510*/  IMAD.MOV R27, RZ, RZ, -R27 ;  /* 0x000000ffff1b7224 */ /* 0x000fe400078e0a1b */
[----:B------:R-:W-:Y:S02]  /*1e520*/  IMAD.MOV R26, RZ, RZ, -R26 ;  /* 0x000000ffff1a7224 */ /* 0x000fe400078e0a1a */
[----:B------:R-:W-:Y:S02]  /*1e530*/  IMAD R6, R3, R27, R6 ;  /* 0x0000001b03067224 */ /* 0x000fe400078e0206 */
[----:B------:R-:W-:-:S04]  /*1e540*/  IMAD.HI.U32 R5, R5, R8, RZ ;  /* 0x0000000805057227 */ /* 0x000fc800078e00ff */
[----:B------:R-:W-:Y:S01]  /*1e550*/  @!P2 IMAD.IADD R7, R7, 0x1, -R3 ;  /* 0x000000010707a824 */ /* 0x000fe200078e0a03 */
[C---:B------:R-:W-:Y:S01]  /*1e560*/  ISETP.GT.U32.AND P2, PT, R3.reuse, R6, PT ;  /* 0x000000060300720c */ /* 0x040fe20003f44070 */
[C---:B------:R-:W-:Y:S02]  /*1e570*/  IMAD R4, R3.reuse, R26, R4 ;  /* 0x0000001a03047224 */ /* 0x040fe400078e0204 */
[----:B------:R-:W-:Y:S02]  /*1e580*/  IMAD.MOV R5, RZ, RZ, -R5 ;  /* 0x000000ffff057224 */ /* 0x000fe400078e0a05 */
[----:B------:R-:W-:Y:S01]  /*1e590*/  @!P1 IMAD.MOV R7, RZ, RZ, -R7 ;  /* 0x000000ffff079224 */ /* 0x000fe200078e0a07 */
[C---:B------:R-:W-:Y:S01]  /*1e5a0*/  ISETP.GT.U32.AND P4, PT, R3.reuse, R4, PT ;  /* 0x000000040300720c */ /* 0x040fe20003f84070 */
[----:B------:R-:W-:-:S03]  /*1e5b0*/  IMAD R5, R3, R5, R8 ;  /* 0x0000000503057224 */ /* 0x000fc600078e0208 */
[----:B------:R-:W-:Y:S02]  /*1e5c0*/  SEL R7, R38, R7, !P6 ;  /* 0x0000000726077207 */ /* 0x000fe40007000000 */
[----:B------:R-:W-:Y:S01]  /*1e5d0*/  ISETP.GT.U32.AND P3, PT, R3, R5, PT ;  /* 0x000000050300720c */ /* 0x000fe20003f64070 */
[--C-:B------:R-:W-:Y:S02]  /*1e5e0*/  @!P2 IMAD.IADD R6, R6, 0x1, -R3.reuse ;  /* 0x000000010606a824 */ /* 0x100fe400078e0a03 */
[----:B------:R-:W-:Y:S01]  /*1e5f0*/  IMAD R7, R7, UR4, RZ ;  /* 0x0000000407077c24 */ /* 0x000fe2000f8e02ff */
[----:B------:R-:W0:Y:S03]  /*1e600*/  LDCU UR4, c[0x0][0x3b0] ;  /* 0x00007600ff0477ac */ /* 0x000e260008000800 */
[----:B------:R-:W-:Y:S01]  /*1e610*/  @!P4 IMAD.IADD R4, R4, 0x1, -R3 ;  /* 0x000000010404c824 */ /* 0x000fe200078e0a03 */
[----:B------:R-:W-:-:S02]  /*1e620*/  IADD3 R26, P1, PT, R7, R2, RZ ;  /* 0x00000002071a7210 */ /* 0x000fc40007f3e0ff */
[----:B------:R-:W-:Y:S02]  /*1e630*/  ISETP.GT.U32.AND P4, PT, R3, R6, PT ;  /* 0x000000060300720c */ /* 0x000fe40003f84070 */
[----:B------:R-:W-:Y:S01]  /*1e640*/  LEA.HI.X.SX32 R27, R7, R0, 0x1, P1 ;  /* 0x00000000071b7211 */ /* 0x000fe200008f0eff */
[----:B------:R-:W-:Y:S01]  /*1e650*/  @!P3 IMAD.IADD R5, R5, 0x1, -R3 ;  /* 0x000000010505b824 */ /* 0x000fe200078e0a03 */
[C---:B------:R-:W-:Y:S02]  /*1e660*/  ISETP.GT.U32.AND P2, PT, R3.reuse, R4, PT ;  /* 0x000000040300720c */ /* 0x040fe40003f44070 */
[----:B------:R-:W-:Y:S02]  /*1e670*/  ISETP.GE.AND P1, PT, R30, RZ, PT ;  /* 0x000000ff1e00720c */ /* 0x000fe40003f26270 */
[----:B------:R-:W-:-:S05]  /*1e680*/  ISETP.GT.U32.AND P3, PT, R3, R5, PT ;  /* 0x000000050300720c */ /* 0x000fca0003f64070 */
[----:B------:R-:W-:-:S04]  /*1e690*/  @!P4 IMAD.IADD R6, R6, 0x1, -R3 ;  /* 0x000000010606c824 */ /* 0x000fc800078e0a03 */
[--C-:B------:R-:W-:Y:S01]  /*1e6a0*/  @!P2 IMAD.IADD R4, R4, 0x1, -R3.reuse ;  /* 0x000000010404a824 */ /* 0x100fe200078e0a03 */
[----:B------:R-:W-:Y:S01]  /*1e6b0*/  ISETP.GE.AND P2, PT, R28, RZ, PT ;  /* 0x000000ff1c00720c */ /* 0x000fe20003f46270 */
[----:B------:R-:W-:Y:S02]  /*1e6c0*/  @!P1 IMAD.MOV R6, RZ, RZ, -R6 ;  /* 0x000000ffff069224 */ /* 0x000fe400078e0a06 */
[----:B------:R-:W-:Y:S01]  /*1e6d0*/  @!P3 IMAD.IADD R5, R5, 0x1, -R3 ;  /* 0x000000010505b824 */ /* 0x000fe200078e0a03 */
[----:B------:R-:W-:Y:S02]  /*1e6e0*/  ISETP.GE.AND P3, PT, R29, RZ, PT ;  /* 0x000000ff1d00720c */ /* 0x000fe40003f66270 */
[----:B------:R-:W-:-:S05]  /*1e6f0*/  SEL R6, R38, R6, !P6 ;  /* 0x0000000626067207 */ /* 0x000fca0007000000 */
[----:B0-----:R-:W-:Y:S01]  /*1e700*/  IMAD R6, R6, UR4, RZ ;  /* 0x0000000406067c24 */ /* 0x001fe2000f8e02ff */
[----:B------:R-:W0:Y:S01]  /*1e710*/  LDCU UR4, c[0x0][0x3b0] ;  /* 0x00007600ff0477ac */ /* 0x000e220008000800 */
[----:B------:R-:W-:Y:S01]  /*1e720*/  @!P2 IMAD.MOV R5, RZ, RZ, -R5 ;  /* 0x000000ffff05a224 */ /* 0x000fe200078e0a05 */
[----:B------:R-:W-:-:S03]  /*1e730*/  PRMT R7, RZ, 0x7610, R7 ;  /* 0x00007610ff077816 */ /* 0x000fc60000000007 */
[----:B------:R-:W-:Y:S01]  /*1e740*/  @!P3 IMAD.MOV R4, RZ, RZ, -R4 ;  /* 0x000000ffff04b224 */ /* 0x000fe200078e0a04 */
[----:B------:R-:W-:Y:S01]  /*1e750*/  SEL R5, R38, R5, !P6 ;  /* 0x0000000526057207 */ /* 0x000fe20007000000 */
[----:B------:R-:W-:Y:S01]  /*1e760*/  STL [R1+0x9fc], R29 ;  /* 0x0009fc1d01007387 */ /* 0x000fe20000100800 */
[----:B------:R-:W-:Y:S02]  /*1e770*/  IADD3 R8, P1, PT, R6, R2, RZ ;  /* 0x0000000206087210 */ /* 0x000fe40007f3e0ff */
[----:B------:R-:W-:Y:S01]  /*1e780*/  SEL R38, R38, R4, !P6 ;  /* 0x0000000426267207 */ /* 0x000fe20007000000 */
[----:B------:R-:W-:Y:S01]  /*1e790*/  STL [R1+0x9f8], R30 ;  /* 0x0009f81e01007387 */ /* 0x000fe20000100800 */
[----:B------:R-:W-:-:S03]  /*1e7a0*/  IMAD R5, R5, UR5, RZ ;  /* 0x0000000505057c24 */ /* 0x000fc6000f8e02ff */
[----:B------:R-:W-:Y:S04]  /*1e7b0*/  STL [R1+0xa08], R28 ;  /* 0x000a081c01007387 */ /* 0x000fe80000100800 */
[----:B------:R1:W-:Y:S04]  /*1e7c0*/  STL [R1+0x1dc], R26 ;  /* 0x0001dc1a01007387 */ /* 0x0003e80000100800 */
[----:B------:R1:W2:Y:S01]  /*1e7d0*/  @P0 LDG.E.U8 R7, desc[UR22][R26.64] ;  /* 0x000000161a070981 */ /* 0x0002a2000c1e1100 */
[----:B0-----:R-:W-:Y:S01]  /*1e7e0*/  IMAD R38, R38, UR4, RZ ;  /* 0x0000000426267c24 */ /* 0x001fe2000f8e02ff */
[----:B------:R-:W-:-:S02]  /*1e7f0*/  PRMT R4, RZ, 0x7610, R4 ;  /* 0x00007610ff047816 */ /* 0x000fc40000000004 */
[----:B------:R0:W-:Y:S01]  /*1e800*/  STL [R1+0x1d8], R27 ;  /* 0x0001d81b01007387 */ /* 0x0001e20000100800 */
[----:B-1----:R-:W-:-:S03]  /*1e810*/  LEA.HI.X.SX32 R26, R6, R0, 0x1, P1 ;  /* 0x00000000061a7211 */ /* 0x002fc600008f0eff */
[----:B------:R-:W-:Y:S01]  /*1e820*/  STL [R1+0x1ec], R8 ;  /* 0x0001ec0801007387 */ /* 0x000fe20000100800 */
[----:B------:R-:W-:-:S03]  /*1e830*/  IADD3 R6, P1, PT, R5, R2, RZ ;  /* 0x0000000205067210 */ /* 0x000fc60007f3e0ff */
[----:B------:R1:W-:Y:S01]  /*1e840*/  STL [R1+0x1e0], R26 ;  /* 0x0001e01a01007387 */ /* 0x0003e20000100800 */
[----:B0-----:R-:W-:Y:S01]  /*1e850*/  @P0 IMAD.MOV.U32 R27, RZ, RZ, R26 ;  /* 0x000000ffff1b0224 */ /* 0x001fe200078e001a */
[----:B------:R-:W-:Y:S01]  /*1e860*/  PRMT R3, RZ, 0x7610, R3 ;  /* 0x00007610ff037816 */ /* 0x000fe20000000003 */
[----:B-1----:R-:W-:Y:S01]  /*1e870*/  @P0 IMAD.MOV.U32 R26, RZ, RZ, R8 ;  /* 0x000000ffff1a0224 */ /* 0x002fe200078e0008 */
[----:B------:R-:W-:Y:S02]  /*1e880*/  LEA.HI.X.SX32 R8, R5, R0, 0x1, P1 ;  /* 0x0000000005087211 */ /* 0x000fe400008f0eff */
[C---:B------:R-:W-:Y:S02]  /*1e890*/  IADD3 R2, P1, PT, R38.reuse, R2, RZ ;  /* 0x0000000226027210 */ /* 0x040fe40007f3e0ff */
[----:B------:R0:W2:Y:S02]  /*1e8a0*/  @P0 LDG.E.U8 R4, desc[UR22][R26.64] ;  /* 0x000000161a040981 */ /* 0x0000a4000c1e1100 */
[----:B------:R-:W-:-:S02]  /*1e8b0*/  LEA.HI.X.SX32 R5, R38, R0, 0x1, P1 ;  /* 0x0000000026057211 */ /* 0x000fc400008f0eff */
[----:B------:R-:W-:Y:S01]  /*1e8c0*/  STL [R1+0x1f4], R6 ;  /* 0x0001f40601007387 */ /* 0x000fe20000100800 */
[----:B0-----:R-:W-:Y:S02]  /*1e8d0*/  @P0 IMAD.MOV.U32 R26, RZ, RZ, R6 ;  /* 0x000000ffff1a0224 */ /* 0x001fe400078e0006 */
[----:B------:R-:W-:Y:S01]  /*1e8e0*/  @P0 IMAD.MOV.U32 R27, RZ, RZ, R8 ;  /* 0x000000ffff1b0224 */ /* 0x000fe200078e0008 */
[----:B------:R-:W-:Y:S04]  /*1e8f0*/  STL [R1+0x1f0], R8 ;  /* 0x0001f00801007387 */ /* 0x000fe80000100800 */
[----:B------:R0:W-:Y:S04]  /*1e900*/  STL [R1+0x1e8], R2 ;  /* 0x0001e80201007387 */ /* 0x0001e80000100800 */
[----:B------:R1:W2:Y:S04]  /*1e910*/  @P0 LDG.E.U8 R3, desc[UR22][R26.64] ;  /* 0x000000161a030981 */ /* 0x0002a8000c1e1100 */
[----:B------:R3:W-:Y:S01]  /*1e920*/  STL [R1+0x1e4], R5 ;  /* 0x0001e40501007387 */ /* 0x0007e20000100800 */
[----:B------:R-:W-:-:S03]  /*1e930*/  PRMT R0, RZ, 0x7610, R0 ;  /* 0x00007610ff007816 */ /* 0x000fc60000000000 */
[----:B------:R-:W2:Y:S01]  /*1e940*/  LDL.LU R38, [R1+0x2c] ;  /* 0x00002c0001267983 */ /* 0x000ea20000300800 */
[----:B-1----:R-:W-:Y:S02]  /*1e950*/  @P0 IMAD.MOV.U32 R26, RZ, RZ, R2 ;  /* 0x000000ffff1a0224 */ /* 0x002fe400078e0002 */
[----:B------:R-:W-:Y:S01]  /*1e960*/  @P0 IMAD.MOV.U32 R27, RZ, RZ, R5 ;  /* 0x000000ffff1b0224 */ /* 0x000fe200078e0005 */
[----:B0-----:R-:W2:Y:S04]  /*1e970*/  LDL.LU R2, [R1+0x28] ;  /* 0x0000280001027983 */ /* 0x001ea80000300800 */
[----:B---3--:R-:W3:Y:S04]  /*1e980*/  LDL.LU R5, [R1+0x24] ;  /* 0x0000240001057983 */ /* 0x008ee80000300800 */
[----:B------:R-:W3:Y:S04]  /*1e990*/  LDL.LU R6, [R1+0x20] ;  /* 0x0000200001067983 */ /* 0x000ee80000300800 */
[----:B------:R-:W3:Y:S04]  /*1e9a0*/  LDL.LU R8, [R1+0x1c] ;  /* 0x00001c0001087983 */ /* 0x000ee80000300800 */
[----:B------:R-:W3:Y:S04]  /*1e9b0*/  LDL.LU R32, [R1+0x18] ;  /* 0x0000180001207983 */ /* 0x000ee80000300800 */
[----:B------:R-:W3:Y:S04]  /*1e9c0*/  LDL.LU R29, [R1+0x14] ;  /* 0x00001400011d7983 */ /* 0x000ee80000300800 */
[----:B------:R-:W3:Y:S04]  /*1e9d0*/  LDL.LU R30, [R1+0x10] ;  /* 0x00001000011e7983 */ /* 0x000ee80000300800 */
[----:B------:R-:W3:Y:S04]  /*1e9e0*/  LDL.LU R31, [R1+0xc] ;  /* 0x00000c00011f7983 */ /* 0x000ee80000300800 */
[----:B------:R-:W3:Y:S04]  /*1e9f0*/  LDL.LU R28, [R1+0x8] ;  /* 0x00000800011c7983 */ /* 0x000ee80000300800 */
[----:B------:R0:W3:Y:S02]  /*1ea00*/  @P0 LDG.E.U8 R0, desc[UR22][R26.64] ;  /* 0x000000161a000981 */ /* 0x0000e4000c1e1100 */
[----:B0-----:R-:W0:Y:S01]  /*1ea10*/  S2R R27, SR_TID.X ;  /* 0x00000000001b7919 */ /* 0x001e220000002100 */
[----:B------:R-:W1:Y:S01]  /*1ea20*/  S2R R92, SR_TID.X ;  /* 0x00000000005c7919 */ /* 0x000e620000002100 */
[----:B0-----:R-:W-:-:S04]  /*1ea30*/  LOP3.LUT R27, R27, 0x7f, RZ, 0xc0, !PT ;  /* 0x0000007f1b1b7812 */ /* 0x001fc800078ec0ff */
[----:B------:R-:W-:-:S05]  /*1ea40*/  LOP3.LUT R27, R27, 0x20, RZ, 0x3c, !PT ;  /* 0x000000201b1b7812 */ /* 0x000fca00078e3cff */
[----:B------:R0:W-:Y:S04]  /*1ea50*/  STS.U8 [R27+UR11+0x4f00], R62 ;  /* 0x004f003e1b007988 */ /* 0x0001e8000800000b */
        /* <DEDUP_REMOVED lines=11> */
[----:B------:R0:W-:Y:S01]  /*1eb10*/  STS.U8 [R27+UR11+0x6700], R37 ;  /* 0x006700251b007988 */ /* 0x0001e2000800000b */
[----:B-1----:R-:W-:-:S03]  /*1eb20*/  LOP3.LUT R92, R92, 0x7f, RZ, 0xc0, !PT ;  /* 0x0000007f5c5c7812 */ /* 0x002fc600078ec0ff */
[----:B------:R0:W-:Y:S04]  /*1eb30*/  STS.U8 [R27+UR11+0x6900], R35 ;  /* 0x006900231b007988 */ /* 0x0001e8000800000b */
[----:B------:R0:W-:Y:S04]  /*1eb40*/  STS.U8 [R27+UR11+0x6b00], R33 ;  /* 0x006b00211b007988 */ /* 0x0001e8000800000b */
[----:B----4-:R0:W-:Y:S04]  /*1eb50*/  STS.U8 [R27+UR11+0x6d00], R24 ;  /* 0x006d00181b007988 */ /* 0x0101e8000800000b */
[----:B------:R0:W-:Y:S01]  /*1eb60*/  STS.U8 [R27+UR11+0x6f00], R22 ;  /* 0x006f00161b007988 */ /* 0x0001e2000800000b */
[----:B------:R-:W-:-:S03]  /*1eb70*/  LOP3.LUT R92, R92, 0x30, RZ, 0x3c, !PT ;  /* 0x000000305c5c7812 */ /* 0x000fc600078e3cff */
[----:B------:R0:W-:Y:S04]  /*1eb80*/  STS.U8 [R27+UR11+0x7100], R20 ;  /* 0x007100141b007988 */ /* 0x0001e8000800000b */
[----:B------:R0:W-:Y:S04]  /*1eb90*/  STS.U8 [R27+UR11+0x7300], R18 ;  /* 0x007300121b007988 */ /* 0x0001e8000800000b */
[----:B--2---:R0:W-:Y:S04]  /*1eba0*/  STS.U8 [R27+UR11+0x7500], R16 ;  /* 0x007500101b007988 */ /* 0x0041e8000800000b */
        /* <DEDUP_REMOVED lines=35> */
[----:B---3--:R0:W-:Y:S04]  /*1ede0*/  STS.U8 [R92+UR11+0x580], R5 ;  /* 0x000580055c007988 */ /* 0x0081e8000800000b */
        /* <DEDUP_REMOVED lines=33> */
[----:B------:R1:W-:Y:S06]  /*1f000*/  MEMBAR.ALL.CTA ;  /* 0x0000000000007992 */ /* 0x0003ec0000008000 */
[----:B-1----:R-:W1:Y:S01]  /*1f010*/  FENCE.VIEW.ASYNC.S ;  /* 0x00000000000073c6 */ /* 0x002e620000000000 */
[----:B------:R-:W-:-:S04]  /*1f020*/  UISETP.NE.U32.AND UP1, UPT, UR7, URZ, UPT ;  /* 0x000000ff0700728c */ /* 0x000fc8000bf25070 */
[----:B------:R-:W-:Y:S02]  /*1f030*/  UISETP.LT.OR UP3, UPT, UR27, 0x40, UP1 ;  /* 0x000000401b00788c */ /* 0x000fe40008f61670 */
[----:B------:R-:W-:Y:S01]  /*1f040*/  UISETP.GE.AND UP2, UPT, UR27, 0x80, UPT ;  /* 0x000000801b00788c */ /* 0x000fe2000bf46270 */
[----:B-1----:R-:W-:Y:S06]  /*1f050*/  BAR.SYNC.DEFER_BLOCKING 0x0 ;  /* 0x0000000000007b1d */ /* 0x002fec0000010000 */
[----:B0-----:R-:W-:Y:S05]  /*1f060*/  BRA.U UP3, `(.L_x_6) ;  /* 0x00000001038c7547 */ /* 0x001fea000b800000 */
[----:B------:R-:W-:Y:S02]  /*1f070*/  USHF.R.U32.HI UR18, URZ, 0x4, UR11 ;  /* 0x00000004ff127899 */ /* 0x000fe4000801160b */
[----:B------:R-:W-:Y:S02]  /*1f080*/  UIADD3 UR5, UPT, UPT, UR11, 0x10000, URZ ;  /* 0x000100000b057890 */ /* 0x000fe4000fffe0ff */
[----:B------:R-:W-:Y:S02]  /*1f090*/  USGXT.U32 UR18, UR18, 0xe ;  /* 0x0000000e1212789a */ /* 0x000fe40008000000 */
[----:B------:R-:W-:Y:S02]  /*1f0a0*/  USHF.R.U32.HI UR5, URZ, 0x4, UR5 ;  /* 0x00000004ff057899 */ /* 0x000fe40008011605 */
[----:B------:R-:W-:Y:S01]  /*1f0b0*/  UIADD3 UR28, UP3, UPT, UR18, 0x2, URZ ;  /* 0x00000002121c7890 */ /* 0x000fe2000ff7e0ff */
[----:B------:R-:W-:Y:S01]  /*1f0c0*/  UMOV UR4, URZ ;  /* 0x000000ff00047c82 */ /* 0x000fe20008000000 */
[----:B------:R-:W-:-:S02]  /*1f0d0*/  USGXT.U32 UR6, UR5, 0xe ;  /* 0x0000000e0506789a */ /* 0x000fc40008000000 */
[----:B------:R-:W-:Y:S01]  /*1f0e0*/  UIADD3.X UR29, UPT, UPT, UR4, -0x7fffbfe0, URZ, UP3, !UPT ;  /* 0x80004020041d7890 */ /* 0x000fe20009ffe4ff */
[----:B------:R-:W-:Y:S01]  /*1f0f0*/  UMOV UR16, 0xffffff80 ;  /* 0xffffff8000107882 */ /* 0x000fe20000000000 */
[----:B------:R-:W-:Y:S01]  /*1f100*/  UMOV UR17, 0x7fffbfdf ;  /* 0x7fffbfdf00117882 */ /* 0x000fe20000000000 */
[----:B------:R-:W-:Y:S01]  /*1f110*/  UMOV UR7, URZ ;  /* 0x000000ff00077c82 */ /* 0x000fe20008000000 */
[----:B------:R-:W-:Y:S02]  /*1f120*/  UIADD3 UR9, UPT, UPT, UR10, 0x100000, URZ ;  /* 0x001000000a097890 */ /* 0x000fe4000fffe0ff */
[----:B------:R-:W-:Y:S02]  /*1f130*/  UIADD3.64 UR16, UPT, UPT, UR6, -UR16, URZ ;  /* 0x8000001006107297 */ /* 0x000fe4000fffe0ff */
[----:B------:R-:W-:Y:S02]  /*1f140*/  UIADD3.64 UR20, UPT, UPT, UR28, 0x3fe, URZ ;  /* 0x000003fe1c147897 */ /* 0x000fe4000fffe0ff */
[----:B------:R-:W-:-:S02]  /*1f150*/  UIADD3 UR13, UPT, UPT, UR10, 0x100000, URZ ;  /* 0x001000000a0d7890 */ /* 0x000fc4000fffe0ff */
[----:B------:R-:W-:Y:S01]  /*1f160*/  UIADD3.64 UR24, UPT, UPT, UR28, 0x400, URZ ;  /* 0x000004001c187897 */ /* 0x000fe2000fffe0ff */
[----:B------:R-:W-:Y:S01]  /*1f170*/  UMOV UR30, 0x0 ;  /* 0x00000000001e7882 */ /* 0x000fe20000000000 */
[----:B------:R-:W-:Y:S01]  /*1f180*/  UMOV UR31, 0x4408490 ;  /* 0x04408490001f7882 */ /* 0x000fe20000000000 */
[----:B------:R-:W-:Y:S01]  /*1f190*/  UMOV UR19, 0x80004020 ;  /* 0x8000402000137882 */ /* 0x000fe20000000000 */
[----:B------:R-:W-:Y:S01]  /*1f1a0*/  UMOV UR7, 0x80004020 ;  /* 0x8000402000077882 */ /* 0x000fe20000000000 */
[----:B------:R-:W-:Y:S01]  /*1f1b0*/  UMOV UR32, 0x0 ;  /* 0x0000000000207882 */ /* 0x000fe20000000000 */
[----:B------:R-:W-:Y:S01]  /*1f1c0*/  UMOV UR33, 0x4408490 ;  /* 0x0440849000217882 */ /* 0x000fe20000000000 */
[----:B------:R-:W-:Y:S01]  /*1f1d0*/  UMOV UR34, 0x0 ;  /* 0x0000000000227882 */ /* 0x000fe20000000000 */
[----:B------:R-:W-:Y:S01]  /*1f1e0*/  UMOV UR35, 0x4408490 ;  /* 0x0440849000237882 */ /* 0x000fe20000000000 */
[----:B------:R-:W-:Y:S01]  /*1f1f0*/  UMOV UR4, UR8 ;  /* 0x0000000800047c82 */ /* 0x000fe20008000000 */
[----:B------:R-:W-:Y:S01]  /*1f200*/  UMOV UR5, URZ ;  /* 0x000000ff00057c82 */ /* 0x000fe20008000000 */
[----:B------:R0:W-:Y:S01]  /*1f210*/  UTCQMMA gdesc[UR6], gdesc[UR18], tmem[UR10], tmem[UR30], idesc[UR31], !UPT ;  /* 0x00ff1e12060075ea */ /* 0x0001e2000f80030a */
[----:B------:R-:W-:Y:S01]  /*1f220*/  UMOV UR36, 0x0 ;  /* 0x0000000000247882 */ /* 0x000fe20000000000 */
[----:B------:R-:W-:Y:S01]  /*1f230*/  UMOV UR37, 0x4408490 ;  /* 0x0440849000257882 */ /* 0x000fe20000000000 */
[----:B------:R0:W-:Y:S01]  /*1f240*/  UTCQMMA gdesc[UR16], gdesc[UR28], tmem[UR10], tmem[UR32], idesc[UR33], UPT ;  /* 0x00ff201c100075ea */ /* 0x0001e2000b80030a */
[----:B------:R-:W-:Y:S01]  /*1f250*/  UMOV UR4, UR4 ;  /* 0x0000000400047c82 */ /* 0x000fe20008000000 */
[----:B------:R0:W-:Y:S01]  /*1f260*/  UTCQMMA gdesc[UR6], gdesc[UR20], tmem[UR9], tmem[UR34], idesc[UR35], !UPT ;  /* 0x00ff2214060075ea */ /* 0x0001e2000f800309 */
[----:B------:R0:W-:Y:S01]  /*1f270*/  UTCQMMA gdesc[UR16], gdesc[UR24], tmem[UR13], tmem[UR36], idesc[UR37], UPT ;  /* 0x00ff2418100075ea */ /* 0x0001e2000b80030d */
[----:B------:R0:W-:Y:S01]  /*1f280*/  UTCBAR [UR4], URZ ;  /* 0x000000ff040073e9 */ /* 0x0001e200080000ff */
[----:B------:R-:W-:Y:S01]  /*1f290*/  NOP ;  /* 0x0000000000007918 */ /* 0x000fe20000000000 */
.L_x_6:
[----:B0-----:R-:W-:Y:S01]  /*1f2a0*/  UMOV UR4, URZ ;  /* 0x000000ff00047c82 */ /* 0x001fe20008000000 */
[----:B------:R-:W-:Y:S05]  /*1f2b0*/  BRA.U !UP2, `(.L_x_7) ;  /* 0x000001050a5c7547 */ /* 0x000fea000b800000 */
[----:B------:R-:W-:Y:S01]  /*1f2c0*/  USHF.R.S32.HI UR4, URZ, 0x1f, UR27 ;  /* 0x0000001fff047899 */ /* 0x000fe2000801141b */
[----:B------:R-:W-:Y:S01]  /*1f2d0*/  IMAD.MOV.U32 R0, RZ, RZ, RZ ;  /* 0x000000ffff007224 */ /* 0x000fe200078e00ff */
[----:B------:R-:W-:Y:S02]  /*1f2e0*/  UIADD3 UR9, UPT, UPT, UR11, 0x8000, URZ ;  /* 0x000080000b097890 */ /* 0x000fe4000fffe0ff */
[----:B------:R-:W-:Y:S02]  /*1f2f0*/  UIADD3 UR6, UPT, UPT, UR11, 0x11000, URZ ;  /* 0x000110000b067890 */ /* 0x000fe4000fffe0ff */
[----:B------:R-:W-:Y:S02]  /*1f300*/  ULEA.HI UR4, UR4, UR27, URZ, 0x6 ;  /* 0x0000001b04047291 */ /* 0x000fe4000f8f30ff */
[----:B------:R-:W-:Y:S02]  /*1f310*/  USHF.R.U32.HI UR18, URZ, 0x4, UR9 ;  /* 0x00000004ff127899 */ /* 0x000fe40008011609 */
[----:B------:R-:W-:-:S02]  /*1f320*/  USHF.R.U32.HI UR9, URZ, 0x4, UR6 ;  /* 0x00000004ff097899 */ /* 0x000fc40008011606 */
[----:B------:R-:W-:Y:S02]  /*1f330*/  USHF.R.S32.HI UR6, URZ, 0x6, UR4 ;  /* 0x00000006ff067899 */ /* 0x000fe40008011404 */
[----:B------:R-:W-:Y:S02]  /*1f340*/  USGXT.U32 UR18, UR18, 0xe ;  /* 0x0000000e1212789a */ /* 0x000fe40008000000 */
[----:B------:R-:W-:Y:S02]  /*1f350*/  UISETP.LT.AND UP3, UPT, UR6, 0x2, UPT ;  /* 0x000000020600788c */ /* 0x000fe4000bf61270 */
[----:B------:R-:W-:Y:S02]  /*1f360*/  UIADD3 UR28, UP2, UPT, UR18, 0x2, URZ ;  /* 0x00000002121c7890 */ /* 0x000fe4000ff5e0ff */
[----:B------:R-:W-:Y:S02]  /*1f370*/  USGXT.U32 UR4, UR9, 0xe ;  /* 0x0000000e0904789a */ /* 0x000fe40008000000 */
[----:B------:R-:W-:Y:S01]  /*1f380*/  USEL UR6, UR6, 0x2, !UP3 ;  /* 0x0000000206067887 */ /* 0x000fe2000d800000 */
[----:B------:R-:W-:Y:S01]  /*1f390*/  UMOV UR5, URZ ;  /* 0x000000ff00057c82 */ /* 0x000fe20008000000 */
[----:B------:R-:W-:-:S02]  /*1f3a0*/  USHF.L.U32 UR7, UR14, 0x6, URZ ;  /* 0x000000060e077899 */ /* 0x000fc400080006ff */
[----:B------:R-:W-:Y:S02]  /*1f3b0*/  USHF.L.U32 UR13, UR15, 0x6, URZ ;  /* 0x000000060f0d7899 */ /* 0x000fe400080006ff */
[----:B------:R-:W-:Y:S01]  /*1f3c0*/  UIADD3.X UR29, UPT, UPT, UR5, -0x7fffbfe0, URZ, UP2, !UPT ;  /* 0x80004020051d7890 */ /* 0x000fe200097fe4ff */
[----:B------:R-:W-:Y:S01]  /*1f3d0*/  UMOV UR14, 0xffffff80 ;  /* 0xffffff80000e7882 */ /* 0x000fe20000000000 */
[----:B------:R-:W-:Y:S01]  /*1f3e0*/  UMOV UR15, 0x7fffbfdf ;  /* 0x7fffbfdf000f7882 */ /* 0x000fe20000000000 */
[----:B------:R-:W-:Y:S01]  /*1f3f0*/  UIADD3 UR24, UPT, UPT, UR6, -0x2, URZ ;  /* 0xfffffffe06187890 */ /* 0x000fe2000fffe0ff */
[----:B------:R-:W0:Y:S01]  /*1f400*/  LDCU UR36, c[0x0][0x3a0] ;  /* 0x00007400ff2477ac */ /* 0x000e220008000800 */
[----:B------:R-:W-:Y:S02]  /*1f410*/  USHF.R.S32.HI UR34, URZ, 0x1f, UR7 ;  /* 0x0000001fff227899 */ /* 0x000fe40008011407 */
[----:B------:R-:W-:Y:S02]  /*1f420*/  USHF.R.S32.HI UR35, URZ, 0x1f, UR13 ;  /* 0x0000001fff237899 */ /* 0x000fe4000801140d */
[----:B------:R-:W-:-:S02]  /*1f430*/  UIADD3.64 UR14, UPT, UPT, UR4, -UR14, URZ ;  /* 0x8000000e040e7297 */ /* 0x000fc4000fffe0ff */
[----:B------:R-:W-:Y:S02]  /*1f440*/  UIADD3.64 UR30, UPT, UPT, UR28, 0x3fe, URZ ;  /* 0x000003fe1c1e7897 */ /* 0x000fe4000fffe0ff */
[----:B------:R-:W-:Y:S01]  /*1f450*/  UIADD3.64 UR32, UPT, UPT, UR28, 0x400, URZ ;  /* 0x000004001c207897 */ /* 0x000fe2000fffe0ff */
[----:B------:R-:W-:Y:S01]  /*1f460*/  UMOV UR25, 0x1 ;  /* 0x0000000100197882 */ /* 0x000fe20000000000 */
[----:B------:R-:W-:Y:S01]  /*1f470*/  UMOV UR6, URZ ;  /* 0x000000ff00067c82 */ /* 0x000fe20008000000 */
[----:B------:R-:W-:Y:S01]  /*1f480*/  UMOV UR16, UR4 ;  /* 0x0000000400107c82 */ /* 0x000fe20008000000 */
[----:B------:R-:W-:-:S08]  /*1f490*/  UMOV UR17, 0x80004020 ;  /* 0x8000402000117882 */ /* 0x000fd00000000000 */
.L_x_10:
[----:B------:R-:W2:Y:S04]  /*1f4a0*/  LDL.LU R21, [R1+0x1e8] ;  /* 0x0001e80001157983 */ /* 0x000ea80000300800 */
[----:B------:R-:W3:Y:S04]  /*1f4b0*/  LDL.LU R20, [R1+0x890] ;  /* 0x0008900001147983 */ /* 0x000ee80000300800 */
[----:B------:R-:W4:Y:S04]  /*1f4c0*/  LDL.LU R19, [R1+0x888] ;  /* 0x0008880001137983 */ /* 0x000f280000300800 */
[----:B-----5:R-:W5:Y:S04]  /*1f4d0*/  LDL.LU R18, [R1+0x880] ;  /* 0x0008800001127983 */ /* 0x020f680000300800 */
[----:B------:R-:W5:Y:S04]  /*1f4e0*/  LDL.LU R17, [R1+0x1f4] ;  /* 0x0001f40001117983 */ /* 0x000f680000300800 */
        /* <DEDUP_REMOVED lines=13> */
[----:B------:R-:W5:Y:S01]  /*1f5c0*/  LDL.LU R5, [R1+0x850] ;  /* 0x0008500001057983 */ /* 0x000f620000300800 */
[----:B------:R-:W1:Y:S01]  /*1f5d0*/  S2R R2, SR_TID.X ;  /* 0x0000000000027919 */ /* 0x000e620000002100 */
[----:B------:R-:W-:-:S04]  /*1f5e0*/  UIADD3 UR26, UPT, UPT, UR6, 0x1, URZ ;  /* 0x00000001061a7890 */ /* 0x000fc8000fffe0ff */
[----:B0-----:R-:W-:Y:S01]  /*1f5f0*/  UIMAD UR4, UR26, -0x40, UR36 ;  /* 0xffffffc01a0478a4 */ /* 0x001fe2000f8e0224 */
[----:B-1----:R-:W-:-:S04]  /*1f600*/  SHF.R.U32.HI R2, RZ, 0x6, R2 ;  /* 0x00000006ff027819 */ /* 0x002fc80000011602 */
[----:B------:R-:W-:-:S04]  /*1f610*/  SGXT.U32 R2, R2, 0x1 ;  /* 0x000000010202781a */ /* 0x000fc80000000000 */
[----:B------:R-:W-:Y:S02]  /*1f620*/  ISETP.GE.AND P0, PT, R2, UR4, PT ;  /* 0x0000000402007c0c */ /* 0x000fe4000bf06270 */
[----:B--2---:R-:W-:Y:S02]  /*1f630*/  IADD3 R21, P4, PT, R21, UR13, RZ ;  /* 0x0000000d15157c10 */ /* 0x004fe4000ff9e0ff */
[----:B---3--:R-:W-:-:S03]  /*1f640*/  IADD3 R20, P6, PT, R20, UR13, RZ ;  /* 0x0000000d14147c10 */ /* 0x008fc6000ffde0ff */
[----:B------:R-:W-:Y:S01]  /*1f650*/  STL [R1+0x1e8], R21 ;  /* 0x0001e81501007387 */ /* 0x000fe20000100800 */
[----:B----4-:R-:W-:-:S03]  /*1f660*/  IADD3 R19, P1, PT, R19, UR13, RZ ;  /* 0x0000000d13137c10 */ /* 0x010fc6000ff3e0ff */
[----:B------:R-:W-:Y:S01]  /*1f670*/  STL [R1+0x890], R20 ;  /* 0x0008901401007387 */ /* 0x000fe20000100800 */
[----:B-----5:R-:W-:-:S03]  /*1f680*/  IADD3 R18, P2, PT, R18, UR13, RZ ;  /* 0x0000000d12127c10 */ /* 0x020fc6000ff5e0ff */
[----:B------:R-:W-:Y:S01]  /*1f690*/  STL [R1+0x888], R19 ;  /* 0x0008881301007387 */ /* 0x000fe20000100800 */
[----:B------:R-:W-:-:S03]  /*1f6a0*/  IADD3 R17, P3, PT, R17, UR13, RZ ;  /* 0x0000000d11117c10 */ /* 0x000fc6000ff7e0ff */
[----:B------:R-:W-:Y:S01]  /*1f6b0*/  STL [R1+0x880], R18 ;  /* 0x0008801201007387 */ /* 0x000fe20000100800 */
[----:B------:R-:W-:-:S03]  /*1f6c0*/  IADD3.X R16, PT, PT, R16, UR35, RZ, P4, !PT ;  /* 0x0000002310107c10 */ /* 0x000fc6000a7fe4ff */
[----:B------:R-:W-:Y:S01]  /*1f6d0*/  STL [R1+0x1f4], R17 ;  /* 0x0001f41101007387 */ /* 0x000fe20000100800 */
[----:B------:R-:W-:-:S03]  /*1f6e0*/  IADD3 R15, P4, PT, R15, UR13, RZ ;  /* 0x0000000d0f0f7c10 */ /* 0x000fc6000ff9e0ff */
[----:B------:R-:W-:Y:S01]  /*1f6f0*/  STL [R1+0x1e4], R16 ;  /* 0x0001e41001007387 */ /* 0x000fe20000100800 */
[----:B------:R-:W-:-:S03]  /*1f700*/  IADD3.X R14, PT, PT, R14, UR35, RZ, P6, !PT ;  /* 0x000000230e0e7c10 */ /* 0x000fc6000b7fe4ff */
[----:B------:R-:W-:Y:S01]  /*1f710*/  STL [R1+0x878], R15 ;  /* 0x0008780f01007387 */ /* 0x000fe20000100800 */
[----:B------:R-:W-:-:S05]  /*1f720*/  IADD3.X R4, PT, PT, R4, UR35, RZ, P1, !PT ;  /* 0x0000002304047c10 */ /* 0x000fca0008ffe4ff */
[----:B------:R0:W-:Y:S04]  /*1f730*/  STL [R1+0x884], R4 ;  /* 0x0008840401007387 */ /* 0x0001e80000100800 */
[----:B------:R-:W-:Y:S01]  /*1f740*/  STL [R1+0x88c], R14 ;  /* 0x00088c0e01007387 */ /* 0x000fe20000100800 */
[----:B------:R-:W-:-:S03]  /*1f750*/  IADD3 R13, P6, PT, R13, UR13, RZ ;  /* 0x0000000d0d0d7c10 */ /* 0x000fc6000ffde0ff */
[----:B0-----:R-:W2:Y:S01]  /*1f760*/  LDL.LU R4, [R1+0x864] ;  /* 0x0008640001047983 */ /* 0x001ea20000300800 */
[----:B------:R-:W-:Y:S02]  /*1f770*/  IADD3 R12, P1, PT, R12, UR13, RZ ;  /* 0x0000000d0c0c7c10 */ /* 0x000fe4000ff3e0ff */
[----:B------:R-:W-:Y:S02]  /*1f780*/  IADD3.X R11, PT, PT, R11, UR35, RZ, P2, !PT ;  /* 0x000000230b0b7c10 */ /* 0x000fe400097fe4ff */
[----:B------:R-:W-:Y:S01]  /*1f790*/  IADD3 R10, P2, PT, R10, UR13, RZ ;  /* 0x0000000d0a0a7c10 */ /* 0x000fe2000ff5e0ff */
[----:B------:R-:W-:Y:S01]  /*1f7a0*/  STL [R1+0x870], R13 ;  /* 0x0008700d01007387 */ /* 0x000fe20000100800 */
[----:B------:R-:W-:Y:S02]  /*1f7b0*/  IADD3.X R9, PT, PT, R9, UR35, RZ, P3, !PT ;  /* 0x0000002309097c10 */ /* 0x000fe40009ffe4ff */
[----:B------:R-:W-:Y:S01]  /*1f7c0*/  IADD3.X R7, PT, PT, R7, UR35, RZ, P4, !PT ;  /* 0x0000002307077c10 */ /* 0x000fe2000a7fe4ff */
[----:B------:R-:W-:Y:S01]  /*1f7d0*/  STL [R1+0x868], R12 ;  /* 0x0008680c01007387 */ /* 0x000fe20000100800 */
[----:B------:R-:W-:-:S02]  /*1f7e0*/  IADD3 R8, P3, PT, R8, UR13, RZ ;  /* 0x0000000d08087c10 */ /* 0x000fc4000ff7e0ff */
[----:B------:R-:W-:Y:S01]  /*1f7f0*/  IADD3 R3, P4, PT, R3, UR13, RZ ;  /* 0x0000000d03037c10 */ /* 0x000fe2000ff9e0ff */
[----:B------:R-:W-:Y:S04]  /*1f800*/  STL [R1+0x87c], R11 ;  /* 0x00087c0b01007387 */ /* 0x000fe80000100800 */
[----:B------:R-:W-:Y:S01]  /*1f810*/  STL [R1+0x1ec], R10 ;  /* 0x0001ec0a01007387 */ /* 0x000fe20000100800 */
[----:B------:R-:W-:-:S03]  /*1f820*/  IADD3.X R6, PT, PT, R6, UR35, RZ, P6, !PT ;  /* 0x0000002306067c10 */ /* 0x000fc6000b7fe4ff */
[----:B------:R-:W-:Y:S01]  /*1f830*/  STL [R1+0x1f0], R9 ;  /* 0x0001f00901007387 */ /* 0x000fe20000100800 */
[----:B------:R-:W-:-:S03]  /*1f840*/  IADD3 R5, P6, PT, R5, UR13, RZ ;  /* 0x0000000d05057c10 */ /* 0x000fc6000ffde0ff */
[----:B------:R0:W-:Y:S04]  /*1f850*/  STL [R1+0x858], R3 ;  /* 0x0008580301007387 */ /* 0x0001e80000100800 */
[----:B------:R1:W-:Y:S04]  /*1f860*/  STL [R1+0x860], R8 ;  /* 0x0008600801007387 */ /* 0x0003e80000100800 */
[----:B0-----:R-:W3:Y:S04]  /*1f870*/  LDL.LU R3, [R1+0x1dc] ;  /* 0x0001dc0001037983 */ /* 0x001ee80000300800 */
[----:B------:R0:W-:Y:S04]  /*1f880*/  STL [R1+0x874], R7 ;  /* 0x0008740701007387 */ /* 0x0001e80000100800 */
[----:B------:R-:W4:Y:S04]  /*1f890*/  LDL.LU R31, [R1+0x1e0] ;  /* 0x0001e000011f7983 */ /* 0x000f280000300800 */
[----:B------:R-:W5:Y:S04]  /*1f8a0*/  LDL.LU R30, [R1+0x848] ;  /* 0x00084800011e7983 */ /* 0x000f680000300800 */
[----:B------:R0:W-:Y:S04]  /*1f8b0*/  STL [R1+0x86c], R6 ;  /* 0x00086c0601007387 */ /* 0x0001e80000100800 */
[----:B------:R-:W5:Y:S04]  /*1f8c0*/  LDL.LU R29, [R1+0x85c] ;  /* 0x00085c00011d7983 */ /* 0x000f680000300800 */
[----:B------:R-:W-:Y:S04]  /*1f8d0*/  STL [R1+0x850], R5 ;  /* 0x0008500501007387 */ /* 0x000fe80000100800 */
        /* <DEDUP_REMOVED lines=20> */
[----:B--2---:R-:W-:-:S05]  /*1fa20*/  IADD3.X R4, PT, PT, R4, UR35, RZ, P1, !PT ;  /* 0x0000002304047c10 */ /* 0x004fca0008ffe4ff */
[----:B------:R2:W-:Y:S04]  /*1fa30*/  STL [R1+0x864], R4 ;  /* 0x0008640401007387 */ /* 0x0005e80000100800 */
[----:B-1----:R-:W5:Y:S04]  /*1fa40*/  LDL.LU R8, [R1+0x7f0] ;  /* 0x0007f00001087983 */ /* 0x002f680000300800 */
[----:B0-----:R-:W5:Y:S04]  /*1fa50*/  LDL.LU R7, [R1+0x80c] ;  /* 0x00080c0001077983 */ /* 0x001f680000300800 */
[----:B------:R-:W5:Y:S04]  /*1fa60*/  LDL.LU R6, [R1+0x7e8] ;  /* 0x0007e80001067983 */ /* 0x000f680000300800 */
[----:B--2---:R-:W2:Y:S04]  /*1fa70*/  LDL.LU R4, [R1+0x804] ;  /* 0x0008040001047983 */ /* 0x004ea80000300800 */
[----:B------:R-:W2:Y:S01]  /*1fa80*/  LDL.LU R5, [R1+0x7e0] ;  /* 0x0007e00001057983 */ /* 0x000ea20000300800 */
[----:B---3--:R-:W-:-:S05]  /*1fa90*/  IADD3 R3, P1, PT, R3, UR13, RZ ;  /* 0x0000000d03037c10 */ /* 0x008fca000ff3e0ff */
[----:B------:R0:W-:Y:S01]  /*1faa0*/  STL [R1+0x1dc], R3 ;  /* 0x0001dc0301007387 */ /* 0x0001e20000100800 */
[----:B----4-:R-:W-:Y:S02]  /*1fab0*/  IADD3.X R31, PT, PT, R31, UR35, RZ, P2, !PT ;  /* 0x000000231f1f7c10 */ /* 0x010fe400097fe4ff */
[----:B-----5:R-:W-:Y:S01]  /*1fac0*/  IADD3 R30, P2, PT, R30, UR13, RZ ;  /* 0x0000000d1e1e7c10 */ /* 0x020fe2000ff5e0ff */
[----:B0-----:R-:W3:Y:S01]  /*1fad0*/  LDL.LU R3, [R1+0x7fc] ;  /* 0x0007fc0001037983 */ /* 0x001ee20000300800 */
[----:B------:R-:W-:-:S03]  /*1fae0*/  IADD3.X R29, PT, PT, R29, UR35, RZ, P3, !PT ;  /* 0x000000231d1d7c10 */ /* 0x000fc60009ffe4ff */
[----:B------:R-:W-:Y:S04]  /*1faf0*/  STL [R1+0x1e0], R31 ;  /* 0x0001e01f01007387 */ /* 0x000fe80000100800 */
        /* <DEDUP_REMOVED lines=29> */
[----:B------:R-:W-:Y:S02]  /*1fcd0*/  IADD3 R13, P6, PT, R13, UR13, RZ ;  /* 0x0000000d0d0d7c10 */ /* 0x000fe4000ffde0ff */
[----:B------:R-:W-:Y:S02]  /*1fce0*/  IADD3.X R12, PT, PT, R12, UR35, RZ, P1, !PT ;  /* 0x000000230c0c7c10 */ /* 0x000fe40008ffe4ff */
[----:B------:R-:W-:Y:S01]  /*1fcf0*/  IADD3 R2, P1, PT, R2, UR13, RZ ;  /* 0x0000000d02027c10 */ /* 0x000fe2000ff3e0ff */
[----:B------:R-:W-:Y:S04]  /*1fd00*/  STL [R1+0x82c], R14 ;  /* 0x00082c0e01007387 */ /* 0x000fe80000100800 */
[----:B------:R0:W-:Y:S04]  /*1fd10*/  STL [R1+0x800], R2 ;  /* 0x0008000201007387 */ /* 0x0001e80000100800 */
[----:B------:R-:W-:Y:S04]  /*1fd20*/  STL [R1+0x808], R13 ;  /* 0x0008080d01007387 */ /* 0x000fe80000100800 */
[----:B0-----:R-:W4:Y:S01]  /*1fd30*/  LDL.LU R2, [R1+0x7d8] ;  /* 0x0007d80001027983 */ /* 0x001f220000300800 */
[----:B------:R-:W-:-:S02]  /*1fd40*/  IADD3.X R11, PT, PT, R11, UR35, RZ, P2, !PT ;  /* 0x000000230b0b7c10 */ /* 0x000fc400097fe4ff */
[----:B------:R-:W-:Y:S02]  /*1fd50*/  IADD3 R10, P2, PT, R10, UR13, RZ ;  /* 0x0000000d0a0a7c10 */ /* 0x000fe4000ff5e0ff */
[----:B------:R-:W-:Y:S01]  /*1fd60*/  IADD3.X R9, PT, PT, R9, UR35, RZ, P3, !PT ;  /* 0x0000002309097c10 */ /* 0x000fe20009ffe4ff */
[----:B------:R-:W-:Y:S04]  /*1fd70*/  STL [R1+0x824], R12 ;  /* 0x0008240c01007387 */ /* 0x000fe80000100800 */
[----:B------:R-:W-:Y:S04]  /*1fd80*/  STL [R1+0x81c], R11 ;  /* 0x00081c0b01007387 */ /* 0x000fe80000100800 */
[----:B------:R-:W-:Y:S04]  /*1fd90*/  STL [R1+0x7f8], R10 ;  /* 0x0007f80a01007387 */ /* 0x000fe80000100800 */
[----:B------:R-:W-:Y:S01]  /*1fda0*/  STL [R1+0x814], R9 ;  /* 0x0008140901007387 */ /* 0x000fe20000100800 */
[----:B------:R-:W-:-:S02]  /*1fdb0*/  IADD3 R8, P3, PT, R8, UR13, RZ ;  /* 0x0000000d08087c10 */ /* 0x000fc4000ff7e0ff */
[----:B------:R-:W-:-:S03]  /*1fdc0*/  IADD3.X R7, PT, PT, R7, UR35, RZ, P4, !PT ;  /* 0x0000002307077c10 */ /* 0x000fc6000a7fe4ff */
[----:B------:R-:W-:Y:S01]  /*1fdd0*/  STL [R1+0x7f0], R8 ;  /* 0x0007f00801007387 */ /* 0x000fe20000100800 */
[----:B--2---:R-:W-:Y:S02]  /*1fde0*/  IADD3.X R4, PT, PT, R4, UR35, RZ, P6, !PT ;  /* 0x0000002304047c10 */ /* 0x004fe4000b7fe4ff */
[----:B------:R-:W-:-:S03]  /*1fdf0*/  IADD3 R6, P4, PT, R6, UR13, RZ ;  /* 0x0000000d06067c10 */ /* 0x000fc6000ff9e0ff */
[----:B------:R0:W-:Y:S04]  /*1fe00*/  STL [R1+0x804], R4 ;  /* 0x0008040401007387 */ /* 0x0001e80000100800 */
[----:B------:R-:W-:Y:S01]  /*1fe10*/  STL [R1+0x80c], R7 ;  /* 0x00080c0701007387 */ /* 0x000fe20000100800 */
[----:B------:R-:W-:-:S03]  /*1fe20*/  IADD3 R5, P6, PT, R5, UR13, RZ ;  /* 0x0000000d05057c10 */ /* 0x000fc6000ffde0ff */
[----:B0-----:R-:W2:Y:S04]  /*1fe30*/  LDL.LU R4, [R1+0x7f4] ;  /* 0x0007f40001047983 */ /* 0x001ea80000300800 */
[----:B------:R-:W-:Y:S04]  /*1fe40*/  STL [R1+0x7e8], R6 ;  /* 0x0007e80601007387 */ /* 0x000fe80000100800 */
[----:B------:R-:W5:Y:S04]  /*1fe50*/  LDL.LU R31, [R1+0x7d0] ;  /* 0x0007d000011f7983 */ /* 0x000f680000300800 */
[----:B------:R-:W5:Y:S01]  /*1fe60*/  LDL.LU R30, [R1+0x7ec] ;  /* 0x0007ec00011e7983 */ /* 0x000f620000300800 */
[----:B---3--:R-:W-:-:S03]  /*1fe70*/  IADD3.X R3, PT, PT, R3, UR35, RZ, P1, !PT ;  /* 0x0000002303037c10 */ /* 0x008fc60008ffe4ff */
[----:B------:R-:W-:Y:S04]  /*1fe80*/  STL [R1+0x7e0], R5 ;  /* 0x0007e00501007387 */ /* 0x000fe80000100800 */
[----:B------:R-:W3:Y:S04]  /*1fe90*/  LDL.LU R29, [R1+0x7c8] ;  /* 0x0007c800011d7983 */ /* 0x000ee80000300800 */
[----:B------:R0:W-:Y:S04]  /*1fea0*/  STL [R1+0x7fc], R3 ;  /* 0x0007fc0301007387 */ /* 0x0001e80000100800 */
[----:B------:R-:W3:Y:S04]  /*1feb0*/  LDL.LU R27, [R1+0x7e4] ;  /* 0x0007e400011b7983 */ /* 0x000ee80000300800 */
        /* <DEDUP_REMOVED lines=15> */
[----:B0-----:R-:W3:Y:S04]  /*1ffb0*/  LDL.LU R3, [R1+0x7a4] ;  /* 0x0007a40001037983 */ /* 0x001ee80000300800 */
[----:B------:R-:W3:Y:S04]  /*1ffc0*/  LDL.LU R11, [R1+0x780] ;  /* 0x00078000010b7983 */ /* 0x000ee80000300800 */
[----:B------:R-:W3:Y:S04]  /*1ffd0*/  LDL.LU R10, [R1+0x79c] ;  /* 0x00079c00010a7983 */ /* 0x000ee80000300800 */
[----:B------:R-:W3:Y:S01]  /*1ffe0*/  LDL.LU R9, [R1+0x778] ;  /* 0x0007780001097983 */ /* 0x000ee20000300800 */
[----:B----4-:R-:W-:-:S05]  /*1fff0*/  IADD3 R2, P1, PT, R2, UR13, RZ ;  /* 0x0000000d02027c10 */ /* 0x010fca000ff3e0ff */
[----:B------:R0:W-:Y:S04]  /*20000*/  STL [R1+0x7d8], R2 ;  /* 0x0007d80201007387 */ /* 0x0001e80000100800 */
[----:B------:R-:W4:Y:S04]  /*20010*/  LDL.LU R8, [R1+0x794] ;  /* 0x0007940001087983 */ /* 0x000f280000300800 */
[----:B------:R-:W4:Y:S04]  /*20020*/  LDL.LU R7, [R1+0x770] ;  /* 0x0007700001077983 */ /* 0x000f280000300800 */
[----:B------:R-:W4:Y:S04]  /*20030*/  LDL.LU R6, [R1+0x78c] ;  /* 0x00078c0001067983 */ /* 0x000f280000300800 */
[----:B0-----:R-:W4:Y:S04]  /*20040*/  LDL.LU R2, [R1+0x768] ;  /* 0x0007680001027983 */ /* 0x001f280000300800 */
[----:B------:R-:W4:Y:S01]  /*20050*/  LDL.LU R5, [R1+0x784] ;  /* 0x0007840001057983 */ /* 0x000f220000300800 */
[----:B--2---:R-:W-:-:S05]  /*20060*/  IADD3.X R4, PT, PT, R4, UR35, RZ, P2, !PT ;  /* 0x0000002304047c10 */ /* 0x004fca00097fe4ff */
[----:B------:R0:W-:Y:S01]  /*20070*/  STL [R1+0x7f4], R4 ;  /* 0x0007f40401007387 */ /* 0x0001e20000100800 */
[----:B-----5:R-:W-:-:S03]  /*20080*/  IADD3 R31, P2, PT, R31, UR13, RZ ;  /* 0x0000000d1f1f7c10 */ /* 0x020fc6000ff5e0ff */
[----:B0-----:R-:W2:Y:S01]  /*20090*/  LDL.LU R4, [R1+0x760] ;  /* 0x0007600001047983 */ /* 0x001ea20000300800 */
[----:B------:R-:W-:Y:S02]  /*200a0*/  IADD3.X R30, PT, PT, R30, UR35, RZ, P3, !PT ;  /* 0x000000231e1e7c10 */ /* 0x000fe40009ffe4ff */
[----:B---3--:R-:W-:Y:S01]  /*200b0*/  IADD3 R29, P3, PT, R29, UR13, RZ ;  /* 0x0000000d1d1d7c10 */ /* 0x008fe2000ff7e0ff */
[----:B------:R-:W-:Y:S04]  /*200c0*/  STL [R1+0x7d0], R31 ;  /* 0x0007d01f01007387 */ /* 0x000fe80000100800 */
        /* <DEDUP_REMOVED lines=31> */
[----:B------:R-:W-:Y:S02]  /*202c0*/  IADD3.X R3, PT, PT, R3, UR35, RZ, P2, !PT ;  /* 0x0000002303037c10 */ /* 0x000fe400097fe4ff */
[----:B------:R-:W-:-:S03]  /*202d0*/  IADD3 R12, P1, PT, R12, UR13, RZ ;  /* 0x0000000d0c0c7c10 */ /* 0x000fc6000ff3e0ff */
[----:B------:R0:W-:Y:S01]  /*202e0*/  STL [R1+0x7a4], R3 ;  /* 0x0007a40301007387 */ /* 0x0001e20000100800 */
[----:B------:R-:W-:-:S03]  /*202f0*/  IADD3 R11, P2, PT, R11, UR13, RZ ;  /* 0x0000000d0b0b7c10 */ /* 0x000fc6000ff5e0ff */
[----:B------:R-:W-:Y:S01]  /*20300*/  STL [R1+0x7ac], R13 ;  /* 0x0007ac0d01007387 */ /* 0x000fe20000100800 */
[----:B------:R-:W-:Y:S02]  /*20310*/  IADD3.X R10, PT, PT, R10, UR35, RZ, P3, !PT ;  /* 0x000000230a0a7c10 */ /* 0x000fe40009ffe4ff */
[----:B------:R-:W-:Y:S01]  /*20320*/  IADD3 R9, P3, PT, R9, UR13, RZ ;  /* 0x0000000d09097c10 */ /* 0x000fe2000ff7e0ff */
[----:B0-----:R-:W3:Y:S04]  /*20330*/  LDL.LU R3, [R1+0x77c] ;  /* 0x00077c0001037983 */ /* 0x001ee80000300800 */
[----:B------:R-:W-:Y:S01]  /*20340*/  STL [R1+0x788], R12 ;  /* 0x0007880c01007387 */ /* 0x000fe20000100800 */
[----:B----4-:R-:W-:-:S03]  /*20350*/  IADD3.X R8, PT, PT, R8, UR35, RZ, P4, !PT ;  /* 0x0000002308087c10 */ /* 0x010fc6000a7fe4ff */
[----:B------:R-:W-:Y:S01]  /*20360*/  STL [R1+0x780], R11 ;  /* 0x0007800b01007387 */ /* 0x000fe20000100800 */
[----:B------:R-:W-:-:S03]  /*20370*/  IADD3 R7, P4, PT, R7, UR13, RZ ;  /* 0x0000000d07077c10 */ /* 0x000fc6000ff9e0ff */
[----:B------:R-:W-:Y:S01]  /*20380*/  STL [R1+0x79c], R10 ;  /* 0x00079c0a01007387 */ /* 0x000fe20000100800 */
[----:B------:R-:W-:-:S03]  /*20390*/  IADD3.X R6, PT, PT, R6, UR35, RZ, P6, !PT ;  /* 0x0000002306067c10 */ /* 0x000fc6000b7fe4ff */
[----:B------:R-:W-:Y:S01]  /*203a0*/  STL [R1+0x778], R9 ;  /* 0x0007780901007387 */ /* 0x000fe20000100800 */
[----:B------:R-:W-:-:S03]  /*203b0*/  IADD3 R2, P6, PT, R2, UR13, RZ ;  /* 0x0000000d02027c10 */ /* 0x000fc6000ffde0ff */
[----:B------:R-:W-:Y:S04]  /*203c0*/  STL [R1+0x794], R8 ;  /* 0x0007940801007387 */ /* 0x000fe80000100800 */
[----:B------:R0:W-:Y:S04]  /*203d0*/  STL [R1+0x768], R2 ;  /* 0x0007680201007387 */ /* 0x0001e80000100800 */
[----:B------:R-:W-:Y:S04]  /*203e0*/  STL [R1+0x770], R7 ;  /* 0x0007700701007387 */ /* 0x000fe80000100800 */
[----:B0-----:R-:W4:Y:S01]  /*203f0*/  LDL.LU R2, [R1+0x758] ;  /* 0x0007580001027983 */ /* 0x001f220000300800 */
[----:B------:R-:W-:-:S03]  /*20400*/  IADD3.X R5, PT, PT, R5, UR35, RZ, P1, !PT ;  /* 0x0000002305057c10 */ /* 0x000fc60008ffe4ff */
[----:B------:R-:W-:Y:S04]  /*20410*/  STL [R1+0x78c], R6 ;  /* 0x00078c0601007387 */ /* 0x000fe80000100800 */
[----:B------:R-:W5:Y:S04]  /*20420*/  LDL.LU R31, [R1+0x774] ;  /* 0x00077400011f7983 */ /* 0x000f680000300800 */
[----:B------:R-:W5:Y:S04]  /*20430*/  LDL.LU R30, [R1+0x750] ;  /* 0x00075000011e7983 */ /* 0x000f680000300800 */
[----:B------:R-:W-:Y:S04]  /*20440*/  STL [R1+0x784], R5 ;  /* 0x0007840501007387 */ /* 0x000fe80000100800 */
[----:B------:R-:W5:Y:S01]  /*20450*/  LDL.LU R29, [R1+0x76c] ;  /* 0x00076c00011d7983 */ /* 0x000f620000300800 */
[----:B--2---:R-:W-:-:S05]  /*20460*/  IADD3 R4, P1, PT, R4, UR13, RZ ;  /* 0x0000000d04047c10 */ /* 0x004fca000ff3e0ff */
[----:B------:R0:W-:Y:S04]  /*20470*/  STL [R1+0x760], R4 ;  /* 0x0007600401007387 */ /* 0x0001e80000100800 */
[----:B------:R-:W2:Y:S04]  /*20480*/  LDL.LU R27, [R1+0x748] ;  /* 0x00074800011b7983 */ /* 0x000ea80000300800 */
        /* <DEDUP_REMOVED lines=15> */
[----:B0-----:R-:W2:Y:S04]  /*20580*/  LDL.LU R4, [R1+0x708] ;  /* 0x0007080001047983 */ /* 0x001ea80000300800 */
[----:B------:R-:W2:Y:S04]  /*20590*/  LDL.LU R11, [R1+0x724] ;  /* 0x00072400010b7983 */ /* 0x000ea80000300800 */
[----:B------:R-:W2:Y:S04]  /*205a0*/  LDL.LU R10, [R1+0x700] ;  /* 0x00070000010a7983 */ /* 0x000ea80000300800 */
[----:B------:R-:W2:Y:S01]  /*205b0*/  LDL.LU R9, [R1+0x71c] ;  /* 0x00071c0001097983 */ /* 0x000ea20000300800 */
[----:B---3--:R-:W-:-:S05]  /*205c0*/  IADD3.X R3, PT, PT, R3, UR35, RZ, P2, !PT ;  /* 0x0000002303037c10 */ /* 0x008fca00097fe4ff */
[----:B------:R0:W-:Y:S04]  /*205d0*/  STL [R1+0x77c], R3 ;  /* 0x00077c0301007387 */ /* 0x0001e80000100800 */
[----:B------:R-:W3:Y:S04]  /*205e0*/  LDL.LU R8, [R1+0x6f8] ;  /* 0x0006f80001087983 */ /* 0x000ee80000300800 */
[----:B------:R-:W3:Y:S04]  /*205f0*/  LDL.LU R7, [R1+0x714] ;  /* 0x0007140001077983 */ /* 0x000ee80000300800 */
[----:B------:R-:W3:Y:S04]  /*20600*/  LDL.LU R6, [R1+0x6f0] ;  /* 0x0006f00001067983 */ /* 0x000ee80000300800 */
[----:B0-----:R-:W3:Y:S04]  /*20610*/  LDL.LU R3, [R1+0x70c] ;  /* 0x00070c0001037983 */ /* 0x001ee80000300800 */
[----:B------:R-:W3:Y:S01]  /*20620*/  LDL.LU R5, [R1+0x6e8] ;  /* 0x0006e80001057983 */ /* 0x000ee20000300800 */
[----:B----4-:R-:W-:-:S05]  /*20630*/  IADD3 R2, P2, PT, R2, UR13, RZ ;  /* 0x0000000d02027c10 */ /* 0x010fca000ff5e0ff */
[----:B------:R0:W-:Y:S04]  /*20640*/  STL [R1+0x758], R2 ;  /* 0x0007580201007387 */ /* 0x0001e80000100800 */
[----:B0-----:R-:W4:Y:S01]  /*20650*/  LDL.LU R2, [R1+0x704] ;  /* 0x0007040001027983 */ /* 0x001f220000300800 */
[----:B-----5:R-:W-:Y:S02]  /*20660*/  IADD3.X R31, PT, PT, R31, UR35, RZ, P3, !PT ;  /* 0x000000231f1f7c10 */ /* 0x020fe40009ffe4ff */
[----:B------:R-:W-:Y:S02]  /*20670*/  IADD3 R30, P3, PT, R30, UR13, RZ ;  /* 0x0000000d1e1e7c10 */ /* 0x000fe4000ff7e0ff */
[----:B------:R-:W-:Y:S01]  /*20680*/  IADD3.X R29, PT, PT, R29, UR35, RZ, P4, !PT ;  /* 0x000000231d1d7c10 */ /* 0x000fe2000a7fe4ff */
[----:B------:R-:W-:Y:S04]  /*20690*/  STL [R1+0x774], R31 ;  /* 0x0007741f01007387 */ /* 0x000fe80000100800 */
[----:B------:R-:W-:Y:S04]  /*206a0*/  STL [R1+0x750], R30 ;  /* 0x0007501e01007387 */ /* 0x000fe80000100800 */
[----:B------:R-:W-:Y:S01]  /*206b0*/  STL [R1+0x76c], R29 ;  /* 0x00076c1d01007387 */ /* 0x000fe20000100800 */
[----:B--2---:R-:W-:-:S02]  /*206c0*/  IADD3 R27, P4, PT, R27, UR13, RZ ;  /* 0x0000000d1b1b7c10 */ /* 0x004fc4000ff9e0ff */
        /* <DEDUP_REMOVED lines=31> */
[----:B------:R-:W-:Y:S01]  /*208c0*/  STL [R1+0x710], R13 ;  /* 0x0007100d01007387 */ /* 0x000fe20000100800 */
[----:B------:R-:W-:-:S03]  /*208d0*/  IADD3.X R11, PT, PT, R11, UR35, RZ, P3, !PT ;  /* 0x000000230b0b7c10 */ /* 0x000fc60009ffe4ff */
[----:B0-----:R-:W2:Y:S01]  /*208e0*/  LDL.LU R4, [R1+0x6e0] ;  /* 0x0006e00001047983 */ /* 0x001ea20000300800 */
[----:B------:R-:W-:Y:S02]  /*208f0*/  IADD3 R10, P3, PT, R10, UR13, RZ ;  /* 0x0000000d0a0a7c10 */ /* 0x000fe4000ff7e0ff */
[----:B------:R-:W-:Y:S01]  /*20900*/  IADD3.X R9, PT, PT, R9, UR35, RZ, P4, !PT ;  /* 0x0000002309097c10 */ /* 0x000fe2000a7fe4ff */
[----:B------:R-:W-:Y:S04]  /*20910*/  STL [R1+0x72c], R12 ;  /* 0x00072c0c01007387 */ /* 0x000fe80000100800 */
[----:B------:R-:W-:Y:S01]  /*20920*/  STL [R1+0x724], R11 ;  /* 0x0007240b01007387 */ /* 0x000fe20000100800 */
[----:B---3--:R-:W-:-:S03]  /*20930*/  IADD3 R8, P4, PT, R8, UR13, RZ ;  /* 0x0000000d08087c10 */ /* 0x008fc6000ff9e0ff */
[----:B------:R-:W-:Y:S01]  /*20940*/  STL [R1+0x700], R10 ;  /* 0x0007000a01007387 */ /* 0x000fe20000100800 */
[----:B------:R-:W-:-:S03]  /*20950*/  IADD3.X R7, PT, PT, R7, UR35, RZ, P6, !PT ;  /* 0x0000002307077c10 */ /* 0x000fc6000b7fe4ff */
[----:B------:R-:W-:Y:S01]  /*20960*/  STL [R1+0x71c], R9 ;  /* 0x00071c0901007387 */ /* 0x000fe20000100800 */
[----:B------:R-:W-:Y:S02]  /*20970*/  IADD3 R6, P6, PT, R6, UR13, RZ ;  /* 0x0000000d06067c10 */ /* 0x000fe4000ffde0ff */
[----:B------:R-:W-:Y:S01]  /*20980*/  IADD3.X R3, PT, PT, R3, UR35, RZ, P1, !PT ;  /* 0x0000002303037c10 */ /* 0x000fe20008ffe4ff */
[----:B------:R-:W-:Y:S01]  /*20990*/  STL [R1+0x6f8], R8 ;  /* 0x0006f80801007387 */ /* 0x000fe20000100800 */
[----:B------:R-:W-:-:S03]  /*209a0*/  IADD3 R5, P1, PT, R5, UR13, RZ ;  /* 0x0000000d05057c10 */ /* 0x000fc6000ff3e0ff */
[----:B------:R0:W-:Y:S04]  /*209b0*/  STL [R1+0x70c], R3 ;  /* 0x00070c0301007387 */ /* 0x0001e80000100800 */
[----:B------:R-:W-:Y:S04]  /*209c0*/  STL [R1+0x714], R7 ;  /* 0x0007140701007387 */ /* 0x000fe80000100800 */
[----:B0-----:R-:W3:Y:S04]  /*209d0*/  LDL.LU R3, [R1+0x6fc] ;  /* 0x0006fc0001037983 */ /* 0x001ee80000300800 */
[----:B------:R-:W-:Y:S04]  /*209e0*/  STL [R1+0x6f0], R6 ;  /* 0x0006f00601007387 */ /* 0x000fe80000100800 */
[----:B------:R-:W5:Y:S04]  /*209f0*/  LDL.LU R31, [R1+0x6d8] ;  /* 0x0006d800011f7983 */ /* 0x000f680000300800 */
[----:B------:R-:W5:Y:S01]  /*20a00*/  LDL.LU R30, [R1+0x6f4] ;  /* 0x0006f400011e7983 */ /* 0x000f620000300800 */
[----:B----4-:R-:W-:-:S03]  /*20a10*/  IADD3.X R2, PT, PT, R2, UR35, RZ, P2, !PT ;  /* 0x0000002302027c10 */ /* 0x010fc600097fe4ff */
[----:B------:R-:W-:Y:S04]  /*20a20*/  STL [R1+0x6e8], R5 ;  /* 0x0006e80501007387 */ /* 0x000fe80000100800 */
[----:B------:R-:W4:Y:S04]  /*20a30*/  LDL.LU R29, [R1+0x6d0] ;  /* 0x0006d000011d7983 */ /* 0x000f280000300800 */
[----:B------:R0:W-:Y:S04]  /*20a40*/  STL [R1+0x704], R2 ;  /* 0x0007040201007387 */ /* 0x0001e80000100800 */
[----:B------:R-:W4:Y:S04]  /*20a50*/  LDL.LU R27, [R1+0x6ec] ;  /* 0x0006ec00011b7983 */ /* 0x000f280000300800 */
        /* <DEDUP_REMOVED lines=15> */
[----:B0-----:R-:W4:Y:S04]  /*20b50*/  LDL.LU R2, [R1+0x6ac] ;  /* 0x0006ac0001027983 */ /* 0x001f280000300800 */
[----:B------:R-:W4:Y:S04]  /*20b60*/  LDL.LU R11, [R1+0x688] ;  /* 0x00068800010b7983 */ /* 0x000f280000300800 */
[----:B------:R-:W4:Y:S04]  /*20b70*/  LDL.LU R10, [R1+0x6a4] ;  /* 0x0006a400010a7983 */ /* 0x000f280000300800 */
[----:B------:R-:W4:Y:S01]  /*20b80*/  LDL.LU R9, [R1+0x680] ;  /* 0x0006800001097983 */ /* 0x000f220000300800 */
[----:B--2---:R-:W-:-:S05]  /*20b90*/  IADD3 R4, P2, PT, R4, UR13, RZ ;  /* 0x0000000d04047c10 */ /* 0x004fca000ff5e0ff */
[----:B------:R0:W-:Y:S04]  /*20ba0*/  STL [R1+0x6e0], R4 ;  /* 0x0006e00401007387 */ /* 0x0001e80000100800 */
[----:B------:R-:W2:Y:S04]  /*20bb0*/  LDL.LU R8, [R1+0x69c] ;  /* 0x00069c0001087983 */ /* 0x000ea80000300800 */
[----:B------:R-:W2:Y:S04]  /*20bc0*/  LDL.LU R7, [R1+0x678] ;  /* 0x0006780001077983 */ /* 0x000ea80000300800 */
[----:B------:R-:W2:Y:S04]  /*20bd0*/  LDL.LU R6, [R1+0x694] ;  /* 0x0006940001067983 */ /* 0x000ea80000300800 */
[----:B0-----:R-:W2:Y:S04]  /*20be0*/  LDL.LU R4, [R1+0x670] ;  /* 0x0006700001047983 */ /* 0x001ea80000300800 */
[----:B------:R-:W2:Y:S01]  /*20bf0*/  LDL.LU R5, [R1+0x68c] ;  /* 0x00068c0001057983 */ /* 0x000ea20000300800 */
[----:B---3--:R-:W-:-:S05]  /*20c00*/  IADD3.X R3, PT, PT, R3, UR35, RZ, P3, !PT ;  /* 0x0000002303037c10 */ /* 0x008fca0009ffe4ff */
[----:B------:R0:W-:Y:S01]  /*20c10*/  STL [R1+0x6fc], R3 ;  /* 0x0006fc0301007387 */ /* 0x0001e20000100800 */
[----:B-----5:R-:W-:Y:S02]  /*20c20*/  IADD3 R31, P3, PT, R31, UR13, RZ ;  /* 0x0000000d1f1f7c10 */ /* 0x020fe4000ff7e0ff */
[----:B------:R-:W-:Y:S01]  /*20c30*/  IADD3.X R30, PT, PT, R30, UR35, RZ, P4, !PT ;  /* 0x000000231e1e7c10 */ /* 0x000fe2000a7fe4ff */
[----:B0-----:R-:W3:Y:S01]  /*20c40*/  LDL.LU R3, [R1+0x668] ;  /* 0x0006680001037983 */ /* 0x001ee20000300800 */
[----:B----4-:R-:W-:-:S03]  /*20c50*/  IADD3 R29, P4, PT, R29, UR13, RZ ;  /* 0x0000000d1d1d7c10 */ /* 0x010fc6000ff9e0ff */
        /* <DEDUP_REMOVED lines=34> */
[----:B------:R-:W-:Y:S04]  /*20e80*/  STL [R1+0x6b4], R13 ;  /* 0x0006b40d01007387 */ /* 0x000fe80000100800 */
[----:B0-----:R-:W4:Y:S01]  /*20e90*/  LDL.LU R2, [R1+0x684] ;  /* 0x0006840001027983 */ /* 0x001f220000300800 */
[----:B------:R-:W-:Y:S02]  /*20ea0*/  IADD3 R12, P2, PT, R12, UR13, RZ ;  /* 0x0000000d0c0c7c10 */ /* 0x000fe4000ff5e0ff */
[----:B------:R-:W-:-:S02]  /*20eb0*/  IADD3 R11, P3, PT, R11, UR13, RZ ;  /* 0x0000000d0b0b7c10 */ /* 0x000fc4000ff7e0ff */
[----:B------:R-:W-:Y:S02]  /*20ec0*/  IADD3.X R10, PT, PT, R10, UR35, RZ, P4, !PT ;  /* 0x000000230a0a7c10 */ /* 0x000fe4000a7fe4ff */
[----:B------:R-:W-:Y:S01]  /*20ed0*/  IADD3 R9, P4, PT, R9, UR13, RZ ;  /* 0x0000000d09097c10 */ /* 0x000fe2000ff9e0ff */
[----:B------:R-:W-:Y:S04]  /*20ee0*/  STL [R1+0x690], R12 ;  /* 0x0006900c01007387 */ /* 0x000fe80000100800 */
[----:B------:R-:W-:Y:S04]  /*20ef0*/  STL [R1+0x688], R11 ;  /* 0x0006880b01007387 */ /* 0x000fe80000100800 */
[----:B------:R-:W-:Y:S04]  /*20f00*/  STL [R1+0x6a4], R10 ;  /* 0x0006a40a01007387 */ /* 0x000fe80000100800 */
[----:B------:R-:W-:Y:S01]  /*20f10*/  STL [R1+0x680], R9 ;  /* 0x0006800901007387 */ /* 0x000fe20000100800 */
[----:B--2---:R-:W-:-:S02]  /*20f20*/  IADD3.X R8, PT, PT, R8, UR35, RZ, P6, !PT ;  /* 0x0000002308087c10 */ /* 0x004fc4000b7fe4ff */
[----:B------:R-:W-:Y:S02]  /*20f30*/  IADD3 R7, P6, PT, R7, UR13, RZ ;  /* 0x0000000d07077c10 */ /* 0x000fe4000ffde0ff */
[----:B------:R-:W-:Y:S02]  /*20f40*/  IADD3.X R6, PT, PT, R6, UR35, RZ, P1, !PT ;  /* 0x0000002306067c10 */ /* 0x000fe40008ffe4ff */
[----:B------:R-:W-:Y:S01]  /*20f50*/  IADD3 R4, P1, PT, R4, UR13, RZ ;  /* 0x0000000d04047c10 */ /* 0x000fe2000ff3e0ff */
[----:B------:R-:W-:Y:S04]  /*20f60*/  STL [R1+0x69c], R8 ;  /* 0x00069c0801007387 */ /* 0x000fe80000100800 */
[----:B------:R0:W-:Y:S04]  /*20f70*/  STL [R1+0x670], R4 ;  /* 0x0006700401007387 */ /* 0x0001e80000100800 */
[----:B------:R-:W-:Y:S01]  /*20f80*/  STL [R1+0x678], R7 ;  /* 0x0006780701007387 */ /* 0x000fe20000100800 */
[----:B------:R-:W-:-:S03]  /*20f90*/  IADD3.X R5, PT, PT, R5, UR35, RZ, P2, !PT ;  /* 0x0000002305057c10 */ /* 0x000fc600097fe4ff */
[----:B0-----:R-:W2:Y:S04]  /*20fa0*/  LDL.LU R4, [R1+0x660] ;  /* 0x0006600001047983 */ /* 0x001ea80000300800 */
[----:B------:R-:W-:Y:S04]  /*20fb0*/  STL [R1+0x694], R6 ;  /* 0x0006940601007387 */ /* 0x000fe80000100800 */
[----:B------:R-:W5:Y:S04]  /*20fc0*/  LDL.LU R31, [R1+0x67c] ;  /* 0x00067c00011f7983 */ /* 0x000f680000300800 */
[----:B------:R-:W5:Y:S04]  /*20fd0*/  LDL.LU R30, [R1+0x658] ;  /* 0x00065800011e7983 */ /* 0x000f680000300800 */
[----:B------:R-:W-:Y:S01]  /*20fe0*/  STL [R1+0x68c], R5 ;  /* 0x00068c0501007387 */ /* 0x000fe20000100800 */
[----:B---3--:R-:W-:-:S03]  /*20ff0*/  IADD3 R3, P2, PT, R3, UR13, RZ ;  /* 0x0000000d03037c10 */ /* 0x008fc6000ff5e0ff */
        /* <DEDUP_REMOVED lines=22> */
[----:B----4-:R-:W-:-:S05]  /*21160*/  IADD3.X R2, PT, PT, R2, UR35, RZ, P3, !PT ;  /* 0x0000002302027c10 */ /* 0x010fca0009ffe4ff */
[----:B------:R0:W-:Y:S04]  /*21170*/  STL [R1+0x684], R2 ;  /* 0x0006840201007387 */ /* 0x0001e80000100800 */
[----:B------:R-:W4:Y:S04]  /*21180*/  LDL.LU R8, [R1+0x600] ;  /* 0x0006000001087983 */ /* 0x000f280000300800 */
[----:B------:R-:W4:Y:S04]  /*21190*/  LDL.LU R7, [R1+0x61c] ;  /* 0x00061c0001077983 */ /* 0x000f280000300800 */
[----:B------:R-:W4:Y:S04]  /*211a0*/  LDL.LU R6, [R1+0x5f8] ;  /* 0x0005f80001067983 */ /* 0x000f280000300800 */
[----:B0-----:R-:W4:Y:S04]  /*211b0*/  LDL.LU R2, [R1+0x614] ;  /* 0x0006140001027983 */ /* 0x001f280000300800 */
[----:B------:R-:W4:Y:S01]  /*211c0*/  LDL.LU R5, [R1+0x5f0] ;  /* 0x0005f00001057983 */ /* 0x000f220000300800 */
[----:B--2---:R-:W-:-:S05]  /*211d0*/  IADD3 R4, P3, PT, R4, UR13, RZ ;  /* 0x0000000d04047c10 */ /* 0x004fca000ff7e0ff */
[----:B------:R0:W-:Y:S01]  /*211e0*/  STL [R1+0x660], R4 ;  /* 0x0006600401007387 */ /* 0x0001e20000100800 */
[----:B-----5:R-:W-:-:S03]  /*211f0*/  IADD3.X R31, PT, PT, R31, UR35, RZ, P4, !PT ;  /* 0x000000231f1f7c10 */ /* 0x020fc6000a7fe4ff */
[----:B0-----:R-:W2:Y:S01]  /*21200*/  LDL.LU R4, [R1+0x60c] ;  /* 0x00060c0001047983 */ /* 0x001ea20000300800 */
[----:B------:R-:W-:Y:S02]  /*21210*/  IADD3 R30, P4, PT, R30, UR13, RZ ;  /* 0x0000000d1e1e7c10 */ /* 0x000fe4000ff9e0ff */
[----:B---3--:R-:W-:Y:S01]  /*21220*/  IADD3.X R29, PT, PT, R29, UR35, RZ, P6, !PT ;  /* 0x000000231d1d7c10 */ /* 0x008fe2000b7fe4ff */
        /* <DEDUP_REMOVED lines=34> */
[----:B------:R0:W-:Y:S01]  /*21450*/  STL [R1+0x610], R3 ;  /* 0x0006100301007387 */ /* 0x0001e20000100800 */
[----:B------:R-:W-:-:S03]  /*21460*/  IADD3.X R11, PT, PT, R11, UR35, RZ, P4, !PT ;  /* 0x000000230b0b7c10 */ /* 0x000fc6000a7fe4ff */
[----:B------:R-:W-:Y:S01]  /*21470*/  STL [R1+0x618], R13 ;  /* 0x0006180d01007387 */ /* 0x000fe20000100800 */
[----:B------:R-:W-:Y:S02]  /*21480*/  IADD3 R10, P4, PT, R10, UR13, RZ ;  /* 0x0000000d0a0a7c10 */ /* 0x000fe4000ff9e0ff */
[----:B------:R-:W-:Y:S01]  /*21490*/  IADD3.X R9, PT, PT, R9, UR35, RZ, P6, !PT ;  /* 0x0000002309097c10 */ /* 0x000fe2000b7fe4ff */
[----:B0-----:R-:W3:Y:S04]  /*214a0*/  LDL.LU R3, [R1+0x5e8] ;  /* 0x0005e80001037983 */ /* 0x001ee80000300800 */
[----:B------:R-:W-:Y:S04]  /*214b0*/  STL [R1+0x634], R12 ;  /* 0x0006340c01007387 */ /* 0x000fe80000100800 */
[----:B------:R-:W-:Y:S01]  /*214c0*/  STL [R1+0x62c], R11 ;  /* 0x00062c0b01007387 */ /* 0x000fe20000100800 */
[----:B----4-:R-:W-:-:S03]  /*214d0*/  IADD3 R8, P6, PT, R8, UR13, RZ ;  /* 0x0000000d08087c10 */ /* 0x010fc6000ffde0ff */
[----:B------:R-:W-:Y:S01]  /*214e0*/  STL [R1+0x608], R10 ;  /* 0x0006080a01007387 */ /* 0x000fe20000100800 */
[----:B------:R-:W-:-:S03]  /*214f0*/  IADD3.X R7, PT, PT, R7, UR35, RZ, P1, !PT ;  /* 0x0000002307077c10 */ /* 0x000fc60008ffe4ff */
[----:B------:R-:W-:Y:S01]  /*21500*/  STL [R1+0x624], R9 ;  /* 0x0006240901007387 */ /* 0x000fe20000100800 */
[----:B------:R-:W-:-:S03]  /*21510*/  IADD3.X R2, PT, PT, R2, UR35, RZ, P2, !PT ;  /* 0x0000002302027c10 */ /* 0x000fc600097fe4ff */
[----:B------:R-:W-:Y:S04]  /*21520*/  STL [R1+0x600], R8 ;  /* 0x0006000801007387 */ /* 0x000fe80000100800 */
[----:B------:R0:W-:Y:S04]  /*21530*/  STL [R1+0x614], R2 ;  /* 0x0006140201007387 */ /* 0x0001e80000100800 */
[----:B------:R-:W-:Y:S04]  /*21540*/  STL [R1+0x61c], R7 ;  /* 0x00061c0701007387 */ /* 0x000fe80000100800 */
[----:B0-----:R-:W4:Y:S01]  /*21550*/  LDL.LU R2, [R1+0x604] ;  /* 0x0006040001027983 */ /* 0x001f220000300800 */
[----:B------:R-:W-:-:S02]  /*21560*/  IADD3 R6, P1, PT, R6, UR13, RZ ;  /* 0x0000000d06067c10 */ /* 0x000fc4000ff3e0ff */
[----:B------:R-:W-:-:S03]  /*21570*/  IADD3 R5, P2, PT, R5, UR13, RZ ;  /* 0x0000000d05057c10 */ /* 0x000fc6000ff5e0ff */
[----:B------:R-:W-:Y:S04]  /*21580*/  STL [R1+0x5f8], R6 ;  /* 0x0005f80601007387 */ /* 0x000fe80000100800 */
[----:B------:R-:W5:Y:S04]  /*21590*/  LDL.LU R31, [R1+0x5e0] ;  /* 0x0005e000011f7983 */ /* 0x000f680000300800 */
[----:B------:R-:W5:Y:S04]  /*215a0*/  LDL.LU R30, [R1+0x5fc] ;  /* 0x0005fc00011e7983 */ /* 0x000f680000300800 */
[----:B------:R-:W-:Y:S04]  /*215b0*/  STL [R1+0x5f0], R5 ;  /* 0x0005f00501007387 */ /* 0x000fe80000100800 */
[----:B------:R-:W5:Y:S01]  /*215c0*/  LDL.LU R29, [R1+0x5d8] ;  /* 0x0005d800011d7983 */ /* 0x000f620000300800 */
[----:B--2---:R-:W-:-:S05]  /*215d0*/  IADD3.X R4, PT, PT, R4, UR35, RZ, P3, !PT ;  /* 0x0000002304047c10 */ /* 0x004fca0009ffe4ff */
        /* <DEDUP_REMOVED lines=21> */
[----:B---3--:R-:W-:-:S05]  /*21730*/  IADD3 R3, P3, PT, R3, UR13, RZ ;  /* 0x0000000d03037c10 */ /* 0x008fca000ff7e0ff */
[----:B------:R0:W-:Y:S04]  /*21740*/  STL [R1+0x5e8], R3 ;  /* 0x0005e80301007387 */ /* 0x0001e80000100800 */
[----:B------:R-:W3:Y:S04]  /*21750*/  LDL.LU R8, [R1+0x5a4] ;  /* 0x0005a40001087983 */ /* 0x000ee80000300800 */
[----:B------:R-:W3:Y:S04]  /*21760*/  LDL.LU R7, [R1+0x580] ;  /* 0x0005800001077983 */ /* 0x000ee80000300800 */
[----:B------:R-:W3:Y:S04]  /*21770*/  LDL.LU R6, [R1+0x59c] ;  /* 0x00059c0001067983 */ /* 0x000ee80000300800 */
[----:B0-----:R-:W3:Y:S04]  /*21780*/  LDL.LU R3, [R1+0x578] ;  /* 0x0005780001037983 */ /* 0x001ee80000300800 */
[----:B------:R-:W3:Y:S01]  /*21790*/  LDL.LU R5, [R1+0x594] ;  /* 0x0005940001057983 */ /* 0x000ee20000300800 */
[----:B----4-:R-:W-:-:S05]  /*217a0*/  IADD3.X R2, PT, PT, R2, UR35, RZ, P4, !PT ;  /* 0x0000002302027c10 */ /* 0x010fca000a7fe4ff */
[----:B------:R0:W-:Y:S04]  /*217b0*/  STL [R1+0x604], R2 ;  /* 0x0006040201007387 */ /* 0x0001e80000100800 */
[----:B0-----:R-:W4:Y:S01]  /*217c0*/  LDL.LU R2, [R1+0x570] ;  /* 0x0005700001027983 */ /* 0x001f220000300800 */
[----:B-----5:R-:W-:Y:S02]  /*217d0*/  IADD3 R31, P4, PT, R31, UR13, RZ ;  /* 0x0000000d1f1f7c10 */ /* 0x020fe4000ff9e0ff */
[----:B------:R-:W-:Y:S02]  /*217e0*/  IADD3.X R30, PT, PT, R30, UR35, RZ, P6, !PT ;  /* 0x000000231e1e7c10 */ /* 0x000fe4000b7fe4ff */
[----:B------:R-:W-:Y:S01]  /*217f0*/  IADD3 R29, P6, PT, R29, UR13, RZ ;  /* 0x0000000d1d1d7c10 */ /* 0x000fe2000ffde0ff */
[----:B------:R-:W-:Y:S04]  /*21800*/  STL [R1+0x5e0], R31 ;  /* 0x0005e01f01007387 */ /* 0x000fe80000100800 */
[----:B------:R-:W-:Y:S04]  /*21810*/  STL [R1+0x5fc], R30 ;  /* 0x0005fc1e01007387 */ /* 0x000fe80000100800 */
[----:B------:R-:W-:Y:S01]  /*21820*/  STL [R1+0x5d8], R29 ;  /* 0x0005d81d01007387 */ /* 0x000fe20000100800 */
[----:B--2---:R-:W-:-:S02]  /*21830*/  IADD3.X R27, PT, PT, R27, UR35, RZ, P1, !PT ;  /* 0x000000231b1b7c10 */ /* 0x004fc40008ffe4ff */
        /* <DEDUP_REMOVED lines=36> */
[----:B------:R-:W-:Y:S04]  /*21a80*/  STL [R1+0x598], R12 ;  /* 0x0005980c01007387 */ /* 0x000fe80000100800 */
[----:B------:R-:W-:Y:S01]  /*21a90*/  STL [R1+0x590], R11 ;  /* 0x0005900b01007387 */ /* 0x000fe20000100800 */
[----:B---3--:R-:W-:-:S03]  /*21aa0*/  IADD3.X R8, PT, PT, R8, UR35, RZ, P1, !PT ;  /* 0x0000002308087c10 */ /* 0x008fc60008ffe4ff */
[----:B------:R-:W-:Y:S01]  /*21ab0*/  STL [R1+0x5ac], R10 ;  /* 0x0005ac0a01007387 */ /* 0x000fe20000100800 */
[----:B------:R-:W-:Y:S02]  /*21ac0*/  IADD3 R7, P1, PT, R7, UR13, RZ ;  /* 0x0000000d07077c10 */ /* 0x000fe4000ff3e0ff */
[----:B------:R-:W-:Y:S01]  /*21ad0*/  IADD3.X R6, PT, PT, R6, UR35, RZ, P2, !PT ;  /* 0x0000002306067c10 */ /* 0x000fe200097fe4ff */
[----:B------:R-:W-:Y:S01]  /*21ae0*/  STL [R1+0x588], R9 ;  /* 0x0005880901007387 */ /* 0x000fe20000100800 */
[----:B------:R-:W-:-:S03]  /*21af0*/  IADD3 R3, P2, PT, R3, UR13, RZ ;  /* 0x0000000d03037c10 */ /* 0x000fc6000ff5e0ff */
[----:B------:R-:W-:Y:S01]  /*21b00*/  STL [R1+0x5a4], R8 ;  /* 0x0005a40801007387 */ /* 0x000fe20000100800 */
[----:B------:R-:W-:-:S03]  /*21b10*/  IADD3.X R5, PT, PT, R5, UR35, RZ, P3, !PT ;  /* 0x0000002305057c10 */ /* 0x000fc60009ffe4ff */
[----:B------:R0:W-:Y:S04]  /*21b20*/  STL [R1+0x578], R3 ;  /* 0x0005780301007387 */ /* 0x0001e80000100800 */
[----:B------:R-:W-:Y:S04]  /*21b30*/  STL [R1+0x580], R7 ;  /* 0x0005800701007387 */ /* 0x000fe80000100800 */
[----:B0-----:R-:W3:Y:S04]  /*21b40*/  LDL.LU R3, [R1+0x568] ;  /* 0x0005680001037983 */ /* 0x001ee80000300800 */
[----:B------:R-:W-:Y:S04]  /*21b50*/  STL [R1+0x59c], R6 ;  /* 0x00059c0601007387 */ /* 0x000fe80000100800 */
[----:B------:R-:W5:Y:S04]  /*21b60*/  LDL.LU R31, [R1+0x584] ;  /* 0x00058400011f7983 */ /* 0x000f680000300800 */
[----:B------:R-:W5:Y:S04]  /*21b70*/  LDL.LU R30, [R1+0x560] ;  /* 0x00056000011e7983 */ /* 0x000f680000300800 */
[----:B------:R-:W-:Y:S01]  /*21b80*/  STL [R1+0x594], R5 ;  /* 0x0005940501007387 */ /* 0x000fe20000100800 */
[----:B----4-:R-:W-:-:S03]  /*21b90*/  IADD3 R2, P3, PT, R2, UR13, RZ ;  /* 0x0000000d02027c10 */ /* 0x010fc6000ff7e0ff */
        /* <DEDUP_REMOVED lines=22> */
[----:B--2---:R-:W-:-:S05]  /*21d00*/  IADD3.X R4, PT, PT, R4, UR35, RZ, P4, !PT ;  /* 0x0000002304047c10 */ /* 0x004fca000a7fe4ff */
[----:B------:R0:W-:Y:S04]  /*21d10*/  STL [R1+0x58c], R4 ;  /* 0x00058c0401007387 */ /* 0x0001e80000100800 */
[----:B------:R-:W2:Y:S04]  /*21d20*/  LDL.LU R8, [R1+0x508] ;  /* 0x0005080001087983 */ /* 0x000ea80000300800 */
[----:B------:R-:W2:Y:S04]  /*21d30*/  LDL.LU R7, [R1+0x524] ;  /* 0x0005240001077983 */ /* 0x000ea80000300800 */
[----:B------:R-:W2:Y:S04]  /*21d40*/  LDL.LU R6, [R1+0x500] ;  /* 0x0005000001067983 */ /* 0x000ea80000300800 */
[----:B0-----:R-:W2:Y:S04]  /*21d50*/  LDL.LU R4, [R1+0x51c] ;  /* 0x00051c0001047983 */ /* 0x001ea80000300800 */
[----:B------:R-:W2:Y:S01]  /*21d60*/  LDL.LU R5, [R1+0x4f8] ;  /* 0x0004f80001057983 */ /* 0x000ea20000300800 */
[----:B---3--:R-:W-:-:S05]  /*21d70*/  IADD3 R3, P4, PT, R3, UR13, RZ ;  /* 0x0000000d03037c10 */ /* 0x008fca000ff9e0ff */
[----:B------:R0:W-:Y:S01]  /*21d80*/  STL [R1+0x568], R3 ;  /* 0x0005680301007387 */ /* 0x0001e20000100800 */
[----:B-----5:R-:W-:Y:S02]  /*21d90*/  IADD3.X R31, PT, PT, R31, UR35, RZ, P6, !PT ;  /* 0x000000231f1f7c10 */ /* 0x020fe4000b7fe4ff */
[----:B------:R-:W-:Y:S01]  /*21da0*/  IADD3 R30, P6, PT, R30, UR13, RZ ;  /* 0x0000000d1e1e7c10 */ /* 0x000fe2000ffde0ff */
[----:B0-----:R-:W3:Y:S01]  /*21db0*/  LDL.LU R3, [R1+0x514] ;  /* 0x0005140001037983 */ /* 0x001ee20000300800 */
[----:B----4-:R-:W-:-:S03]  /*21dc0*/  IADD3.X R29, PT, PT, R29, UR35, RZ, P1, !PT ;  /* 0x000000231d1d7c10 */ /* 0x010fc60008ffe4ff */
        /* <DEDUP_REMOVED lines=44> */
[----:B--2---:R-:W-:-:S02]  /*22090*/  IADD3 R8, P1, PT, R8, UR13, RZ ;  /* 0x0000000d08087c10 */ /* 0x004fc4000ff3e0ff */
[----:B------:R-:W-:-:S03]  /*220a0*/  IADD3.X R7, PT, PT, R7, UR35, RZ, P2, !PT ;  /* 0x0000002307077c10 */ /* 0x000fc600097fe4ff */
[----:B------:R-:W-:Y:S01]  /*220b0*/  STL [R1+0x508], R8 ;  /* 0x0005080801007387 */ /* 0x000fe20000100800 */
[----:B------:R-:W-:Y:S02]  /*220c0*/  IADD3.X R4, PT, PT, R4, UR35, RZ, P3, !PT ;  /* 0x0000002304047c10 */ /* 0x000fe40009ffe4ff */
[----:B------:R-:W-:-:S03]  /*220d0*/  IADD3 R6, P2, PT, R6, UR13, RZ ;  /* 0x0000000d06067c10 */ /* 0x000fc6000ff5e0ff */
[----:B------:R0:W-:Y:S04]  /*220e0*/  STL [R1+0x51c], R4 ;  /* 0x00051c0401007387 */ /* 0x0001e80000100800 */
[----:B------:R-:W-:Y:S01]  /*220f0*/  STL [R1+0x524], R7 ;  /* 0x0005240701007387 */ /* 0x000fe20000100800 */
[----:B------:R-:W-:-:S03]  /*22100*/  IADD3 R5, P3, PT, R5, UR13, RZ ;  /* 0x0000000d05057c10 */ /* 0x000fc6000ff7e0ff */
[----:B0-----:R-:W2:Y:S04]  /*22110*/  LDL.LU R4, [R1+0x50c] ;  /* 0x00050c0001047983 */ /* 0x001ea80000300800 */
[----:B------:R-:W-:Y:S04]  /*22120*/  STL [R1+0x500], R6 ;  /* 0x0005000601007387 */ /* 0x000fe80000100800 */
[----:B------:R-:W5:Y:S04]  /*22130*/  LDL.LU R31, [R1+0x4e8] ;  /* 0x0004e800011f7983 */ /* 0x000f680000300800 */
[----:B------:R-:W5:Y:S04]  /*22140*/  LDL.LU R30, [R1+0x504] ;  /* 0x00050400011e7983 */ /* 0x000f680000300800 */
[----:B------:R-:W-:Y:S01]  /*22150*/  STL [R1+0x4f8], R5 ;  /* 0x0004f80501007387 */ /* 0x000fe20000100800 */
[----:B---3--:R-:W-:-:S03]  /*22160*/  IADD3.X R3, PT, PT, R3, UR35, RZ, P4, !PT ;  /* 0x0000002303037c10 */ /* 0x008fc6000a7fe4ff */
        /* <DEDUP_REMOVED lines=75> */
[----:B------:R-:W-:Y:S04]  /*22620*/  STL [R1+0x4a0], R12 ;  /* 0x0004a00c01007387 */ /* 0x000fe80000100800 */
[----:B------:R-:W-:Y:S01]  /*22630*/  STL [R1+0x498], R11 ;  /* 0x0004980b01007387 */ /* 0x000fe20000100800 */
[----:B----4-:R-:W-:-:S03]  /*22640*/  IADD3.X R8, PT, PT, R8, UR35, RZ, P2, !PT ;  /* 0x0000002308087c10 */ /* 0x010fc600097fe4ff */
[----:B------:R-:W-:Y:S01]  /*22650*/  STL [R1+0x4b4], R10 ;  /* 0x0004b40a01007387 */ /* 0x000fe20000100800 */
[----:B------:R-:W-:Y:S02]  /*22660*/  IADD3 R7, P2, PT, R7, UR13, RZ ;  /* 0x0000000d07077c10 */ /* 0x000fe4000ff5e0ff */
[----:B------:R-:W-:Y:S01]  /*22670*/  IADD3.X R6, PT, PT, R6, UR35, RZ, P3, !PT ;  /* 0x0000002306067c10 */ /* 0x000fe20009ffe4ff */
        /* <DEDUP_REMOVED lines=102> */
[----:B------:R-:W5:Y:S04]  /*22ce0*/  LDL.LU R30, [R1+0x40c] ;  /* 0x00040c00011e7983 */ /* 0x000f680000300800 */
[----:B------:R-:W-:Y:S01]  /*22cf0*/  STL [R1+0x400], R5 ;  /* 0x0004000501007387 */ /* 0x000fe20000100800 */
[----:B----4-:R-:W-:-:S03]  /*22d00*/  IADD3.X R2, PT, PT, R2, UR35, RZ, P6, !PT ;  /* 0x0000002302027c10 */ /* 0x010fc6000b7fe4ff */
        /* <DEDUP_REMOVED lines=643> */
[----:B------:R-:W-:Y:S04]  /*25540*/  STL [R1+0x958], R7 ;  /* 0x0009580701007387 */ /* 0x000fe80000100800 */
[----:B0-----:R-:W2:Y:S01]  /*25550*/  LDL.LU R4, [R1+0x944] ;  /* 0x0009440001047983 */ /* 0x001ea20000300800 */
[----:B------:R-:W-:-:S03]  /*25560*/  IADD3.X R5, PT, PT, R5, UR35, RZ, P3, !PT ;  /* 0x0000002305057c10 */ /* 0x000fc60009ffe4ff */
        /* <DEDUP_REMOVED lines=35> */
[----:B------:R0:W-:Y:S04]  /*257a0*/  STL [R1+0x944], R4 ;  /* 0x0009440401007387 */ /* 0x0001e80000100800 */
[----:B0-----:R-:W2:Y:S01]  /*257b0*/  LDL.LU R4, [R1+0x8f0] ;  /* 0x0008f00001047983 */ /* 0x001ea20000300800 */
[----:B-----5:R-:W-:Y:S02]  /*257c0*/  IADD3.X R31, PT, PT, R31, UR34, RZ, P6, !PT ;  /* 0x000000221f1f7c10 */ /* 0x020fe4000b7fe4ff */
        /* <DEDUP_REMOVED lines=35> */
[----:B------:R-:W-:Y:S01]  /*25a00*/  STL [R1+0x920], R14 ;  /* 0x0009200e01007387 */ /* 0x000fe20000100800 */
[----:B------:R-:W-:-:S03]  /*25a10*/  IADD3.X R11, PT, PT, R11, UR34, RZ, P6, !PT ;  /* 0x000000220b0b7c10 */ /* 0x000fc6000b7fe4ff */
[----:B------:R0:W-:Y:S01]  /*25a20*/  STL [R1+0x8f4], R3 ;  /* 0x0008f40301007387 */ /* 0x0001e20000100800 */
[----:B------:R-:W-:-:S03]  /*25a30*/  IADD3 R10, P6, PT, R10, UR7, RZ ;  /* 0x000000070a0a7c10 */ /* 0x000fc6000ffde0ff */
[----:B------:R-:W-:Y:S01]  /*25a40*/  STL [R1+0x8fc], R13 ;  /* 0x0008fc0d01007387 */ /* 0x000fe20000100800 */
[----:B------:R-:W-:-:S03]  /*25a50*/  IADD3.X R9, PT, PT, R9, UR34, RZ, P1, !PT ;  /* 0x0000002209097c10 */ /* 0x000fc60008ffe4ff */
        /* <DEDUP_REMOVED lines=14> */
[----:B------:R0:W-:Y:S04]  /*25b40*/  STL [R1+0x95c], R6 ;  /* 0x00095c0601007387 */ /* 0x0001e80000100800 */
[----:B------:R-:W5:Y:S04]  /*25b50*/  LDL.LU R30, [R1+0x8e0] ;  /* 0x0008e000011e7983 */ /* 0x000f680000300800 */
[----:B------:R-:W5:Y:S04]  /*25b60*/  LDL.LU R29, [R1+0x968] ;  /* 0x00096800011d7983 */ /* 0x000f680000300800 */
[----:B------:R1:W-:Y:S04]  /*25b70*/  STL [R1+0x960], R5 ;  /* 0x0009600501007387 */ /* 0x0003e80000100800 */
[----:B------:R-:W5:Y:S01]  /*25b80*/  LDL.LU R27, [R1+0x8dc] ;  /* 0x0008dc00011b7983 */ /* 0x000f620000300800 */
[----:B--2---:R-:W-:-:S05]  /*25b90*/  IADD3.X R4, PT, PT, R4, UR34, RZ, P4, !PT ;  /* 0x0000002204047c10 */ /* 0x004fca000a7fe4ff */
[----:B------:R2:W-:Y:S04]  /*25ba0*/  STL [R1+0x8f0], R4 ;  /* 0x0008f00401007387 */ /* 0x0005e80000100800 */
        /* <DEDUP_REMOVED lines=12> */
[----:B0-----:R-:W5:Y:S04]  /*25c70*/  LDL.LU R6, [R1+0x988] ;  /* 0x0009880001067983 */ /* 0x001f680000300800 */
[----:B------:R-:W5:Y:S04]  /*25c80*/  LDL.LU R14, [R1+0x96c] ;  /* 0x00096c00010e7983 */ /* 0x000f680000300800 */
[----:B------:R-:W5:Y:S04]  /*25c90*/  LDL.LU R13, [R1+0xa8] ;  /* 0x0000a800010d7983 */ /* 0x000f680000300800 */
[----:B------:R-:W5:Y:S04]  /*25ca0*/  LDL.LU R12, [R1+0xb4] ;  /* 0x0000b400010c7983 */ /* 0x000f680000300800 */
[----:B------:R-:W5:Y:S04]  /*25cb0*/  LDL.LU R11, [R1+0xa0] ;  /* 0x0000a000010b7983 */ /* 0x000f680000300800 */
[----:B------:R-:W5:Y:S04]  /*25cc0*/  LDL.LU R10, [R1+0xb0] ;  /* 0x0000b000010a7983 */ /* 0x000f680000300800 */
[----:B------:R-:W5:Y:S01]  /*25cd0*/  LDL.LU R7, [R1+0x98] ;  /* 0x0000980001077983 */ /* 0x000f620000300800 */
[----:B---3--:R-:W-:-:S05]  /*25ce0*/  IADD3.X R3, PT, PT, R3, UR34, RZ, P6, !PT ;  /* 0x0000002203037c10 */ /* 0x008fca000b7fe4ff */
[----:B------:R0:W-:Y:S04]  /*25cf0*/  STL [R1+0x8e8], R3 ;  /* 0x0008e80301007387 */ /* 0x0001e80000100800 */
[----:B------:R-:W3:Y:S04]  /*25d00*/  LDL.LU R9, [R1+0xac] ;  /* 0x0000ac0001097983 */ /* 0x000ee80000300800 */
[----:B------:R-:W3:Y:S04]  /*25d10*/  LDL.LU R8, [R1+0xa4] ;  /* 0x0000a40001087983 */ /* 0x000ee80000300800 */
[----:B-1----:R-:W3:Y:S04]  /*25d20*/  LDL.LU R5, [R1+0x9c] ;  /* 0x00009c0001057983 */ /* 0x002ee80000300800 */
[----:B--2---:R-:W2:Y:S04]  /*25d30*/  LDL.LU R4, [R1+0x90] ;  /* 0x0000900001047983 */ /* 0x004ea80000300800 */
[----:B0-----:R-:W2:Y:S01]  /*25d40*/  LDL.LU R3, [R1+0x94] ;  /* 0x0000940001037983 */ /* 0x001ea20000300800 */
        /* <DEDUP_REMOVED lines=9> */
[----:B------:R-:W-:-:S04]  /*25de0*/  IMAD.U32 R0, R0, -0x80000000, RZ ;  /* 0x8000000000007824 */ /* 0x000fc800078e00ff */
[----:B------:R-:W0:Y:S01]  /*25df0*/  SYNCS.PHASECHK.TRANS64.TRYWAIT P4, [UR8], R0 ;  /* 0x00000000ff0075a7 */ /* 0x000e220008081108 */
[----:B------:R-:W-:Y:S02]  /*25e00*/  PRMT R28, RZ, 0x7610, R28 ;  /* 0x00007610ff1c7816 */ /* 0x000fe4000000001c */
[----:B------:R-:W-:Y:S02]  /*25e10*/  IADD3 R26, P2, PT, R26, UR7, RZ ;  /* 0x000000071a1a7c10 */ /* 0x000fe4000ff5e0ff */
        /* <DEDUP_REMOVED lines=19> */
[----:B------:R-:W-:Y:S01]  /*25f50*/  IADD3 R6, P6, PT, R6, UR7, RZ ;  /* 0x0000000706067c10 */ /* 0x000fe2000ffde0ff */
[----:B------:R-:W-:Y:S04]  /*25f60*/  STL [R1+0xbc], R17 ;  /* 0x0000bc1101007387 */ /* 0x000fe80000100800 */
[----:B------:R1:W-:Y:S02]  /*25f70*/  STL [R1+0x988], R6 ;  /* 0x0009880601007387 */ /* 0x0003e40000100800 */
[----:B-1----:R-:W1:Y:S01]  /*25f80*/  S2R R6, SR_TID.X ;  /* 0x0000000000067919 */ /* 0x002e620000002100 */
[----:B------:R-:W-:-:S02]  /*25f90*/  IADD3 R16, P3, PT, R16, UR7, RZ ;  /* 0x0000000710107c10 */ /* 0x000fc4000ff7e0ff */
[----:B------:R-:W-:Y:S02]  /*25fa0*/  IADD3.X R14, PT, PT, R14, UR34, RZ, P1, !PT ;  /* 0x000000220e0e7c10 */ /* 0x000fe40008ffe4ff */
[----:B------:R-:W-:Y:S02]  /*25fb0*/  IADD3.X R12, PT, PT, R12, UR34, RZ, P2, !PT ;  /* 0x000000220c0c7c10 */ /* 0x000fe400097fe4ff */
[----:B------:R-:W-:Y:S02]  /*25fc0*/  IADD3 R13, P1, PT, R13, UR7, RZ ;  /* 0x000000070d0d7c10 */ /* 0x000fe4000ff3e0ff */
[----:B------:R-:W-:Y:S01]  /*25fd0*/  IADD3 R11, P2, PT, R11, UR7, RZ ;  /* 0x000000070b0b7c10 */ /* 0x000fe2000ff5e0ff */
[----:B------:R-:W-:Y:S01]  /*25fe0*/  STL [R1+0x984], R16 ;  /* 0x0009841001007387 */ /* 0x000fe20000100800 */
[----:B------:R-:W-:Y:S02]  /*25ff0*/  IADD3.X R10, PT, PT, R10, UR34, RZ, P3, !PT ;  /* 0x000000220a0a7c10 */ /* 0x000fe40009ffe4ff */
[----:B------:R-:W-:Y:S01]  /*26000*/  IADD3 R7, P3, PT, R7, UR7, RZ ;  /* 0x0000000707077c10 */ /* 0x000fe2000ff7e0ff */
[----:B------:R-:W-:Y:S04]  /*26010*/  STL [R1+0xb8], R15 ;  /* 0x0000b80f01007387 */ /* 0x000fe80000100800 */
[----:B------:R-:W-:Y:S04]  /*26020*/  STL [R1+0x96c], R14 ;  /* 0x00096c0e01007387 */ /* 0x000fe80000100800 */
[----:B------:R-:W-:Y:S04]  /*26030*/  STL [R1+0xa8], R13 ;  /* 0x0000a80d01007387 */ /* 0x000fe80000100800 */
[----:B------:R-:W-:Y:S01]  /*26040*/  STL [R1+0xb4], R12 ;  /* 0x0000b40c01007387 */ /* 0x000fe20000100800 */
[----:B---3--:R-:W-:-:S03]  /*26050*/  IADD3.X R9, PT, PT, R9, UR34, RZ, P6, !PT ;  /* 0x0000002209097c10 */ /* 0x008fc6000b7fe4ff */
[----:B------:R3:W-:Y:S01]  /*26060*/  STL [R1+0x98], R7 ;  /* 0x0000980701007387 */ /* 0x0007e20000100800 */
[----:B------:R-:W-:Y:S02]  /*26070*/  IADD3.X R8, PT, PT, R8, UR34, RZ, P1, !PT ;  /* 0x0000002208087c10 */ /* 0x000fe40008ffe4ff */
[----:B------:R-:W-:Y:S01]  /*26080*/  IADD3.X R5, PT, PT, R5, UR34, RZ, P2, !PT ;  /* 0x0000002205057c10 */ /* 0x000fe200097fe4ff */
[----:B------:R0:W-:Y:S01]  /*26090*/  STL [R1+0xa0], R11 ;  /* 0x0000a00b01007387 */ /* 0x0001e20000100800 */
[----:B--2---:R-:W-:-:S03]  /*260a0*/  IADD3 R4, P2, PT, R4, UR7, RZ ;  /* 0x0000000704047c10 */ /* 0x004fc6000ff5e0ff */
[----:B------:R2:W-:Y:S01]  /*260b0*/  STL [R1+0xb0], R10 ;  /* 0x0000b00a01007387 */ /* 0x0005e20000100800 */
[----:B------:R-:W-:-:S03]  /*260c0*/  IADD3.X R3, PT, PT, R3, UR34, RZ, P3, !PT ;  /* 0x0000002203037c10 */ /* 0x000fc60009ffe4ff */
[----:B------:R2:W-:Y:S04]  /*260d0*/  STL [R1+0xac], R9 ;  /* 0x0000ac0901007387 */ /* 0x0005e80000100800 */
[----:B------:R2:W-:Y:S04]  /*260e0*/  STL [R1+0xa4], R8 ;  /* 0x0000a40801007387 */ /* 0x0005e80000100800 */
[----:B------:R2:W-:Y:S04]  /*260f0*/  STL [R1+0x9c], R5 ;  /* 0x00009c0501007387 */ /* 0x0005e80000100800 */
[----:B------:R2:W-:Y:S01]  /*26100*/  STL [R1+0x90], R4 ;  /* 0x0000900401007387 */ /* 0x0005e20000100800 */
[----:B-1----:R-:W-:-:S02]  /*26110*/  SHF.R.U32.HI R6, RZ, 0x6, R6 ;  /* 0x00000006ff067819 */ /* 0x002fc40000011606 */
[----:B----4-:R-:W-:-:S05]  /*26120*/  IADD3.X R2, PT, PT, R2, UR34, RZ, P2, !PT ;  /* 0x0000002202027c10 */ /* 0x010fca00097fe4ff */
[----:B------:R2:W-:Y:S04]  /*26130*/  STL [R1+0x8c], R2 ;  /* 0x00008c0201007387 */ /* 0x0005e80000100800 */
[----:B------:R2:W-:Y:S01]  /*26140*/  STL [R1+0x94], R3 ;  /* 0x0000940301007387 */ /* 0x0005e20000100800 */
[----:B------:R-:W-:-:S04]  /*26150*/  SGXT.U32 R6, R6, 0x1 ;  /* 0x000000010606781a */ /* 0x000fc80000000000 */
[C---:B---3--:R-:W-:Y:S02]  /*26160*/  LOP3.LUT R7, R6.reuse, 0x2, RZ, 0xfc, !PT ;  /* 0x0000000206077812 */ /* 0x048fe400078efcff */
[----:B------:R-:W-:Y:S02]  /*26170*/  LOP3.LUT R6, R6, 0x4, RZ, 0xfc, !PT ;  /* 0x0000000406067812 */ /* 0x000fe400078efcff */
[----:B------:R-:W-:Y:S02]  /*26180*/  ISETP.GE.AND P1, PT, R7, UR4, PT ;  /* 0x0000000407007c0c */ /* 0x000fe4000bf26270 */
[----:B------:R-:W-:Y:S01]  /*26190*/  ISETP.GE.AND P6, PT, R6, UR4, PT ;  /* 0x0000000406007c0c */ /* 0x000fe2000bfc6270 */
[----:B0-2---:R-:W-:-:S12]  /*261a0*/  @!P4 BRA `(.L_x_8) ;  /* 0x0000014c00c4c947 */ /* 0x005fd80003800000 */
.L_x_16:
[----:B------:R-:W2:Y:S04]  /*261b0*/  LDL R3, [R1+0x8c] ;  /* 0x00008c0001037983 */ /* 0x000ea80000100800 */
[----:B------:R-:W2:Y:S04]  /*261c0*/  LDL R2, [R1+0x90] ;  /* 0x0000900001027983 */ /* 0x000ea80000100800 */
[----:B------:R0:W-:Y:S04]  /*261d0*/  STL [R1+0xebc], R84 ;  /* 0x000ebc5401007387 */ /* 0x0001e80000100800 */
[----:B0-----:R-:W3:Y:S04]  /*261e0*/  LDL R84, [R1+0xa0] ;  /* 0x0000a00001547983 */ /* 0x001ee80000100800 */
[----:B------:R-:W-:Y:S04]  /*261f0*/  STL [R1+0xeb8], R86 ;  /* 0x000eb85601007387 */ /* 0x000fe80000100800 */
[----:B------:R-:W-:Y:S04]  /*26200*/  STL [R1+0xeb4], R87 ;  /* 0x000eb45701007387 */ /* 0x000fe80000100800 */
[----:B------:R0:W-:Y:S04]  /*26210*/  STL [R1+0xeb0], R89 ;  /* 0x000eb05901007387 */ /* 0x0001e80000100800 */
[----:B0-----:R-:W4:Y:S01]  /*26220*/  LDL R89, [R1+0x9c] ;  /* 0x00009c0001597983 */ /* 0x001f220000100800 */
[----:B------:R-:W-:-:S03]  /*26230*/  PRMT R21, RZ, 0x7610, R21 ;  /* 0x00007610ff157816 */ /* 0x000fc60000000015 */
        /* <DEDUP_REMOVED lines=30> */
[----:B------:R-:W1:Y:S01]  /*26420*/  S2R R46, SR_TID.X ;  /* 0x00000000002e7919 */ /* 0x000e620000002100 */
[----:B------:R-:W-:-:S02]  /*26430*/  PRMT R36, RZ, 0x7610, R36 ;  /* 0x00007610ff247816 */ /* 0x000fc40000000024 */
[----:B------:R-:W3:Y:S04]  /*26440*/  LDL R87, [R1+0xa8] ;  /* 0x0000a80001577983 */ /* 0x000ee80000100800 */
[----:B------:R-:W3:Y:S01]  /*26450*/  LDL R86, [R1+0xac] ;  /* 0x0000ac0001567983 */ /* 0x000ee20000100800 */
[----:B-1----:R-:W-:-:S04]  /*26460*/  SHF.R.U32.HI R46, RZ, 0x6, R46 ;  /* 0x00000006ff2e7819 */ /* 0x002fc8000001162e */
[----:B------:R-:W-:-:S04]  /*26470*/  SGXT.U32 R46, R46, 0x1 ;  /* 0x000000012e2e781a */ /* 0x000fc80000000000 */
[----:B------:R-:W-:Y:S02]  /*26480*/  LOP3.LUT R47, R46, 0x6, RZ, 0xfc, !PT ;  /* 0x000000062e2f7812 */ /* 0x000fe400078efcff */
[----:B------:R-:W1:Y:S02]  /*26490*/  S2R R46, SR_TID.X ;  /* 0x00000000002e7919 */ /* 0x000e640000002100 */
[----:B------:R-:W-:Y:S02]  /*264a0*/  ISETP.GE.AND P2, PT, R47, UR4, PT ;  /* 0x000000042f007c0c */ /* 0x000fe4000bf46270 */
[----:B------:R-:W3:Y:S04]  /*264b0*/  LDL R47, [R1+0x988] ;  /* 0x00098800012f7983 */ /* 0x000ee80000100800 */
[----:B--2---:R2:W2:Y:S04]  /*264c0*/  @!P0 LDG.E.U8 R28, desc[UR22][R2.64] ;  /* 0x00000016021c8981 */ /* 0x0044a8000c1e1100 */
[----:B------:R-:W2:Y:S04]  /*264d0*/  LDL R2, [R1+0x94] ;  /* 0x0000940001027983 */ /* 0x000ea80000100800 */
[----:B------:R-:W2:Y:S02]  /*264e0*/  LDL R3, [R1+0x98] ;  /* 0x0000980001037983 */ /* 0x000ea40000100800 */
[----:B--2---:R-:W-:-:S04]  /*264f0*/  @!P1 LOP3.LUT R3, R3, R2, RZ, 0x3c, !PT ;  /* 0x0000000203039212 */ /* 0x004fc800078e3cff */
[----:B------:R-:W-:-:S04]  /*26500*/  @!P1 LOP3.LUT R2, R3, R2, RZ, 0x3c, !PT ;  /* 0x0000000203029212 */ /* 0x000fc800078e3cff */
[----:B------:R-:W-:-:S05]  /*26510*/  @!P1 LOP3.LUT R3, R3, R2, RZ, 0x3c, !PT ;  /* 0x0000000203039212 */ /* 0x000fca00078e3cff */
[----:B------:R2:W4:Y:S02]  /*26520*/  @!P1 LDG.E.U8 R21, desc[UR22][R2.64] ;  /* 0x0000001602159981 */ /* 0x000524000c1e1100 */
[----:B--2---:R-:W2:Y:S01]  /*26530*/  S2R R3, SR_TID.X ;  /* 0x0000000000037919 */ /* 0x004ea20000002100 */
[----:B---3--:R-:W-:Y:S01]  /*26540*/  @!P6 IMAD.MOV.U32 R2, RZ, RZ, R84 ;  /* 0x000000ffff02e224 */ /* 0x008fe200078e0054 */
[----:B-1----:R-:W-:Y:S02]  /*26550*/  SHF.R.U32.HI R46, RZ, 0x6, R46 ;  /* 0x00000006ff2e7819 */ /* 0x002fe4000001162e */
[----:B------:R-:W-:Y:S01]  /*26560*/  PRMT R41, RZ, 0x7610, R41 ;  /* 0x00007610ff297816 */ /* 0x000fe20000000029 */
[----:B------:R-:W3:Y:S01]  /*26570*/  LDL R84, [R1+0x980] ;  /* 0x0009800001547983 */ /* 0x000ee20000100800 */
[----:B--2---:R-:W-:-:S04]  /*26580*/  SHF.R.U32.HI R3, RZ, 0x6, R3 ;  /* 0x00000006ff037819 */ /* 0x004fc80000011603 */
[----:B------:R-:W-:-:S04]  /*26590*/  SGXT.U32 R3, R3, 0x1 ;  /* 0x000000010303781a */ /* 0x000fc80000000000 */
[----:B------:R-:W-:-:S04]  /*265a0*/  LOP3.LUT R3, R3, 0xa, RZ, 0xfc, !PT ;  /* 0x0000000a03037812 */ /* 0x000fc800078efcff */
[----:B------:R-:W-:Y:S01]  /*265b0*/  ISETP.GE.AND P1, PT, R3, UR4, PT ;  /* 0x0000000403007c0c */ /* 0x000fe2000bf26270 */
[----:B----4-:R-:W-:Y:S01]  /*265c0*/  @!P6 IMAD.MOV.U32 R3, RZ, RZ, R89 ;  /* 0x000000ffff03e224 */ /* 0x010fe200078e0059 */
[----:B------:R-:W-:Y:S01]  /*265d0*/  SGXT.U32 R46, R46, 0x1 ;  /* 0x000000012e2e781a */ /* 0x000fe20000000000 */
[----:B------:R-:W2:Y:S04]  /*265e0*/  LDL R89, [R1+0xb4] ;  /* 0x0000b40001597983 */ /* 0x000ea80000100800 */
[----:B------:R1:W4:Y:S04]  /*265f0*/  @!P6 LDG.E.U8 R36, desc[UR22][R2.64] ;  /* 0x000000160224e981 */ /* 0x000328000c1e1100 */
[----:B------:R-:W2:Y:S01]  /*26600*/  LDL R3, [R1+0xa4] ;  /* 0x0000a40001037983 */ /* 0x000ea20000100800 */
[----:B------:R-:W-:-:S04]  /*26610*/  LOP3.LUT R46, R46, 0x8, RZ, 0xfc, !PT ;  /* 0x000000082e2e7812 */ /* 0x000fc800078efcff */
[----:B------:R-:W-:Y:S01]  /*26620*/  ISETP.GE.AND P0, PT, R46, UR4, PT ;  /* 0x000000042e007c0c */ /* 0x000fe2000bf06270 */
[----:B-1----:R-:W-:Y:S01]  /*26630*/  @!P2 IMAD.MOV.U32 R2, RZ, RZ, R87 ;  /* 0x000000ffff02a224 */ /* 0x002fe200078e0057 */
[----:B------:R-:W-:Y:S01]  /*26640*/  PRMT R27, RZ, 0x7610, R27 ;  /* 0x00007610ff1b7816 */ /* 0x000fe2000000001b */
[----:B------:R-:W1:Y:S02]  /*26650*/  S2R R46, SR_TID.X ;  /* 0x00000000002e7919 */ /* 0x000e640000002100 */
[----:B-1----:R-:W-:-:S04]  /*26660*/  SHF.R.U32.HI R46, RZ, 0x6, R46 ;  /* 0x00000006ff2e7819 */ /* 0x002fc8000001162e */
[----:B------:R-:W-:-:S04]  /*26670*/  SGXT.U32 R46, R46, 0x1 ;  /* 0x000000012e2e781a */ /* 0x000fc80000000000 */
[----:B------:R-:W-:-:S04]  /*26680*/  LOP3.LUT R46, R46, 0xc, RZ, 0xfc, !PT ;  /* 0x0000000c2e2e7812 */ /* 0x000fc800078efcff */
[----:B------:R-:W-:Y:S02]  /*26690*/  ISETP.GE.AND P3, PT, R46, UR4, PT ;  /* 0x000000042e007c0c */ /* 0x000fe4000bf66270 */
[----:B------:R-:W1:Y:S01]  /*266a0*/  S2R R46, SR_TID.X ;  /* 0x00000000002e7919 */ /* 0x000e620000002100 */
[----:B--2---:R2:W3:Y:S02]  /*266b0*/  @!P2 LDG.E.U8 R41, desc[UR22][R2.64] ;  /* 0x000000160229a981 */ /* 0x0044e4000c1e1100 */
[----:B--2---:R-:W-:Y:S02]  /*266c0*/  @!P0 IMAD.MOV.U32 R2, RZ, RZ, R47 ;  /* 0x000000ffff028224 */ /* 0x004fe400078e002f */
[----:B------:R-:W-:-:S05]  /*266d0*/  @!P0 IMAD.MOV.U32 R3, RZ, RZ, R86 ;  /* 0x000000ffff038224 */ /* 0x000fca00078e0056 */
[----:B------:R2:W2:Y:S04]  /*266e0*/  @!P0 LDG.E.U8 R27, desc[UR22][R2.64] ;  /* 0x00000016021b8981 */ /* 0x0004a8000c1e1100 */
[----:B------:R-:W2:Y:S04]  /*266f0*/  LDL R2, [R1+0xb0] ;  /* 0x0000b00001027983 */ /* 0x000ea80000100800 */
[----:B------:R-:W2:Y:S01]  /*26700*/  LDL R3, [R1+0x984] ;  /* 0x0009840001037983 */ /* 0x000ea20000100800 */
[----:B-1----:R-:W-:-:S04]  /*26710*/  SHF.R.U32.HI R47, RZ, 0x6, R46 ;  /* 0x00000006ff2f7819 */ /* 0x002fc8000001162e */
[----:B------:R-:W-:-:S04]  /*26720*/  SGXT.U32 R47, R47, 0x1 ;  /* 0x000000012f2f781a */ /* 0x000fc80000000000 */
[----:B------:R-:W-:Y:S02]  /*26730*/  LOP3.LUT R86, R47, 0x10, RZ, 0xfc, !PT ;  /* 0x000000102f567812 */ /* 0x000fe400078efcff */
[----:B------:R-:W1:Y:S01]  /*26740*/  S2R R47, SR_TID.X ;  /* 0x00000000002f7919 */ /* 0x000e620000002100 */
[----:B------:R-:W-:Y:S02]  /*26750*/  PRMT R29, RZ, 0x7610, R29 ;  /* 0x00007610ff1d7816 */ /* 0x000fe4000000001d */
[----:B------:R-:W-:Y:S02]  /*26760*/  PRMT R37, RZ, 0x7610, R37 ;  /* 0x00007610ff257816 */ /* 0x000fe40000000025 */
[----:B-1----:R-:W-:-:S04]  /*26770*/  SHF.R.U32.HI R47, RZ, 0x6, R47 ;  /* 0x00000006ff2f7819 */ /* 0x002fc8000001162f */
[----:B------:R-:W-:Y:S02]  /*26780*/  SGXT.U32 R47, R47, 0x1 ;  /* 0x000000012f2f781a */ /* 0x000fe40000000000 */
[----:B------:R-:W-:Y:S02]  /*26790*/  LEA.HI R87, R46, 0xe, RZ, 0x1a ;  /* 0x0000000e2e577811 */ /* 0x000fe400078fd0ff */
[----:B------:R-:W4:Y:S01]  /*267a0*/  LDL R46, [R1+0x97c] ;  /* 0x00097c00012e7983 */ /* 0x000f220000100800 */
[----:B------:R-:W-:Y:S02]  /*267b0*/  ISETP.GE.AND P0, PT, R86, UR4, PT ;  /* 0x0000000456007c0c */ /* 0x000fe4000bf06270 */
[----:B------:R-:W-:Y:S01]  /*267c0*/  ISETP.GE.AND P2, PT, R87, UR4, PT ;  /* 0x0000000457007c0c */ /* 0x000fe2000bf46270 */
[----:B------:R-:W4:Y:S04]  /*267d0*/  LDL R86, [R1+0x978] ;  /* 0x0009780001567983 */ /* 0x000f280000100800 */
[----:B------:R-:W4:Y:S01]  /*267e0*/  LDL R87, [R1+0xb8] ;  /* 0x0000b80001577983 */ /* 0x000f220000100800 */
[----:B--2---:R-:W-:-:S04]  /*267f0*/  @!P1 LOP3.LUT R3, R3, R2, RZ, 0x3c, !PT ;  /* 0x0000000203039212 */ /* 0x004fc800078e3cff */
[----:B------:R-:W-:-:S04]  /*26800*/  @!P1 LOP3.LUT R2, R3, R2, RZ, 0x3c, !PT ;  /* 0x0000000203029212 */ /* 0x000fc800078e3cff */
[----:B------:R-:W-:-:S05]  /*26810*/  @!P1 LOP3.LUT R3, R3, R2, RZ, 0x3c, !PT ;  /* 0x0000000203039212 */ /* 0x000fca00078e3cff */
[----:B------:R1:W2:Y:S02]  /*26820*/  @!P1 LDG.E.U8 R29, desc[UR22][R2.64] ;  /* 0x00000016021d9981 */ /* 0x0002a4000c1e1100 */
[----:B-1----:R-:W-:Y:S02]  /*26830*/  LOP3.LUT R3, R47, 0x12, RZ, 0xfc, !PT ;  /* 0x000000122f037812 */ /* 0x002fe400078efcff */
[----:B------:R-:W1:Y:S01]  /*26840*/  S2R R47, SR_TID.X ;  /* 0x00000000002f7919 */ /* 0x000e620000002100 */
[----:B---3--:R-:W-:Y:S01]  /*26850*/  @!P3 IMAD.MOV.U32 R2, RZ, RZ, R84 ;  /* 0x000000ffff02b224 */ /* 0x008fe200078e0054 */
[----:B------:R-:W-:Y:S01]  /*26860*/  ISETP.GE.AND P1, PT, R3, UR4, PT ;  /* 0x0000000403007c0c */ /* 0x000fe2000bf26270 */
[----:B------:R-:W-:Y:S01]  /*26870*/  @!P3 IMAD.MOV.U32 R3, RZ, RZ, R89 ;  /* 0x000000ffff03b224 */ /* 0x000fe200078e0059 */
[----:B------:R-:W3:Y:S04]  /*26880*/  LDL R84, [R1+0xbc] ;  /* 0x0000bc0001547983 */ /* 0x000ee80000100800 */
[----:B------:R0:W2:Y:S04]  /*26890*/  @!P3 LDG.E.U8 R37, desc[UR22][R2.64] ;  /* 0x000000160225b981 */ /* 0x0000a8000c1e1100 */
[----:B------:R-:W2:Y:S01]  /*268a0*/  LDL R3, [R1+0x96c] ;  /* 0x00096c0001037983 */ /* 0x000ea20000100800 */
[----:B-1----:R-:W-:-:S03]  /*268b0*/  SHF.R.U32.HI R89, RZ, 0x6, R47 ;  /* 0x00000006ff597819 */ /* 0x002fc6000001162f */
[----:B------:R-:W3:Y:S01]  /*268c0*/  LDL R47, [R1+0x970] ;  /* 0x00097000012f7983 */ /* 0x000ee20000100800 */
[----:B------:R-:W-:-:S04]  /*268d0*/  SGXT.U32 R89, R89, 0x1 ;  /* 0x000000015959781a */ /* 0x000fc80000000000 */
[----:B0-----:R-:W-:Y:S02]  /*268e0*/  LOP3.LUT R2, R89, 0x14, RZ, 0xfc, !PT ;  /* 0x0000001459027812 */ /* 0x001fe400078efcff */
[----:B------:R-:W-:Y:S02]  /*268f0*/  PRMT R40, RZ, 0x7610, R40 ;  /* 0x00007610ff287816 */ /* 0x000fe40000000028 */
[----:B------:R-:W-:Y:S01]  /*26900*/  ISETP.GE.AND P3, PT, R2, UR4, PT ;  /* 0x0000000402007c0c */ /* 0x000fe2000bf66270 */
[----:B----4-:R-:W-:Y:S01]  /*26910*/  @!P2 IMAD.MOV.U32 R2, RZ, RZ, R46 ;  /* 0x000000ffff02a224 */ /* 0x010fe200078e002e */
[----:B------:R-:W-:Y:S02]  /*26920*/  PRMT R26, RZ, 0x7610, R26 ;  /* 0x00007610ff1a7816 */ /* 0x000fe4000000001a */
[----:B------:R-:W-:Y:S02]  /*26930*/  PRMT R30, RZ, 0x7610, R30 ;  /* 0x00007610ff1e7816 */ /* 0x000fe4000000001e */
[----:B--2---:R0:W2:Y:S02]  /*26940*/  @!P2 LDG.E.U8 R40, desc[UR22][R2.64] ;  /* 0x000000160228a981 */ /* 0x0040a4000c1e1100 */
[----:B0-----:R-:W-:-:S02]  /*26950*/  @!P0 IMAD.MOV.U32 R2, RZ, RZ, R86 ;  /* 0x000000ffff028224 */ /* 0x001fc400078e0056 */
[----:B------:R-:W-:Y:S01]  /*26960*/  @!P0 IMAD.MOV.U32 R3, RZ, RZ, R87 ;  /* 0x000000ffff038224 */ /* 0x000fe200078e0057 */
[----:B------:R-:W0:Y:S04]  /*26970*/  S2R R89, SR_TID.X ;  /* 0x0000000000597919 */ /* 0x000e280000002100 */
[----:B------:R3:W4:Y:S01]  /*26980*/  @!P0 LDG.E.U8 R26, desc[UR22][R2.64] ;  /* 0x00000016021a8981 */ /* 0x000722000c1e1100 */
[----:B------:R-:W1:Y:S01]  /*26990*/  S2R R46, SR_TID.X ;  /* 0x00000000002e7919 */ /* 0x000e620000002100 */
[----:B------:R-:W-:Y:S02]  /*269a0*/  PRMT R38, RZ, 0x7610, R38 ;  /* 0x00007610ff267816 */ /* 0x000fe40000000026 */
[----:B------:R-:W2:Y:S01]  /*269b0*/  LDL R87, [R1+0xc8] ;  /* 0x0000c80001577983 */ /* 0x000ea20000100800 */
[----:B---3--:R-:W-:-:S02]  /*269c0*/  @!P1 IMAD.MOV.U32 R2, RZ, RZ, R47 ;  /* 0x000000ffff029224 */ /* 0x008fc400078e002f */
[----:B------:R-:W-:Y:S02]  /*269d0*/  @!P1 IMAD.MOV.U32 R3, RZ, RZ, R84 ;  /* 0x000000ffff039224 */ /* 0x000fe400078e0054 */
[----:B------:R-:W3:Y:S04]  /*269e0*/  LDL R84, [R1+0xcc] ;  /* 0x0000cc0001547983 */ /* 0x000ee80000100800 */
[----:B------:R0:W2:Y:S04]  /*269f0*/  @!P1 LDG.E.U8 R30, desc[UR22][R2.64] ;  /* 0x00000016021e9981 */ /* 0x0000a8000c1e1100 */
[----:B------:R-:W2:Y:S04]  /*26a00*/  LDL R2, [R1+0xc0] ;  /* 0x0000c00001027983 */ /* 0x000ea80000100800 */
[----:B------:R-:W2:Y:S01]  /*26a10*/  LDL R3, [R1+0x974] ;  /* 0x0009740001037983 */ /* 0x000ea20000100800 */
[----:B0-----:R-:W-:-:S04]  /*26a20*/  SHF.R.U32.HI R89, RZ, 0x6, R89 ;  /* 0x00000006ff597819 */ /* 0x001fc80000011659 */
[----:B------:R-:W-:Y:S02]  /*26a30*/  SGXT.U32 R89, R89, 0x1 ;  /* 0x000000015959781a */ /* 0x000fe40000000000 */
[----:B-1----:R-:W-:Y:S02]  /*26a40*/  SHF.R.U32.HI R46, RZ, 0x6, R46 ;  /* 0x00000006ff2e7819 */ /* 0x002fe4000001162e */
[----:B------:R-:W-:Y:S02]  /*26a50*/  LOP3.LUT R89, R89, 0x16, RZ, 0xfc, !PT ;  /* 0x0000001659597812 */ /* 0x000fe400078efcff */
[----:B------:R-:W-:Y:S02]  /*26a60*/  SGXT.U32 R46, R46, 0x1 ;  /* 0x000000012e2e781a */ /* 0x000fe40000000000 */
[----:B------:R-:W-:Y:S02]  /*26a70*/  ISETP.GE.AND P2, PT, R89, UR4, PT ;  /* 0x0000000459007c0c */ /* 0x000fe4000bf46270 */
[----:B------:R-:W3:Y:S01]  /*26a80*/  LDL R89, [R1+0x968] ;  /* 0x0009680001597983 */ /* 0x000ee20000100800 */
[----:B------:R-:W-:-:S02]  /*26a90*/  LOP3.LUT R86, R46, 0x18, RZ, 0xfc, !PT ;  /* 0x000000182e567812 */ /* 0x000fc400078efcff */
[----:B------:R-:W0:Y:S02]  /*26aa0*/  S2R R46, SR_TID.X ;  /* 0x00000000002e7919 */ /* 0x000e240000002100 */
[----:B------:R-:W-:Y:S02]  /*26ab0*/  ISETP.GE.AND P0, PT, R86, UR4, PT ;  /* 0x0000000456007c0c */ /* 0x000fe4000bf06270 */
[----:B------:R-:W3:Y:S01]  /*26ac0*/  LDL R86, [R1+0x964] ;  /* 0x0009640001567983 */ /* 0x000ee20000100800 */
[----:B0-----:R-:W-:-:S04]  /*26ad0*/  SHF.R.U32.HI R46, RZ, 0x6, R46 ;  /* 0x00000006ff2e7819 */ /* 0x001fc8000001162e */
[----:B------:R-:W-:-:S04]  /*26ae0*/  SGXT.U32 R46, R46, 0x1 ;  /* 0x000000012e2e781a */ /* 0x000fc80000000000 */
[----:B------:R-:W-:-:S04]  /*26af0*/  LOP3.LUT R47, R46, 0x1a, RZ, 0xfc, !PT ;  /* 0x0000001a2e2f7812 */ /* 0x000fc800078efcff */
[----:B------:R-:W-:Y:S02]  /*26b00*/  ISETP.GE.AND P1, PT, R47, UR4, PT ;  /* 0x000000042f007c0c */ /* 0x000fe4000bf26270 */
[----:B------:R-:W3:Y:S01]  /*26b10*/  LDL R47, [R1+0x960] ;  /* 0x00096000012f7983 */ /* 0x000ee20000100800 */
[----:B--2---:R-:W-:-:S04]  /*26b20*/  @!P3 LOP3.LUT R3, R3, R2, RZ, 0x3c, !PT ;  /* 0x000000020303b212 */ /* 0x004fc800078e3cff */
[----:B------:R-:W-:-:S04]  /*26b30*/  @!P3 LOP3.LUT R2, R3, R2, RZ, 0x3c, !PT ;  /* 0x000000020302b212 */ /* 0x000fc800078e3cff */
[----:B------:R-:W-:-:S05]  /*26b40*/  @!P3 LOP3.LUT R3, R3, R2, RZ, 0x3c, !PT ;  /* 0x000000020303b212 */ /* 0x000fca00078e3cff */
[----:B------:R0:W2:Y:S04]  /*26b50*/  @!P3 LDG.E.U8 R38, desc[UR22][R2.64] ;  /* 0x000000160226b981 */ /* 0x0000a8000c1e1100 */
[----:B------:R-:W2:Y:S01]  /*26b60*/  LDL R3, [R1+0xc4] ;  /* 0x0000c40001037983 */ /* 0x000ea20000100800 */
[----:B------:R-:W1:Y:S01]  /*26b70*/  S2R R46, SR_TID.X ;  /* 0x00000000002e7919 */ /* 0x000e620000002100 */
[----:B------:R-:W-:Y:S02]  /*26b80*/  PRMT R19, RZ, 0x7610, R19 ;  /* 0x00007610ff137816 */ /* 0x000fe40000000013 */
[----:B-1----:R-:W-:-:S04]  /*26b90*/  SHF.R.U32.HI R46, RZ, 0x6, R46 ;  /* 0x00000006ff2e7819 */ /* 0x002fc8000001162e */
[----:B------:R-:W-:-:S04]  /*26ba0*/  SGXT.U32 R46, R46, 0x1 ;  /* 0x000000012e2e781a */ /* 0x000fc80000000000 */
[----:B0-----:R-:W-:-:S04]  /*26bb0*/  LOP3.LUT R2, R46, 0x1c, RZ, 0xfc, !PT ;  /* 0x0000001c2e027812 */ /* 0x001fc800078efcff */
[----:B------:R-:W-:Y:S01]  /*26bc0*/  ISETP.GE.AND P3, PT, R2, UR4, PT ;  /* 0x0000000402007c0c */ /* 0x000fe2000bf66270 */
[----:B---3--:R-:W-:Y:S01]  /*26bd0*/  @!P2 IMAD.MOV.U32 R2, RZ, RZ, R89 ;  /* 0x000000ffff02a224 */ /* 0x008fe200078e0059 */
[----:B------:R-:W-:Y:S01]  /*26be0*/  PRMT R25, RZ, 0x7610, R25 ;  /* 0x00007610ff197816 */ /* 0x000fe20000000019 */
[----:B------:R-:W3:Y:S01]  /*26bf0*/  LDL R89, [R1+0x95c] ;  /* 0x00095c0001597983 */ /* 0x000ee20000100800 */
[----:B------:R-:W-:-:S03]  /*26c00*/  PRMT R31, RZ, 0x7610, R31 ;  /* 0x00007610ff1f7816 */ /* 0x000fc6000000001f */
[----:B--2---:R0:W2:Y:S02]  /*26c10*/  @!P2 LDG.E.U8 R19, desc[UR22][R2.64] ;  /* 0x000000160213a981 */ /* 0x0040a4000c1e1100 */
[----:B0-----:R-:W0:Y:S01]  /*26c20*/  S2R R3, SR_TID.X ;  /* 0x0000000000037919 */ /* 0x001e220000002100 */
[----:B------:R-:W-:Y:S01]  /*26c30*/  @!P0 IMAD.MOV.U32 R2, RZ, RZ, R86 ;  /* 0x000000ffff028224 */ /* 0x000fe200078e0056 */
[----:B------:R-:W1:Y:S01]  /*26c40*/  S2R R46, SR_TID.X ;  /* 0x00000000002e7919 */ /* 0x000e620000002100 */
[----:B------:R-:W-:Y:S01]  /*26c50*/  PRMT R39, RZ, 0x7610, R39 ;  /* 0x00007610ff277816 */ /* 0x000fe20000000027 */
[----:B------:R-:W2:Y:S01]  /*26c60*/  LDL R86, [R1+0x8ec] ;  /* 0x0008ec0001567983 */ /* 0x000ea20000100800 */
[----:B0-----:R-:W-:-:S04]  /*26c70*/  LEA.HI R3, R3, 0x1e, RZ, 0x1a ;  /* 0x0000001e03037811 */ /* 0x001fc800078fd0ff */
[----:B------:R-:W-:Y:S01]  /*26c80*/  ISETP.GE.AND P2, PT, R3, UR4, PT ;  /* 0x0000000403007c0c */ /* 0x000fe2000bf46270 */
[----:B------:R-:W-:Y:S01]  /*26c90*/  @!P0 IMAD.MOV.U32 R3, RZ, RZ, R87 ;  /* 0x000000ffff038224 */ /* 0x000fe200078e0057 */
[----:B-1----:R-:W-:Y:S01]  /*26ca0*/  SHF.R.U32.HI R46, RZ, 0x6, R46 ;  /* 0x00000006ff2e7819 */ /* 0x002fe2000001162e */
[----:B------:R-:W2:Y:S04]  /*26cb0*/  LDL R87, [R1+0x8e8] ;  /* 0x0008e80001577983 */ /* 0x000ea80000100800 */
[----:B------:R0:W2:Y:S02]  /*26cc0*/  @!P0 LDG.E.U8 R25, desc[UR22][R2.64] ;  /* 0x0000001602198981 */ /* 0x0000a4000c1e1100 */
[----:B0-----:R-:W-:Y:S02]  /*26cd0*/  @!P1 IMAD.MOV.U32 R2, RZ, RZ, R47 ;  /* 0x000000ffff029224 */ /* 0x001fe400078e002f */
[----:B------:R-:W-:Y:S01]  /*26ce0*/  @!P1 IMAD.MOV.U32 R3, RZ, RZ, R84 ;  /* 0x000000ffff039224 */ /* 0x000fe200078e0054 */
[----:B------:R-:W-:Y:S01]  /*26cf0*/  SGXT.U32 R46, R46, 0x1 ;  /* 0x000000012e2e781a */ /* 0x000fe20000000000 */
[----:B------:R-:W2:Y:S04]  /*26d00*/  LDL R47, [R1+0x8f0] ;  /* 0x0008f000012f7983 */ /* 0x000ea80000100800 */
[----:B------:R0:W2:Y:S04]  /*26d10*/  @!P1 LDG.E.U8 R31, desc[UR22][R2.64] ;  /* 0x00000016021f9981 */ /* 0x0000a8000c1e1100 */
[----:B------:R-:W2:Y:S01]  /*26d20*/  LDL R3, [R1+0x8dc] ;  /* 0x0008dc0001037983 */ /* 0x000ea20000100800 */
[----:B------:R-:W-:-:S04]  /*26d30*/  LOP3.LUT R46, R46, 0x20, RZ, 0xfc, !PT ;  /* 0x000000202e2e7812 */ /* 0x000fc800078efcff */
[----:B------:R-:W-:Y:S02]  /*26d40*/  ISETP.GE.AND P0, PT, R46, UR4, PT ;  /* 0x000000042e007c0c */ /* 0x000fe4000bf06270 */
[----:B------:R-:W1:Y:S02]  /*26d50*/  S2R R46, SR_TID.X ;  /* 0x00000000002e7919 */ /* 0x000e640000002100 */
[----:B-1----:R-:W-:Y:S02]  /*26d60*/  SHF.R.U32.HI R84, RZ, 0x6, R46 ;  /* 0x00000006ff547819 */ /* 0x002fe4000001162e */
[----:B------:R-:W4:Y:S02]  /*26d70*/  LDL R46, [R1+0x8f4] ;  /* 0x0008f400012e7983 */ /* 0x000f240000100800 */
[----:B------:R-:W-:-:S04]  /*26d80*/  SGXT.U32 R84, R84, 0x1 ;  /* 0x000000015454781a */ /* 0x000fc80000000000 */
[----:B0-----:R-:W-:-:S04]  /*26d90*/  LOP3.LUT R2, R84, 0x22, RZ, 0xfc, !PT ;  /* 0x0000002254027812 */ /* 0x001fc800078efcff */
[----:B------:R-:W-:Y:S01]  /*26da0*/  ISETP.GE.AND P1, PT, R2, UR4, PT ;  /* 0x0000000402007c0c */ /* 0x000fe2000bf26270 */
[----:B---3--:R-:W-:-:S05]  /*26db0*/  @!P3 IMAD.MOV.U32 R2, RZ, RZ, R89 ;  /* 0x000000ffff02b224 */ /* 0x008fca00078e0059 */
[----:B--2---:R0:W2:Y:S04]  /*26dc0*/  @!P3 LDG.E.U8 R39, desc[UR22][R2.64] ;  /* 0x000000160227b981 */ /* 0x0040a8000c1e1100 */
[----:B------:R-:W0:Y:S04]  /*26dd0*/  LDL R2, [R1+0x8e0] ;  /* 0x0008e00001027983 */ /* 0x000e280000100800 */
[----:B------:R-:W0:Y:S01]  /*26de0*/  LDL R3, [R1+0x8e4] ;  /* 0x0008e40001037983 */ /* 0x000e220000100800 */
[----:B------:R-:W-:Y:S02]  /*26df0*/  PRMT R18, RZ, 0x7610, R18 ;  /* 0x00007610ff127816 */ /* 0x000fe40000000012 */
[----:B------:R-:W-:-:S02]  /*26e00*/  PRMT R24, RZ, 0x7610, R24 ;  /* 0x00007610ff187816 */ /* 0x000fc40000000018 */
[----:B------:R-:W-:Y:S01]  /*26e10*/  PRMT R32, RZ, 0x7610, R32 ;  /* 0x00007610ff207816 */ /* 0x000fe20000000020 */
[----:B------:R-:W1:Y:S01]  /*26e20*/  S2R R84, SR_TID.X ;  /* 0x0000000000547919 */ /* 0x000e620000002100 */
[----:B0-----:R-:W-:-:S04]  /*26e30*/  @!P2 LOP3.LUT R3, R3, R2, RZ, 0x3c, !PT ;  /* 0x000000020303a212 */ /* 0x001fc800078e3cff */
[----:B------:R-:W-:-:S04]  /*26e40*/  @!P2 LOP3.LUT R2, R3, R2, RZ, 0x3c, !PT ;  /* 0x000000020302a212 */ /* 0x000fc800078e3cff */
[----:B------:R-:W-:-:S05]  /*26e50*/  @!P2 LOP3.LUT R3, R3, R2, RZ, 0x3c, !PT ;  /* 0x000000020303a212 */ /* 0x000fca00078e3cff */
[----:B------:R0:W3:Y:S02]  /*26e60*/  @!P2 LDG.E.U8 R18, desc[UR22][R2.64] ;  /* 0x000000160212a981 */ /* 0x0000e4000c1e1100 */
[----:B0-----:R-:W-:Y:S02]  /*26e70*/  @!P0 IMAD.MOV.U32 R2, RZ, RZ, R86 ;  /* 0x000000ffff028224 */ /* 0x001fe400078e0056 */
[----:B------:R-:W-:Y:S01]  /*26e80*/  @!P0 IMAD.MOV.U32 R3, RZ, RZ, R87 ;  /* 0x000000ffff038224 */ /* 0x000fe200078e0057 */
[----:B-1----:R-:W-:Y:S01]  /*26e90*/  SHF.R.U32.HI R84, RZ, 0x6, R84 ;  /* 0x00000006ff547819 */ /* 0x002fe20000011654 */
[----:B------:R-:W2:Y:S04]  /*26ea0*/  LDL R86, [R1+0x90c] ;  /* 0x00090c0001567983 */ /* 0x000ea80000100800 */
[----:B------:R4:W2:Y:S01]  /*26eb0*/  @!P0 LDG.E.U8 R24, desc[UR22][R2.64] ;  /* 0x0000001602188981 */ /* 0x0008a2000c1e1100 */
[----:B------:R-:W-:-:S03]  /*26ec0*/  PRMT R45, RZ, 0x7610, R45 ;  /* 0x00007610ff2d7816 */ /* 0x000fc6000000002d */
[----:B------:R-:W2:Y:S01]  /*26ed0*/  LDL R87, [R1+0x910] ;  /* 0x0009100001577983 */ /* 0x000ea20000100800 */
[----:B----4-:R-:W-:Y:S02]  /*26ee0*/  @!P1 IMAD.MOV.U32 R2, RZ, RZ, R46 ;  /* 0x000000ffff029224 */ /* 0x010fe400078e002e */
[----:B------:R-:W-:Y:S01]  /*26ef0*/  @!P1 IMAD.MOV.U32 R3, RZ, RZ, R47 ;  /* 0x000000ffff039224 */ /* 0x000fe200078e002f */
[----:B------:R-:W-:Y:S01]  /*26f00*/  SGXT.U32 R84, R84, 0x1 ;  /* 0x000000015454781a */ /* 0x000fe20000000000 */
[----:B------:R-:W0:Y:S03]  /*26f10*/  S2R R46, SR_TID.X ;  /* 0x00000000002e7919 */ /* 0x000e260000002100 */
[----:B------:R1:W4:Y:S04]  /*26f20*/  @!P1 LDG.E.U8 R32, desc[UR22][R2.64] ;  /* 0x0000001602209981 */ /* 0x000328000c1e1100 */
[----:B------:R-:W2:Y:S04]  /*26f30*/  LDL R47, [R1+0x914] ;  /* 0x00091400012f7983 */ /* 0x000ea80000100800 */
[----:B------:R-:W1:Y:S04]  /*26f40*/  LDL R2, [R1+0x8f8] ;  /* 0x0008f80001027983 */ /* 0x000e680000100800 */
[----:B------:R-:W1:Y:S01]  /*26f50*/  LDL R3, [R1+0x8fc] ;  /* 0x0008fc0001037983 */ /* 0x000e620000100800 */
[----:B------:R-:W-:-:S02]  /*26f60*/  LOP3.LUT R89, R84, 0x24, RZ, 0xfc, !PT ;  /* 0x0000002454597812 */ /* 0x000fc400078efcff */
[----:B------:R-:W0:Y:S02]  /*26f70*/  S2R R84, SR_TID.X ;  /* 0x0000000000547919 */ /* 0x000e240000002100 */
[----:B------:R-:W-:Y:S02]  /*26f80*/  ISETP.GE.AND P3, PT, R89, UR4, PT ;  /* 0x0000000459007c0c */ /* 0x000fe4000bf66270 */
[--C-:B0-----:R-:W-:Y:S02]  /*26f90*/  SHF.R.U32.HI R89, RZ, 0x6, R84.reuse ;  /* 0x00000006ff597819 */ /* 0x101fe40000011654 */
[----:B------:R-:W-:-:S04]  /*26fa0*/  SHF.R.U32.HI R84, RZ, 0x6, R84 ;  /* 0x00000006ff547819 */ /* 0x000fc80000011654 */
[----:B------:R-:W-:-:S04]  /*26fb0*/  SGXT.U32 R84, R84, 0x1 ;  /* 0x000000015454781a */ /* 0x000fc80000000000 */
[----:B------:R-:W-:Y:S02]  /*26fc0*/  LOP3.LUT R84, R84, 0x28, RZ, 0xfc, !PT ;  /* 0x0000002854547812 */ /* 0x000fe400078efcff */
[----:B------:R-:W-:Y:S02]  /*26fd0*/  SGXT.U32 R89, R89, 0x1 ;  /* 0x000000015959781a */ /* 0x000fe40000000000 */
[----:B------:R-:W-:Y:S02]  /*26fe0*/  ISETP.GE.AND P0, PT, R84, UR4, PT ;  /* 0x0000000454007c0c */ /* 0x000fe4000bf06270 */
[----:B------:R-:W-:Y:S02]  /*26ff0*/  SHF.R.U32.HI R84, RZ, 0x6, R46 ;  /* 0x00000006ff547819 */ /* 0x000fe4000001162e */
[----:B------:R-:W-:Y:S02]  /*27000*/  LOP3.LUT R89, R89, 0x26, RZ, 0xfc, !PT ;  /* 0x0000002659597812 */ /* 0x000fe400078efcff */
[----:B------:R-:W-:-:S02]  /*27010*/  SGXT.U32 R84, R84, 0x1 ;  /* 0x000000015454781a */ /* 0x000fc40000000000 */
[----:B------:R-:W-:Y:S02]  /*27020*/  ISETP.GE.AND P2, PT, R89, UR4, PT ;  /* 0x0000000459007c0c */ /* 0x000fe4000bf46270 */
[----:B------:R-:W-:Y:S01]  /*27030*/  LOP3.LUT R84, R84, 0x2a, RZ, 0xfc, !PT ;  /* 0x0000002a54547812 */ /* 0x000fe200078efcff */
[----:B------:R-:W2:Y:S03]  /*27040*/  LDL R89, [R1+0x904] ;  /* 0x0009040001597983 */ /* 0x000ea60000100800 */
[----:B------:R-:W-:Y:S02]  /*27050*/  ISETP.GE.AND P1, PT, R84, UR4, PT ;  /* 0x0000000454007c0c */ /* 0x000fe4000bf26270 */
[----:B------:R-:W3:Y:S01]  /*27060*/  LDL.LU R84, [R1+0xebc] ;  /* 0x000ebc0001547983 */ /* 0x000ee20000300800 */
[----:B-1----:R-:W-:-:S04]  /*27070*/  @!P3 LOP3.LUT R3, R3, R2, RZ, 0x3c, !PT ;  /* 0x000000020303b212 */ /* 0x002fc800078e3cff */
[----:B------:R-:W-:-:S04]  /*27080*/  @!P3 LOP3.LUT R2, R3, R2, RZ, 0x3c, !PT ;  /* 0x000000020302b212 */ /* 0x000fc800078e3cff */
[----:B------:R-:W-:-:S05]  /*27090*/  @!P3 LOP3.LUT R3, R3, R2, RZ, 0x3c, !PT ;  /* 0x000000020303b212 */ /* 0x000fca00078e3cff */
[----:B------:R2:W3:Y:S04]  /*270a0*/  @!P3 LDG.E.U8 R45, desc[UR22][R2.64] ;  /* 0x00000016022db981 */ /* 0x0004e8000c1e1100 */
[----:B------:R-:W3:Y:S01]  /*270b0*/  LDL R3, [R1+0x900] ;  /* 0x0009000001037983 */ /* 0x000ee20000100800 */
[----:B------:R-:W-:Y:S01]  /*270c0*/  PRMT R17, RZ, 0x7610, R17 ;  /* 0x00007610ff117816 */ /* 0x000fe20000000011 */
[----:B--2---:R-:W-:Y:S01]  /*270d0*/  @!P2 IMAD.MOV.U32 R2, RZ, RZ, R89 ;  /* 0x000000ffff02a224 */ /* 0x004fe200078e0059 */
[----:B------:R-:W-:Y:S01]  /*270e0*/  SHF.R.U32.HI R46, RZ, 0x6, R46 ;  /* 0x00000006ff2e7819 */ /* 0x000fe2000001162e */
[----:B------:R-:W2:Y:S03]  /*270f0*/  LDL R89, [R1+0x91c] ;  /* 0x00091c0001597983 */ /* 0x000ea60000100800 */
[----:B------:R-:W-:-:S04]  /*27100*/  SGXT.U32 R46, R46, 0x1 ;  /* 0x000000012e2e781a */ /* 0x000fc80000000000 */
[----:B------:R-:W-:Y:S01]  /*27110*/  LOP3.LUT R46, R46, 0x2c, RZ, 0xfc, !PT ;  /* 0x0000002c2e2e7812 */ /* 0x000fe200078efcff */
[----:B---3--:R0:W3:Y:S04]  /*27120*/  @!P2 LDG.E.U8 R17, desc[UR22][R2.64] ;  /* 0x000000160211a981 */ /* 0x0080e8000c1e1100 */
[----:B------:R-:W2:Y:S01]  /*27130*/  LDL R3, [R1+0x908] ;  /* 0x0009080001037983 */ /* 0x000ea20000100800 */
[----:B------:R-:W-:Y:S02]  /*27140*/  ISETP.GE.AND P3, PT, R46, UR4, PT ;  /* 0x000000042e007c0c */ /* 0x000fe4000bf66270 */
[----:B------:R-:W0:Y:S01]  /*27150*/  S2R R46, SR_TID.X ;  /* 0x00000000002e7919 */ /* 0x000e220000002100 */
[----:B------:R-:W-:Y:S02]  /*27160*/  PRMT R23, RZ, 0x7610, R23 ;  /* 0x00007610ff177816 */ /* 0x000fe40000000017 */
[----:B------:R-:W-:-:S02]  /*27170*/  PRMT R33, RZ, 0x7610, R33 ;  /* 0x00007610ff217816 */ /* 0x000fc40000000021 */
[----:B0-----:R-:W-:Y:S02]  /*27180*/  LEA.HI R2, R46, 0x2e, RZ, 0x1a ;  /* 0x0000002e2e027811 */ /* 0x001fe400078fd0ff */
[----:B------:R-:W-:Y:S02]  /*27190*/  SHF.R.U32.HI R46, RZ, 0x6, R46 ;  /* 0x00000006ff2e7819 */ /* 0x000fe4000001162e */
[----:B------:R-:W-:Y:S01]  /*271a0*/  ISETP.GE.AND P2, PT, R2, UR4, PT ;  /* 0x0000000402007c0c */ /* 0x000fe2000bf46270 */
[----:B------:R-:W-:Y:S01]  /*271b0*/  @!P0 IMAD.MOV.U32 R2, RZ, RZ, R86 ;  /* 0x000000ffff028224 */ /* 0x000fe200078e0056 */
[----:B------:R-:W-:Y:S01]  /*271c0*/  SGXT.U32 R46, R46, 0x1 ;  /* 0x000000012e2e781a */ /* 0x000fe20000000000 */
[----:B------:R-:W3:Y:S04]  /*271d0*/  LDL R86, [R1+0x924] ;  /* 0x0009240001567983 */ /* 0x000ee80000100800 */
[----:B--2---:R0:W2:Y:S02]  /*271e0*/  @!P0 LDG.E.U8 R23, desc[UR22][R2.64] ;  /* 0x0000001602178981 */ /* 0x0040a4000c1e1100 */
[----:B0-----:R-:W-:Y:S01]  /*271f0*/  LOP3.LUT R3, R46, 0x30, RZ, 0xfc, !PT ;  /* 0x000000302e037812 */ /* 0x001fe200078efcff */
[----:B------:R-:W-:Y:S01]  /*27200*/  @!P1 IMAD.MOV.U32 R2, RZ, RZ, R47 ;  /* 0x000000ffff029224 */ /* 0x000fe200078e002f */
[----:B------:R-:W0:Y:S02]  /*27210*/  S2R R46, SR_TID.X ;  /* 0x00000000002e7919 */ /* 0x000e240000002100 */
[----:B------:R-:W-:Y:S01]  /*27220*/  ISETP.GE.AND P0, PT, R3, UR4, PT ;  /* 0x0000000403007c0c */ /* 0x000fe2000bf06270 */
[----:B------:R-:W-:Y:S01]  /*27230*/  @!P1 IMAD.MOV.U32 R3, RZ, RZ, R87 ;  /* 0x000000ffff039224 */ /* 0x000fe200078e0057 */
[----:B------:R-:W-:Y:S01]  /*27240*/  PRMT R44, RZ, 0x7610, R44 ;  /* 0x00007610ff2c7816 */ /* 0x000fe2000000002c */
[----:B------:R-:W2:Y:S04]  /*27250*/  LDL R87, [R1+0x930] ;  /* 0x0009300001577983 */ /* 0x000ea80000100800 */
[----:B------:R1:W2:Y:S01]  /*27260*/  @!P1 LDG.E.U8 R33, desc[UR22][R2.64] ;  /* 0x0000001602219981 */ /* 0x0002a2000c1e1100 */
[----:B------:R-:W-:-:S03]  /*27270*/  PRMT R16, RZ, 0x7610, R16 ;  /* 0x00007610ff107816 */ /* 0x000fc60000000010 */
[----:B------:R-:W2:Y:S04]  /*27280*/  LDL R47, [R1+0x934] ;  /* 0x00093400012f7983 */ /* 0x000ea80000100800 */
[----:B------:R-:W2:Y:S01]  /*27290*/  LDL R3, [R1+0x918] ;  /* 0x0009180001037983 */ /* 0x000ea20000100800 */
[----:B0-----:R-:W-:-:S04]  /*272a0*/  SHF.R.U32.HI R46, RZ, 0x6, R46 ;  /* 0x00000006ff2e7819 */ /* 0x001fc8000001162e */
[----:B------:R-:W-:-:S04]  /*272b0*/  SGXT.U32 R46, R46, 0x1 ;  /* 0x000000012e2e781a */ /* 0x000fc80000000000 */
[----:B-1----:R-:W-:-:S04]  /*272c0*/  LOP3.LUT R2, R46, 0x32, RZ, 0xfc, !PT ;  /* 0x000000322e027812 */ /* 0x002fc800078efcff */
[----:B------:R-:W-:Y:S01]  /*272d0*/  ISETP.GE.AND P1, PT, R2, UR4, PT ;  /* 0x0000000402007c0c */ /* 0x000fe2000bf26270 */
[----:B------:R-:W-:Y:S01]  /*272e0*/  @!P3 IMAD.MOV.U32 R2, RZ, RZ, R89 ;  /* 0x000000ffff02b224 */ /* 0x000fe200078e0059 */
[----:B------:R-:W0:Y:S01]  /*272f0*/  S2R R46, SR_TID.X ;  /* 0x00000000002e7919 */ /* 0x000e220000002100 */
[----:B------:R-:W-:Y:S02]  /*27300*/  PRMT R22, RZ, 0x7610, R22 ;  /* 0x00007610ff167816 */ /* 0x000fe40000000016 */
[----:B------:R-:W-:Y:S01]  /*27310*/  PRMT R34, RZ, 0x7610, R34 ;  /* 0x00007610ff227816 */ /* 0x000fe20000000022 */
[----:B------:R-:W4:Y:S04]  /*27320*/  LDL R89, [R1+0x93c] ;  /* 0x00093c0001597983 */ /* 0x000f280000100800 */
[----:B--2---:R1:W2:Y:S04]  /*27330*/  @!P3 LDG.E.U8 R44, desc[UR22][R2.64] ;  /* 0x00000016022cb981 */ /* 0x0042a8000c1e1100 */
[----:B------:R-:W2:Y:S01]  /*27340*/  LDL R3, [R1+0x920] ;  /* 0x0009200001037983 */ /* 0x000ea20000100800 */
[----:B0-----:R-:W-:-:S04]  /*27350*/  SHF.R.U32.HI R46, RZ, 0x6, R46 ;  /* 0x00000006ff2e7819 */ /* 0x001fc8000001162e */
[----:B------:R-:W-:-:S04]  /*27360*/  SGXT.U32 R46, R46, 0x1 ;  /* 0x000000012e2e781a */ /* 0x000fc80000000000 */
[----:B-1----:R-:W-:-:S04]  /*27370*/  LOP3.LUT R2, R46, 0x34, RZ, 0xfc, !PT ;  /* 0x000000342e027812 */ /* 0x002fc800078efcff */
[----:B------:R-:W-:Y:S01]  /*27380*/  ISETP.GE.AND P3, PT, R2, UR4, PT ;  /* 0x0000000402007c0c */ /* 0x000fe2000bf66270 */
[----:B---3--:R-:W-:-:S05]  /*27390*/  @!P2 IMAD.MOV.U32 R2, RZ, RZ, R86 ;  /* 0x000000ffff02a224 */ /* 0x008fca00078e0056 */
[----:B--2---:R0:W2:Y:S04]  /*273a0*/  @!P2 LDG.E.U8 R16, desc[UR22][R2.64] ;  /* 0x000000160210a981 */ /* 0x0040a8000c1e1100 */
[----:B------:R-:W0:Y:S04]  /*273b0*/  LDL R2, [R1+0x928] ;  /* 0x0009280001027983 */ /* 0x000e280000100800 */
[----:B------:R-:W0:Y:S01]  /*273c0*/  LDL R3, [R1+0x92c] ;  /* 0x00092c0001037983 */ /* 0x000e220000100800 */
[----:B------:R-:W1:Y:S02]  /*273d0*/  S2R R46, SR_TID.X ;  /* 0x00000000002e7919 */ /* 0x000e640000002100 */
[----:B-1----:R-:W-:-:S04]  /*273e0*/  SHF.R.U32.HI R46, RZ, 0x6, R46 ;  /* 0x00000006ff2e7819 */ /* 0x002fc8000001162e */
[----:B------:R-:W-:-:S04]  /*273f0*/  SGXT.U32 R46, R46, 0x1 ;  /* 0x000000012e2e781a */ /* 0x000fc80000000000 */
[----:B------:R-:W-:-:S04]  /*27400*/  LOP3.LUT R86, R46, 0x36, RZ, 0xfc, !PT ;  /* 0x000000362e567812 */ /* 0x000fc800078efcff */
[----:B------:R-:W-:Y:S02]  /*27410*/  ISETP.GE.AND P2, PT, R86, UR4, PT ;  /* 0x0000000456007c0c */ /* 0x000fe4000bf46270 */
[----:B------:R-:W3:Y:S01]  /*27420*/  LDL.LU R86, [R1+0xeb8] ;  /* 0x000eb80001567983 */ /* 0x000ee20000300800 */
[----:B0-----:R-:W-:-:S04]  /*27430*/  @!P0 LOP3.LUT R3, R3, R2, RZ, 0x3c, !PT ;  /* 0x0000000203038212 */ /* 0x001fc800078e3cff */
[----:B------:R-:W-:-:S04]  /*27440*/  @!P0 LOP3.LUT R2, R3, R2, RZ, 0x3c, !PT ;  /* 0x0000000203028212 */ /* 0x000fc800078e3cff */
[----:B------:R-:W-:-:S05]  /*27450*/  @!P0 LOP3.LUT R3, R3, R2, RZ, 0x3c, !PT ;  /* 0x0000000203038212 */ /* 0x000fca00078e3cff */
[----:B------:R0:W2:Y:S02]  /*27460*/  @!P0 LDG.E.U8 R22, desc[UR22][R2.64] ;  /* 0x0000001602168981 */ /* 0x0000a4000c1e1100 */
[----:B0-----:R-:W0:Y:S01]  /*27470*/  S2R R3, SR_TID.X ;  /* 0x0000000000037919 */ /* 0x001e220000002100 */
[----:B------:R-:W-:Y:S01]  /*27480*/  @!P1 IMAD.MOV.U32 R2, RZ, RZ, R47 ;  /* 0x000000ffff029224 */ /* 0x000fe200078e002f */
[----:B------:R-:W-:Y:S01]  /*27490*/  PRMT R43, RZ, 0x7610, R43 ;  /* 0x00007610ff2b7816 */ /* 0x000fe2000000002b */
[----:B------:R-:W1:Y:S01]  /*274a0*/  S2R R46, SR_TID.X ;  /* 0x00000000002e7919 */ /* 0x000e620000002100 */
[----:B------:R-:W-:Y:S01]  /*274b0*/  PRMT R15, RZ, 0x7610, R15 ;  /* 0x00007610ff0f7816 */ /* 0x000fe2000000000f */
[----:B------:R-:W2:Y:S01]  /*274c0*/  LDL R47, [R1+0x8d0] ;  /* 0x0008d000012f7983 */ /* 0x000ea20000100800 */
[----:B0-----:R-:W-:-:S04]  /*274d0*/  SHF.R.U32.HI R3, RZ, 0x6, R3 ;  /* 0x00000006ff037819 */ /* 0x001fc80000011603 */
[----:B------:R-:W-:-:S04]  /*274e0*/  SGXT.U32 R3, R3, 0x1 ;  /* 0x000000010303781a */ /* 0x000fc80000000000 */
[----:B------:R-:W-:-:S04]  /*274f0*/  LOP3.LUT R3, R3, 0x38, RZ, 0xfc, !PT ;  /* 0x0000003803037812 */ /* 0x000fc800078efcff */
[----:B------:R-:W-:Y:S01]  /*27500*/  ISETP.GE.AND P0, PT, R3, UR4, PT ;  /* 0x0000000403007c0c */ /* 0x000fe2000bf06270 */
[----:B------:R-:W-:-:S05]  /*27510*/  @!P1 IMAD.MOV.U32 R3, RZ, RZ, R87 ;  /* 0x000000ffff039224 */ /* 0x000fca00078e0057 */
[----:B------:R4:W2:Y:S04]  /*27520*/  @!P1 LDG.E.U8 R34, desc[UR22][R2.64] ;  /* 0x0000001602229981 */ /* 0x0008a8000c1e1100 */
[----:B------:R-:W2:Y:S01]  /*27530*/  LDL R3, [R1+0x938] ;  /* 0x0009380001037983 */ /* 0x000ea20000100800 */
[----:B----4-:R-:W-:Y:S01]  /*27540*/  @!P3 IMAD.MOV.U32 R2, RZ, RZ, R89 ;  /* 0x000000ffff02b224 */ /* 0x010fe200078e0059 */
[----:B------:R-:W0:Y:S04]  /*27550*/  S2R R87, SR_TID.X ;  /* 0x0000000000577919 */ /* 0x000e280000002100 */
[----:B--2---:R2:W4:Y:S04]  /*27560*/  @!P3 LDG.E.U8 R43, desc[UR22][R2.64] ;  /* 0x00000016022bb981 */ /* 0x004528000c1e1100 */
[----:B------:R-:W2:Y:S04]  /*27570*/  LDL R2, [R1+0x940] ;  /* 0x0009400001027983 */ /* 0x000ea80000100800 */
[----:B------:R-:W2:Y:S01]  /*27580*/  LDL R3, [R1+0x944] ;  /* 0x0009440001037983 */ /* 0x000ea20000100800 */
[----:B-1----:R-:W-:-:S04]  /*27590*/  SHF.R.U32.HI R46, RZ, 0x6, R46 ;  /* 0x00000006ff2e7819 */ /* 0x002fc8000001162e */
[----:B------:R-:W-:Y:S02]  /*275a0*/  SGXT.U32 R46, R46, 0x1 ;  /* 0x000000012e2e781a */ /* 0x000fe40000000000 */
[----:B0-----:R-:W-:Y:S02]  /*275b0*/  SHF.R.U32.HI R89, RZ, 0x6, R87 ;  /* 0x00000006ff597819 */ /* 0x001fe40000011657 */
[----:B------:R-:W-:Y:S02]  /*275c0*/  LOP3.LUT R46, R46, 0x3a, RZ, 0xfc, !PT ;  /* 0x0000003a2e2e7812 */ /* 0x000fe400078efcff */
[----:B------:R-:W-:Y:S02]  /*275d0*/  LEA.HI R87, R87, 0x3e, RZ, 0x1a ;  /* 0x0000003e57577811 */ /* 0x000fe400078fd0ff */
[----:B------:R-:W-:Y:S02]  /*275e0*/  ISETP.GE.AND P1, PT, R46, UR4, PT ;  /* 0x000000042e007c0c */ /* 0x000fe4000bf26270 */
[----:B------:R-:W3:Y:S01]  /*275f0*/  LDL R46, [R1+0x958] ;  /* 0x00095800012e7983 */ /* 0x000ee20000100800 */
[----:B------:R-:W-:-:S03]  /*27600*/  ISETP.GE.AND P4, PT, R87, UR4, PT ;  /* 0x0000000457007c0c */ /* 0x000fc6000bf86270 */
[----:B------:R-:W3:Y:S01]  /*27610*/  LDL.LU R87, [R1+0xeb4] ;  /* 0x000eb40001577983 */ /* 0x000ee20000300800 */
[----:B------:R-:W-:Y:S02]  /*27620*/  SGXT.U32 R89, R89, 0x1 ;  /* 0x000000015959781a */ /* 0x000fe40000000000 */
[----:B--2---:R-:W-:-:S04]  /*27630*/  @!P2 LOP3.LUT R3, R3, R2, RZ, 0x3c, !PT ;  /* 0x000000020303a212 */ /* 0x004fc800078e3cff */
[----:B------:R-:W-:-:S04]  /*27640*/  @!P2 LOP3.LUT R2, R3, R2, RZ, 0x3c, !PT ;  /* 0x000000020302a212 */ /* 0x000fc800078e3cff */
[----:B------:R-:W-:-:S05]  /*27650*/  @!P2 LOP3.LUT R3, R3, R2, RZ, 0x3c, !PT ;  /* 0x000000020303a212 */ /* 0x000fca00078e3cff */
[----:B------:R0:W2:Y:S04]  /*27660*/  @!P2 LDG.E.U8 R15, desc[UR22][R2.64] ;  /* 0x00000016020fa981 */ /* 0x0000a8000c1e1100 */
[----:B------:R-:W0:Y:S04]  /*27670*/  LDL R2, [R1+0x948] ;  /* 0x0009480001027983 */ /* 0x000e280000100800 */
[----:B------:R-:W0:Y:S01]  /*27680*/  LDL R3, [R1+0x94c] ;  /* 0x00094c0001037983 */ /* 0x000e220000100800 */
[----:B------:R-:W-:-:S04]  /*27690*/  LOP3.LUT R89, R89, 0x3c, RZ, 0xfc, !PT ;  /* 0x0000003c59597812 */ /* 0x000fc800078efcff */
[----:B------:R-:W-:Y:S02]  /*276a0*/  ISETP.GE.AND P3, PT, R89, UR4, PT ;  /* 0x0000000459007c0c */ /* 0x000fe4000bf66270 */
[----:B------:R-:W1:Y:S01]  /*276b0*/  S2R R89, SR_TID.X ;  /* 0x0000000000597919 */ /* 0x000e620000002100 */
[----:B------:R-:W-:Y:S02]  /*276c0*/  PRMT R20, RZ, 0x7610, R20 ;  /* 0x00007610ff147816 */ /* 0x000fe40000000014 */
[----:B-1----:R-:W-:-:S04]  /*276d0*/  LOP3.LUT R89, R89, 0x3f, RZ, 0xc0, !PT ;  /* 0x0000003f59597812 */ /* 0x002fc800078ec0ff */
[----:B------:R-:W-:Y:S02]  /*276e0*/  ISETP.GE.AND P2, PT, R89, UR4, PT ;  /* 0x0000000459007c0c */ /* 0x000fe4000bf46270 */
[----:B------:R-:W2:Y:S01]  /*276f0*/  LDL.LU R89, [R1+0xeb0] ;  /* 0x000eb00001597983 */ /* 0x000ea20000300800 */
[----:B0-----:R-:W-:-:S04]  /*27700*/  @!P0 LOP3.LUT R3, R3, R2, RZ, 0x3c, !PT ;  /* 0x0000000203038212 */ /* 0x001fc800078e3cff */
[----:B------:R-:W-:-:S04]  /*27710*/  @!P0 LOP3.LUT R2, R3, R2, RZ, 0x3c, !PT ;  /* 0x0000000203028212 */ /* 0x000fc800078e3cff */
[----:B------:R-:W-:-:S05]  /*27720*/  @!P0 LOP3.LUT R3, R3, R2, RZ, 0x3c, !PT ;  /* 0x0000000203038212 */ /* 0x000fca00078e3cff */
[----:B------:R0:W2:Y:S04]  /*27730*/  @!P0 LDG.E.U8 R20, desc[UR22][R2.64] ;  /* 0x0000001602148981 */ /* 0x0000a8000c1e1100 */
[----:B------:R-:W0:Y:S04]  /*27740*/  LDL R2, [R1+0x950] ;  /* 0x0009500001027983 */ /* 0x000e280000100800 */
[----:B------:R-:W0:Y:S01]  /*27750*/  LDL R3, [R1+0x954] ;  /* 0x0009540001037983 */ /* 0x000e220000100800 */
[----:B------:R-:W-:Y:S02]  /*27760*/  PRMT R35, RZ, 0x7610, R35 ;  /* 0x00007610ff237816 */ /* 0x000fe40000000023 */
[----:B------:R-:W-:-:S02]  /*27770*/  PRMT R42, RZ, 0x7610, R42 ;  /* 0x00007610ff2a7816 */ /* 0x000fc4000000002a */
[----:B0-----:R-:W-:-:S04]  /*27780*/  @!P1 LOP3.LUT R3, R3, R2, RZ, 0x3c, !PT ;  /* 0x0000000203039212 */ /* 0x001fc800078e3cff */
[----:B------:R-:W-:-:S04]  /*27790*/  @!P1 LOP3.LUT R2, R3, R2, RZ, 0x3c, !PT ;  /* 0x0000000203029212 */ /* 0x000fc800078e3cff */
[----:B------:R-:W-:-:S05]  /*277a0*/  @!P1 LOP3.LUT R3, R3, R2, RZ, 0x3c, !PT ;  /* 0x0000000203039212 */ /* 0x000fca00078e3cff */
[----:B------:R3:W2:Y:S02]  /*277b0*/  @!P1 LDG.E.U8 R35, desc[UR22][R2.64] ;  /* 0x0000001602239981 */ /* 0x0006a4000c1e1100 */
[----:B---3--:R-:W-:Y:S02]  /*277c0*/  @!P3 IMAD.MOV.U32 R2, RZ, RZ, R46 ;  /* 0x000000ffff02b224 */ /* 0x008fe400078e002e */
[----:B------:R-:W-:Y:S01]  /*277d0*/  @!P3 IMAD.MOV.U32 R3, RZ, RZ, R47 ;  /* 0x000000ffff03b224 */ /* 0x000fe200078e002f */
[----:B------:R-:W-:Y:S01]  /*277e0*/  PRMT R14, RZ, 0x7610, R14 ;  /* 0x00007610ff0e7816 */ /* 0x000fe2000000000e */
[----:B------:R-:W3:Y:S04]  /*277f0*/  LDL R47, [R1+0x150] ;  /* 0x00015000012f7983 */ /* 0x000ee80000100800 */
[----:B------:R0:W2:Y:S01]  /*27800*/  @!P3 LDG.E.U8 R42, desc[UR22][R2.64] ;  /* 0x00000016022ab981 */ /* 0x0000a2000c1e1100 */
[----:B------:R-:W-:-:S02]  /*27810*/  PRMT R13, RZ, 0x7610, R13 ;  /* 0x00007610ff0d7816 */ /* 0x000fc4000000000d */
[----:B------:R-:W-:Y:S01]  /*27820*/  PRMT R12, RZ, 0x7610, R12 ;  /* 0x00007610ff0c7816 */ /* 0x000fe2000000000c */
[----:B------:R-:W2:Y:S04]  /*27830*/  LDL R46, [R1+0x154] ;  /* 0x00015400012e7983 */ /* 0x000ea80000100800 */
[----:B------:R-:W0:Y:S04]  /*27840*/  LDL R2, [R1+0x8d4] ;  /* 0x0008d40001027983 */ /* 0x000e280000100800 */
[----:B------:R-:W0:Y:S02]  /*27850*/  LDL R3, [R1+0x8d8] ;  /* 0x0008d80001037983 */ /* 0x000e240000100800 */
[----:B0-----:R-:W-:-:S04]  /*27860*/  @!P4 LOP3.LUT R3, R3, R2, RZ, 0x3c, !PT ;  /* 0x000000020303c212 */ /* 0x001fc800078e3cff */
[----:B------:R-:W-:-:S04]  /*27870*/  @!P4 LOP3.LUT R2, R3, R2, RZ, 0x3c, !PT ;  /* 0x000000020302c212 */ /* 0x000fc800078e3cff */
[----:B------:R-:W-:-:S05]  /*27880*/  @!P4 LOP3.LUT R3, R3, R2, RZ, 0x3c, !PT ;  /* 0x000000020303c212 */ /* 0x000fca00078e3cff */
[----:B------:R0:W2:Y:S04]  /*27890*/  @!P4 LDG.E.U8 R14, desc[UR22][R2.64] ;  /* 0x00000016020ec981 */ /* 0x0000a8000c1e1100 */
[----:B------:R-:W0:Y:S04]  /*278a0*/  LDL R2, [R1+0xd0] ;  /* 0x0000d00001027983 */ /* 0x000e280000100800 */
[----:B------:R-:W0:Y:S01]  /*278b0*/  LDL R3, [R1+0xd4] ;  /* 0x0000d40001037983 */ /* 0x000e220000100800 */
[----:B------:R-:W-:Y:S01]  /*278c0*/  BAR.SYNC.DEFER_BLOCKING 0x0 ;  /* 0x0000000000007b1d */ /* 0x000fe20000010000 */
[----:B0-----:R-:W-:-:S04]  /*278d0*/  @!P2 LOP3.LUT R3, R3, R2, RZ, 0x3c, !PT ;  /* 0x000000020303a212 */ /* 0x001fc800078e3cff */
[----:B------:R-:W-:-:S04]  /*278e0*/  @!P2 LOP3.LUT R2, R3, R2, RZ, 0x3c, !PT ;  /* 0x000000020302a212 */ /* 0x000fc800078e3cff */
[----:B------:R-:W-:-:S05]  /*278f0*/  @!P2 LOP3.LUT R3, R3, R2, RZ, 0x3c, !PT ;  /* 0x000000020303a212 */ /* 0x000fca00078e3cff */
[----:B------:R0:W2:Y:S04]  /*27900*/  @!P2 LDG.E.U8 R13, desc[UR22][R2.64] ;  /* 0x00000016020da981 */ /* 0x0000a8000c1e1100 */
        /* <DEDUP_REMOVED lines=8> */
[----:B------:R-:W-:Y:S02]  /*27990*/  PRMT R11, RZ, 0x7610, R11 ;  /* 0x00007610ff0b7816 */ /* 0x000fe4000000000b */
        /* <DEDUP_REMOVED lines=11> */
[----:B------:R2:W4:Y:S02]  /*27a50*/  @!P2 LDG.E.U8 R10, desc[UR22][R2.64] ;  /* 0x00000016020aa981 */ /* 0x000524000c1e1100 */
[----:B--2---:R-:W-:Y:S02]  /*27a60*/  @!P2 IMAD.MOV.U32 R2, RZ, RZ, R46 ;  /* 0x000000ffff02a224 */ /* 0x004fe400078e002e */
[----:B---3--:R-:W-:Y:S01]  /*27a70*/  @!P2 IMAD.MOV.U32 R3, RZ, RZ, R47 ;  /* 0x000000ffff03a224 */ /* 0x008fe200078e002f */
[----:B------:R-:W-:Y:S01]  /*27a80*/  PRMT R8, RZ, 0x7610, R8 ;  /* 0x00007610ff087816 */ /* 0x000fe20000000008 */
[----:B------:R-:W2:Y:S04]  /*27a90*/  LDL R47, [R1+0x230] ;  /* 0x00023000012f7983 */ /* 0x000ea80000100800 */
[----:B------:R0:W3:Y:S01]  /*27aa0*/  @!P2 LDG.E.U8 R9, desc[UR22][R2.64] ;  /* 0x000000160209a981 */ /* 0x0000e2000c1e1100 */
        /* <DEDUP_REMOVED lines=35> */
[----:B------:R2:W3:Y:S02]  /*27ce0*/  @!P2 LDG.E.U8 R62, desc[UR22][R2.64] ;  /* 0x00000016023ea981 */ /* 0x0004e4000c1e1100 */
[----:B--2---:R-:W-:Y:S02]  /*27cf0*/  @!P2 IMAD.MOV.U32 R2, RZ, RZ, R46 ;  /* 0x000000ffff02a224 */ /* 0x004fe400078e002e */
[----:B------:R-:W-:Y:S01]  /*27d00*/  @!P2 IMAD.MOV.U32 R3, RZ, RZ, R47 ;  /* 0x000000ffff03a224 */ /* 0x000fe200078e002f */
[----:B------:R-:W-:Y:S01]  /*27d10*/  PRMT R60, RZ, 0x7610, R60 ;  /* 0x00007610ff3c7816 */ /* 0x000fe2000000003c */
[----:B------:R-:W2:Y:S04]  /*27d20*/  LDL R47, [R1+0x2e4] ;  /* 0x0002e400012f7983 */ /* 0x000ea80000100800 */
        /* <DEDUP_REMOVED lines=35> */
[----:B------:R0:W3:Y:S02]  /*27f60*/  @!P2 LDG.E.U8 R4, desc[UR22][R2.64] ;  /* 0x000000160204a981 */ /* 0x0000e4000c1e1100 */
[----:B0-----:R-:W-:-:S06]  /*27f70*/  PRMT R3, RZ, 0x7610, R3 ;  /* 0x00007610ff037816 */ /* 0x001fcc0000000003 */
[----:B--2---:R0:W2:Y:S04]  /*27f80*/  @!P2 LDG.E.U8 R3, desc[UR22][R46.64] ;  /* 0x000000162e03a981 */ /* 0x0040a8000c1e1100 */
        /* <DEDUP_REMOVED lines=209> */
[----:B------:R-:W2:Y:S04]  /*28ca0*/  @!P2 LDG.E.U8 R92, desc[UR22][R46.64] ;  /* 0x000000162e5ca981 */ /* 0x000ea8000c1e1100 */
[----:B--2---:R0:W-:Y:S04]  /*28cb0*/  STL [R1+0xc], R92 ;  /* 0x00000c5c01007387 */ /* 0x0041e80000100800 */
[----:B0-----:R-:W2:Y:S04]  /*28cc0*/  LDL.LU R92, [R1+0xeac] ;  /* 0x000eac00015c7983 */ /* 0x001ea80000300800 */
[----:B------:R-:W3:Y:S04]  /*28cd0*/  LDL R46, [R1+0x694] ;  /* 0x00069400012e7983 */ /* 0x000ee80000100800 */
[----:B------:R-:W3:Y:S01]  /*28ce0*/  LDL R47, [R1+0x698] ;  /* 0x00069800012f7983 */ /* 0x000ee20000100800 */
[----:B--2---:R-:W-:-:S02]  /*28cf0*/  PRMT R92, RZ, 0x7610, R92 ;  /* 0x00007610ff5c7816 */ /* 0x004fc4000000005c */
[----:B---3--:R-:W-:-:S04]  /*28d00*/  @!P2 LOP3.LUT R47, R47, R46, RZ, 0x3c, !PT ;  /* 0x0000002e2f2fa212 */ /* 0x008fc800078e3cff */
        /* <DEDUP_REMOVED lines=90> */
[----:B------:R-:W3:Y:S04]  /*292b0*/  @!P2 LDG.E.U8 R93, desc[UR22][R46.64] ;  /* 0x000000162e5da981 */ /* 0x000ee8000c1e1100 */
[----:B--2---:R0:W-:Y:S04]  /*292c0*/  STL [R1+0x40], R92 ;  /* 0x0000405c01007387 */ /* 0x0041e80000100800 */
[----:B0-----:R-:W2:Y:S04]  /*292d0*/  LDL R92, [R1+0x868] ;  /* 0x00086800015c7983 */ /* 0x001ea80000100800 */
[----:B---3--:R0:W-:Y:S04]  /*292e0*/  STL [R1+0x44], R93 ;  /* 0x0000445d01007387 */ /* 0x0081e80000100800 */
[----:B0-----:R-:W3:Y:S04]  /*292f0*/  LDL.LU R93, [R1+0xe84] ;  /* 0x000e8400015d7983 */ /* 0x001ee80000300800 */
[----:B------:R-:W2:Y:S04]  /*29300*/  LDL R46, [R1+0x7f4] ;  /* 0x0007f400012e7983 */ /* 0x000ea80000100800 */
[----:B------:R-:W2:Y:S01]  /*29310*/  LDL R47, [R1+0x7f8] ;  /* 0x0007f800012f7983 */ /* 0x000ea20000100800 */
[----:B---3--:R-:W-:-:S02]  /*29320*/  PRMT R93, RZ, 0x7610, R93 ;  /* 0x00007610ff5d7816 */ /* 0x008fc4000000005d */
[----:B--2---:R-:W-:-:S04]  /*29330*/  @!P2 LOP3.LUT R47, R47, R46, RZ, 0x3c, !PT ;  /* 0x0000002e2f2fa212 */ /* 0x004fc800078e3cff */
        /* <DEDUP_REMOVED lines=32> */
[----:B------:R-:W3:Y:S01]  /*29540*/  LDL R47, [R1+0x864] ;  /* 0x00086400012f7983 */ /* 0x000ee20000100800 */
[----:B------:R-:W-:Y:S01]  /*29550*/  @!P2 IMAD.MOV.U32 R46, RZ, RZ, R92 ;  /* 0x000000ffff2ea224 */ /* 0x000fe200078e005c */
[----:B--2---:R-:W-:-:S06]  /*29560*/  PRMT R93, RZ, 0x7610, R93 ;  /* 0x00007610ff5d7816 */ /* 0x004fcc000000005d */
[----:B---3--:R-:W2:Y:S04]  /*29570*/  @!P2 LDG.E.U8 R93, desc[UR22][R46.64] ;  /* 0x000000162e5da981 */ /* 0x008ea8000c1e1100 */
        /* <DEDUP_REMOVED lines=22> */
[----:B------:R-:W0:Y:S01]  /*296e0*/  S2R R92, SR_TID.X ;  /* 0x00000000005c7919 */ /* 0x000e220000002100 */
[----:B--2---:R-:W-:-:S02]  /*296f0*/  PRMT R93, RZ, 0x7610, R93 ;  /* 0x00007610ff5d7816 */ /* 0x004fc4000000005d */
[----:B---3--:R-:W-:-:S04]  /*29700*/  @!P2 LOP3.LUT R47, R47, R46, RZ, 0x3c, !PT ;  /* 0x0000002e2f2fa212 */ /* 0x008fc800078e3cff */
[----:B------:R-:W-:-:S04]  /*29710*/  @!P2 LOP3.LUT R46, R47, R46, RZ, 0x3c, !PT ;  /* 0x0000002e2f2ea212 */ /* 0x000fc800078e3cff */
[----:B------:R-:W-:-:S05]  /*29720*/  @!P2 LOP3.LUT R47, R47, R46, RZ, 0x3c, !PT ;  /* 0x0000002e2f2fa212 */ /* 0x000fca00078e3cff */
[----:B------:R-:W2:Y:S01]  /*29730*/  @!P2 LDG.E.U8 R93, desc[UR22][R46.64] ;  /* 0x000000162e5da981 */ /* 0x000ea2000c1e1100 */
[----:B0-----:R-:W-:-:S05]  /*29740*/  LOP3.LUT R92, R92, 0x7f, RZ, 0xc0, !PT ;  /* 0x0000007f5c5c7812 */ /* 0x001fca00078ec0ff */
[----:B------:R-:W-:Y:S04]  /*29750*/  STS.U8 [R92+UR11+0x11000], R28 ;  /* 0x0110001c5c007988 */ /* 0x000fe8000800000b */
[----:B------:R0:W-:Y:S04]  /*29760*/  STS.U8 [R92+UR11+0x11200], R27 ;  /* 0x0112001b5c007988 */ /* 0x0001e8000800000b */
[----:B------:R-:W-:Y:S04]  /*29770*/  STS.U8 [R92+UR11+0x11400], R26 ;  /* 0x0114001a5c007988 */ /* 0x000fe8000800000b */
[----:B0-----:R-:W3:Y:S04]  /*29780*/  LDL R27, [R1+0x11c] ;  /* 0x00011c00011b7983 */ /* 0x001ee80000100800 */
[----:B--2---:R0:W-:Y:S04]  /*29790*/  STL [R1+0x80], R93 ;  /* 0x0000805d01007387 */ /* 0x0041e80000100800 */
[----:B0-----:R-:W2:Y:S04]  /*297a0*/  LDL.LU R93, [R1+0xe64] ;  /* 0x000e6400015d7983 */ /* 0x001ea80000300800 */
[----:B------:R-:W3:Y:S01]  /*297b0*/  LDL R26, [R1+0x118] ;  /* 0x00011800011a7983 */ /* 0x000ee20000100800 */
[----:B------:R-:W-:-:S03]  /*297c0*/  PRMT R91, RZ, 0x7610, R91 ;  /* 0x00007610ff5b7816 */ /* 0x000fc6000000005b */
[----:B------:R-:W2:Y:S01]  /*297d0*/  LDL R47, [R1+0x15c] ;  /* 0x00015c00012f7983 */ /* 0x000ea20000100800 */
[----:B---3--:R-:W-:-:S04]  /*297e0*/  @!P2 LOP3.LUT R27, R27, R26, RZ, 0x3c, !PT ;  /* 0x0000001a1b1ba212 */ /* 0x008fc800078e3cff */
[----:B------:R-:W-:-:S04]  /*297f0*/  @!P2 LOP3.LUT R26, R27, R26, RZ, 0x3c, !PT ;  /* 0x0000001a1b1aa212 */ /* 0x000fc800078e3cff */
[----:B------:R-:W-:-:S05]  /*29800*/  @!P2 LOP3.LUT R27, R27, R26, RZ, 0x3c, !PT ;  /* 0x0000001a1b1ba212 */ /* 0x000fca00078e3cff */
[----:B------:R-:W3:Y:S04]  /*29810*/  @!P2 LDG.E.U8 R91, desc[UR22][R26.64] ;  /* 0x000000161a5ba981 */ /* 0x000ee8000c1e1100 */
[----:B------:R-:W-:Y:S04]  /*29820*/  STS.U8 [R92+UR11+0x11600], R25 ;  /* 0x011600195c007988 */ /* 0x000fe8000800000b */
[----:B---3--:R0:W-:Y:S04]  /*29830*/  STL [R1+0x7c], R91 ;  /* 0x00007c5b01007387 */ /* 0x0081e80000100800 */
[----:B0-----:R-:W3:Y:S04]  /*29840*/  LDL.LU R91, [R1+0xe60] ;  /* 0x000e6000015b7983 */ /* 0x001ee80000300800 */
[----:B------:R-:W3:Y:S04]  /*29850*/  LDL R26, [R1+0x138] ;  /* 0x00013800011a7983 */ /* 0x000ee80000100800 */
[----:B------:R-:W3:Y:S04]  /*29860*/  LDL R27, [R1+0x13c] ;  /* 0x00013c00011b7983 */ /* 0x000ee80000100800 */
[----:B------:R-:W4:Y:S01]  /*29870*/  LDL R25, [R1+0x158] ;  /* 0x0001580001197983 */ /* 0x000f220000100800 */
[----:B------:R-:W-:-:S02]  /*29880*/  PRMT R90, RZ, 0x7610, R90 ;  /* 0x00007610ff5a7816 */ /* 0x000fc4000000005a */
[----:B------:R-:W-:Y:S01]  /*29890*/  PRMT R88, RZ, 0x7610, R88 ;  /* 0x00007610ff587816 */ /* 0x000fe20000000058 */
[----:B------:R2:W-:Y:S02]  /*298a0*/  STS.U8 [R92+UR11+0x11800], R24 ;  /* 0x011800185c007988 */ /* 0x0005e4000800000b */
[----:B--2---:R-:W-:Y:S01]  /*298b0*/  @!P2 IMAD.MOV.U32 R24, RZ, RZ, R47 ;  /* 0x000000ffff18a224 */ /* 0x004fe200078e002f */
[----:B---3--:R-:W-:-:S04]  /*298c0*/  @!P2 LOP3.LUT R27, R27, R26, RZ, 0x3c, !PT ;  /* 0x0000001a1b1ba212 */ /* 0x008fc800078e3cff */
[C---:B------:R-:W-:Y:S01]  /*298d0*/  @!P2 LOP3.LUT R26, R27.reuse, R26, RZ, 0x3c, !PT ;  /* 0x0000001a1b1aa212 */ /* 0x040fe200078e3cff */
[----:B----4-:R-:W2:Y:S03]  /*298e0*/  @!P2 LDG.E.U8 R88, desc[UR22][R24.64] ;  /* 0x000000161858a981 */ /* 0x010ea6000c1e1100 */
[----:B------:R-:W-:-:S05]  /*298f0*/  @!P2 LOP3.LUT R27, R27, R26, RZ, 0x3c, !PT ;  /* 0x0000001a1b1ba212 */ /* 0x000fca00078e3cff */
[----:B------:R-:W3:Y:S04]  /*29900*/  @!P2 LDG.E.U8 R90, desc[UR22][R26.64] ;  /* 0x000000161a5aa981 */ /* 0x000ee8000c1e1100 */
[----:B---3--:R0:W-:Y:S04]  /*29910*/  STL [R1+0x78], R90 ;  /* 0x0000785a01007387 */ /* 0x0081e80000100800 */
[----:B0-----:R-:W3:Y:S04]  /*29920*/  LDL.LU R90, [R1+0xe5c] ;  /* 0x000e5c00015a7983 */ /* 0x001ee80000300800 */
[----:B------:R-:W4:Y:S04]  /*29930*/  LDL R47, [R1+0x1fc] ;  /* 0x0001fc00012f7983 */ /* 0x000f280000100800 */
[----:B--2---:R0:W-:Y:S04]  /*29940*/  STL [R1+0x74], R88 ;  /* 0x0000745801007387 */ /* 0x0041e80000100800 */
[----:B0-----:R-:W2:Y:S04]  /*29950*/  LDL.LU R88, [R1+0xe58] ;  /* 0x000e580001587983 */ /* 0x001ea80000300800 */
[----:B------:R-:W2:Y:S04]  /*29960*/  LDL R24, [R1+0x178] ;  /* 0x0001780001187983 */ /* 0x000ea80000100800 */
[----:B------:R-:W2:Y:S01]  /*29970*/  LDL R25, [R1+0x17c] ;  /* 0x00017c0001197983 */ /* 0x000ea20000100800 */
[----:B------:R-:W-:-:S02]  /*29980*/  PRMT R85, RZ, 0x7610, R85 ;  /* 0x00007610ff557816 */ /* 0x000fc40000000055 */
[----:B--2---:R-:W-:-:S04]  /*29990*/  @!P2 LOP3.LUT R25, R25, R24, RZ, 0x3c, !PT ;  /* 0x000000181919a212 */ /* 0x004fc800078e3cff */
[----:B------:R-:W-:-:S04]  /*299a0*/  @!P2 LOP3.LUT R24, R25, R24, RZ, 0x3c, !PT ;  /* 0x000000181918a212 */ /* 0x000fc800078e3cff */
[----:B------:R-:W-:-:S05]  /*299b0*/  @!P2 LOP3.LUT R25, R25, R24, RZ, 0x3c, !PT ;  /* 0x000000181919a212 */ /* 0x000fca00078e3cff */
[----:B------:R-:W2:Y:S04]  /*299c0*/  @!P2 LDG.E.U8 R85, desc[UR22][R24.64] ;  /* 0x000000161855a981 */ /* 0x000ea8000c1e1100 */
[----:B------:R0:W-:Y:S04]  /*299d0*/  STS.U8 [R92+UR11+0x11a00], R23 ;  /* 0x011a00175c007988 */ /* 0x0001e8000800000b */
[----:B------:R-:W-:Y:S04]  /*299e0*/  STS.U8 [R92+UR11+0x11c00], R22 ;  /* 0x011c00165c007988 */ /* 0x000fe8000800000b */
[----:B0-----:R-:W3:Y:S04]  /*299f0*/  LDL R23, [R1+0x19c] ;  /* 0x00019c0001177983 */ /* 0x001ee80000100800 */
[----:B--2---:R0:W-:Y:S04]  /*29a00*/  STL [R1+0x70], R85 ;  /* 0x0000705501007387 */ /* 0x0041e80000100800 */
[----:B0-----:R-:W2:Y:S04]  /*29a10*/  LDL.LU R85, [R1+0xe54] ;  /* 0x000e540001557983 */ /* 0x001ea80000300800 */
[----:B------:R-:W3:Y:S01]  /*29a20*/  LDL R22, [R1+0x198] ;  /* 0x0001980001167983 */ /* 0x000ee20000100800 */
[----:B------:R-:W-:-:S02]  /*29a30*/  PRMT R79, RZ, 0x7610, R79 ;  /* 0x00007610ff4f7816 */ /* 0x000fc4000000004f */
[----:B---3--:R-:W-:-:S04]  /*29a40*/  @!P2 LOP3.LUT R23, R23, R22, RZ, 0x3c, !PT ;  /* 0x000000161717a212 */ /* 0x008fc800078e3cff */
[----:B------:R-:W-:-:S04]  /*29a50*/  @!P2 LOP3.LUT R22, R23, R22, RZ, 0x3c, !PT ;  /* 0x000000161716a212 */ /* 0x000fc800078e3cff */
[----:B------:R-:W-:-:S05]  /*29a60*/  @!P2 LOP3.LUT R23, R23, R22, RZ, 0x3c, !PT ;  /* 0x000000161717a212 */ /* 0x000fca00078e3cff */
[----:B------:R-:W3:Y:S04]  /*29a70*/  @!P2 LDG.E.U8 R79, desc[UR22][R22.64] ;  /* 0x00000016164fa981 */ /* 0x000ee8000c1e1100 */
[----:B------:R-:W-:Y:S04]  /*29a80*/  STS.U8 [R92+UR11+0x11e00], R20 ;  /* 0x011e00145c007988 */ /* 0x000fe8000800000b */
[----:B---3--:R0:W-:Y:S04]  /*29a90*/  STL [R1+0x6c], R79 ;  /* 0x00006c4f01007387 */ /* 0x0081e80000100800 */
[----:B0-----:R-:W3:Y:S04]  /*29aa0*/  LDL.LU R79, [R1+0xe50] ;  /* 0x000e5000014f7983 */ /* 0x001ee80000300800 */
[----:B------:R-:W2:Y:S04]  /*29ab0*/  LDL R22, [R1+0x1b8] ;  /* 0x0001b80001167983 */ /* 0x000ea80000100800 */
[----:B------:R-:W2:Y:S04]  /*29ac0*/  LDL R23, [R1+0x1bc] ;  /* 0x0001bc0001177983 */ /* 0x000ea80000100800 */
[----:B------:R-:W3:Y:S01]  /*29ad0*/  LDL R20, [R1+0x1f8] ;  /* 0x0001f80001147983 */ /* 0x000ee20000100800 */
[----:B------:R-:W-:-:S02]  /*29ae0*/  LOP3.LUT R92, R92, 0x10, RZ, 0x3c, !PT ;  /* 0x000000105c5c7812 */ /* 0x000fc400078e3cff */
[----:B------:R-:W-:Y:S02]  /*29af0*/  PRMT R77, RZ, 0x7610, R77 ;  /* 0x00007610ff4d7816 */ /* 0x000fe4000000004d */
[----:B------:R-:W-:Y:S01]  /*29b00*/  PRMT R75, RZ, 0x7610, R75 ;  /* 0x00007610ff4b7816 */ /* 0x000fe2000000004b */
[----:B------:R3:W-:Y:S01]  /*29b10*/  STS.U8 [R92+UR11+0x11080], R21 ;  /* 0x011080155c007988 */ /* 0x0007e2000800000b */
[----:B--2---:R-:W-:-:S04]  /*29b20*/  @!P2 LOP3.LUT R23, R23, R22, RZ, 0x3c, !PT ;  /* 0x000000161717a212 */ /* 0x004fc800078e3cff */
[----:B------:R-:W-:Y:S01]  /*29b30*/  @!P2 LOP3.LUT R22, R23, R22, RZ, 0x3c, !PT ;  /* 0x000000161716a212 */ /* 0x000fe200078e3cff */
[----:B---3--:R-:W-:-:S03]  /*29b40*/  @!P2 IMAD.MOV.U32 R21, RZ, RZ, R20 ;  /* 0x000000ffff15a224 */ /* 0x008fc600078e0014 */
[----:B------:R-:W-:Y:S01]  /*29b50*/  @!P2 LOP3.LUT R23, R23, R22, RZ, 0x3c, !PT ;  /* 0x000000161717a212 */ /* 0x000fe200078e3cff */
[----:B----4-:R-:W-:-:S04]  /*29b60*/  @!P2 IMAD.MOV.U32 R20, RZ, RZ, R47 ;  /* 0x000000ffff14a224 */ /* 0x010fc800078e002f */
[----:B------:R-:W2:Y:S04]  /*29b70*/  @!P2 LDG.E.U8 R77, desc[UR22][R22.64] ;  /* 0x00000016164da981 */ /* 0x000ea8000c1e1100 */
[----:B------:R-:W3:Y:S04]  /*29b80*/  @!P2 LDG.E.U8 R75, desc[UR22][R20.64] ;  /* 0x00000016144ba981 */ /* 0x000ee8000c1e1100 */
[----:B--2---:R0:W-:Y:S04]  /*29b90*/  STL [R1+0x68], R77 ;  /* 0x0000684d01007387 */ /* 0x0041e80000100800 */
[----:B0-----:R-:W2:Y:S04]  /*29ba0*/  LDL.LU R77, [R1+0xe4c] ;  /* 0x000e4c00014d7983 */ /* 0x001ea80000300800 */
[----:B------:R-:W4:Y:S04]  /*29bb0*/  LDL R47, [R1+0x27c] ;  /* 0x00027c00012f7983 */ /* 0x000f280000100800 */
[----:B---3--:R0:W-:Y:S04]  /*29bc0*/  STL [R1+0x58], R75 ;  /* 0x0000584b01007387 */ /* 0x0081e80000100800 */
[----:B0-----:R-:W3:Y:S04]  /*29bd0*/  LDL.LU R75, [R1+0xe48] ;  /* 0x000e4800014b7983 */ /* 0x001ee80000300800 */
[----:B------:R-:W2:Y:S04]  /*29be0*/  LDL R20, [R1+0x218] ;  /* 0x0002180001147983 */ /* 0x000ea80000100800 */
[----:B------:R-:W2:Y:S01]  /*29bf0*/  LDL R21, [R1+0x21c] ;  /* 0x00021c0001157983 */ /* 0x000ea20000100800 */
[----:B------:R-:W-:-:S02]  /*29c00*/  PRMT R73, RZ, 0x7610, R73 ;  /* 0x00007610ff497816 */ /* 0x000fc40000000049 */
[----:B--2---:R-:W-:-:S04]  /*29c10*/  @!P2 LOP3.LUT R21, R21, R20, RZ, 0x3c, !PT ;  /* 0x000000141515a212 */ /* 0x004fc800078e3cff */
[----:B------:R-:W-:-:S04]  /*29c20*/  @!P2 LOP3.LUT R20, R21, R20, RZ, 0x3c, !PT ;  /* 0x000000141514a212 */ /* 0x000fc800078e3cff */
[----:B------:R-:W-:-:S05]  /*29c30*/  @!P2 LOP3.LUT R21, R21, R20, RZ, 0x3c, !PT ;  /* 0x000000141515a212 */ /* 0x000fca00078e3cff */
[----:B------:R-:W2:Y:S04]  /*29c40*/  @!P2 LDG.E.U8 R73, desc[UR22][R20.64] ;  /* 0x000000161449a981 */ /* 0x000ea8000c1e1100 */
        /* <DEDUP_REMOVED lines=20> */
[----:B------:R-:W2:Y:S01]  /*29d90*/  LDL R21, [R1+0x278] ;  /* 0x0002780001157983 */ /* 0x000ea20000100800 */
[----:B------:R-:W-:Y:S01]  /*29da0*/  PRMT R68, RZ, 0x7610, R68 ;  /* 0x00007610ff447816 */ /* 0x000fe20000000044 */
[----:B----4-:R-:W-:-:S02]  /*29db0*/  @!P2 IMAD.MOV.U32 R20, RZ, RZ, R47 ;  /* 0x000000ffff14a224 */ /* 0x010fc400078e002f */
[----:B------:R-:W4:Y:S04]  /*29dc0*/  LDL R47, [R1+0x2d0] ;  /* 0x0002d000012f7983 */ /* 0x000f280000100800 */
[----:B--2---:R-:W2:Y:S04]  /*29dd0*/  @!P2 LDG.E.U8 R68, desc[UR22][R20.64] ;  /* 0x000000161444a981 */ /* 0x004ea8000c1e1100 */
        /* <DEDUP_REMOVED lines=8> */
[----:B------:R0:W2:Y:S02]  /*29e60*/  @!P2 LDG.E.U8 R82, desc[UR22][R20.64] ;  /* 0x000000161452a981 */ /* 0x0000a4000c1e1100 */
[----:B0-----:R-:W0:Y:S02]  /*29e70*/  S2R R21, SR_TID.X ;  /* 0x0000000000157919 */ /* 0x001e240000002100 */
[----:B0-----:R-:W-:-:S04]  /*29e80*/  LOP3.LUT R21, R21, 0x7f, RZ, 0xc0, !PT ;  /* 0x0000007f15157812 */ /* 0x001fc800078ec0ff */
[----:B------:R-:W-:Y:S02]  /*29e90*/  LOP3.LUT R20, R21, 0x10, RZ, 0x3c, !PT ;  /* 0x0000001015147812 */ /* 0x000fe400078e3cff */
[----:B------:R-:W3:Y:S04]  /*29ea0*/  LDL R21, [R1+0x2b4] ;  /* 0x0002b40001157983 */ /* 0x000ee80000100800 */
[----:B------:R-:W-:Y:S04]  /*29eb0*/  STS.U8 [R92+UR11+0x11280], R29 ;  /* 0x0112801d5c007988 */ /* 0x000fe8000800000b */
[----:B------:R-:W-:Y:S01]  /*29ec0*/  STS.U8 [R92+UR11+0x11480], R30 ;  /* 0x0114801e5c007988 */ /* 0x000fe2000800000b */
[----:B------:R-:W-:-:S03]  /*29ed0*/  PRMT R93, RZ, 0x7610, R93 ;  /* 0x00007610ff5d7816 */ /* 0x000fc6000000005d */
[----:B------:R-:W-:Y:S04]  /*29ee0*/  STS.U8 [R92+UR11+0x11680], R31 ;  /* 0x0116801f5c007988 */ /* 0x000fe8000800000b */
[----:B------:R-:W-:Y:S04]  /*29ef0*/  STS.U8 [R92+UR11+0x11880], R32 ;  /* 0x011880205c007988 */ /* 0x000fe8000800000b */
[----:B------:R-:W-:Y:S04]  /*29f00*/  STS.U8 [R92+UR11+0x11a80], R33 ;  /* 0x011a80215c007988 */ /* 0x000fe8000800000b */
[----:B------:R0:W-:Y:S02]  /*29f10*/  STS.U8 [R20+UR11+0x11c80], R34 ;  /* 0x011c802214007988 */ /* 0x0001e4000800000b */
[----:B0-----:R-:W-:-:S02]  /*29f20*/  @!P2 IMAD.MOV.U32 R20, RZ, RZ, R46 ;  /* 0x000000ffff14a224 */ /* 0x001fc400078e002e */
[----:B--2---:R0:W-:Y:S01]  /*29f30*/  STL [R1+0xe10], R82 ;  /* 0x000e105201007387 */ /* 0x0041e20000100800 */
[----:B------:R-:W-:-:S03]  /*29f40*/  PRMT R91, RZ, 0x7610, R91 ;  /* 0x00007610ff5b7816 */ /* 0x000fc6000000005b */
[----:B------:R-:W2:Y:S04]  /*29f50*/  LDL R46, [R1+0x308] ;  /* 0x00030800012e7983 */ /* 0x000ea80000100800 */
[----:B---3--:R1:W3:Y:S04]  /*29f60*/  @!P2 LDG.E.U8 R93, desc[UR22][R20.64] ;  /* 0x00000016145da981 */ /* 0x0082e8000c1e1100 */
[----:B------:R-:W2:Y:S01]  /*29f70*/  LDL R21, [R1+0x2cc] ;  /* 0x0002cc0001157983 */ /* 0x000ea20000100800 */
[----:B0-----:R-:W1:Y:S02]  /*29f80*/  S2R R82, SR_TID.X ;  /* 0x0000000000527919 */ /* 0x001e640000002100 */
[----:B-1----:R-:W-:-:S04]  /*29f90*/  LOP3.LUT R20, R82, 0x7f, RZ, 0xc0, !PT ;  /* 0x0000007f52147812 */ /* 0x002fc800078ec0ff */
[----:B------:R-:W-:-:S05]  /*29fa0*/  LOP3.LUT R20, R20, 0x10, RZ, 0x3c, !PT ;  /* 0x0000001014147812 */ /* 0x000fca00078e3cff */
[----:B------:R4:W-:Y:S02]  /*29fb0*/  STS.U8 [R20+UR11+0x11e80], R35 ;  /* 0x011e802314007988 */ /* 0x0009e4000800000b */
[----:B----4-:R-:W-:-:S05]  /*29fc0*/  @!P2 IMAD.MOV.U32 R20, RZ, RZ, R47 ;  /* 0x000000ffff14a224 */ /* 0x010fca00078e002f */
[----:B--2---:R-:W2:Y:S04]  /*29fd0*/  @!P2 LDG.E.U8 R91, desc[UR22][R20.64] ;  /* 0x00000016145ba981 */ /* 0x004ea8000c1e1100 */
[----:B---3--:R0:W-:Y:S04]  /*29fe0*/  STL [R1+0xe14], R93 ;  /* 0x000e145d01007387 */ /* 0x0081e80000100800 */
[----:B------:R-:W3:Y:S04]  /*29ff0*/  LDL R47, [R1+0x320] ;  /* 0x00032000012f7983 */ /* 0x000ee80000100800 */
[----:B------:R-:W4:Y:S04]  /*2a000*/  LDL R21, [R1+0x2ec] ;  /* 0x0002ec0001157983 */ /* 0x000f280000100800 */
[----:B0-----:R-:W3:Y:S04]  /*2a010*/  LDL R93, [R1+0x2f0] ;  /* 0x0002f000015d7983 */ /* 0x001ee80000100800 */
[----:B--2---:R0:W-:Y:S04]  /*2a020*/  STL [R1+0xe18], R91 ;  /* 0x000e185b01007387 */ /* 0x0041e80000100800 */
[----:B0-----:R-:W2:Y:S01]  /*2a030*/  LDL R91, [R1+0x304] ;  /* 0x00030400015b7983 */ /* 0x001ea20000100800 */
[----:B------:R-:W-:Y:S01]  /*2a040*/  PRMT R90, RZ, 0x7610, R90 ;  /* 0x00007610ff5a7816 */ /* 0x000fe2000000005a */
[----:B---3--:R-:W-:Y:S01]  /*2a050*/  @!P2 IMAD.MOV.U32 R20, RZ, RZ, R93 ;  /* 0x000000ffff14a224 */ /* 0x008fe200078e005d */
[----:B------:R-:W-:Y:S01]  /*2a060*/  PRMT R88, RZ, 0x7610, R88 ;  /* 0x00007610ff587816 */ /* 0x000fe20000000058 */
[----:B------:R-:W3:Y:S04]  /*2a070*/  LDL R93, [R1+0x340] ;  /* 0x00034000015d7983 */ /* 0x000ee80000100800 */
[----:B----4-:R0:W4:Y:S02]  /*2a080*/  @!P2 LDG.E.U8 R90, desc[UR22][R20.64] ;  /* 0x00000016145aa981 */ /* 0x010124000c1e1100 */
[----:B0-----:R-:W-:-:S02]  /*2a090*/  @!P2 IMAD.MOV.U32 R20, RZ, RZ, R46 ;  /* 0x000000ffff14a224 */ /* 0x001fc400078e002e */
[----:B--2---:R-:W-:-:S05]  /*2a0a0*/  @!P2 IMAD.MOV.U32 R21, RZ, RZ, R91 ;  /* 0x000000ffff15a224 */ /* 0x004fca00078e005b */
[----:B------:R-:W2:Y:S04]  /*2a0b0*/  @!P2 LDG.E.U8 R88, desc[UR22][R20.64] ;  /* 0x000000161458a981 */ /* 0x000ea8000c1e1100 */
[----:B----4-:R0:W-:Y:S04]  /*2a0c0*/  STL [R1+0xe1c], R90 ;  /* 0x000e1c5a01007387 */ /* 0x0101e80000100800 */
[----:B------:R-:W4:Y:S04]  /*2a0d0*/  LDL R91, [R1+0x354] ;  /* 0x00035400015b7983 */ /* 0x000f280000100800 */
[----:B------:R-:W3:Y:S04]  /*2a0e0*/  LDL R46, [R1+0x358] ;  /* 0x00035800012e7983 */ /* 0x000ee80000100800 */
[----:B0-----:R-:W3:Y:S04]  /*2a0f0*/  LDL R90, [R1+0x31c] ;  /* 0x00031c00015a7983 */ /* 0x001ee80000100800 */
[----:B--2---:R0:W-:Y:S04]  /*2a100*/  STL [R1+0xe20], R88 ;  /* 0x000e205801007387 */ /* 0x0041e80000100800 */
[----:B0-----:R-:W2:Y:S01]  /*2a110*/  LDL R88, [R1+0x33c] ;  /* 0x00033c0001587983 */ /* 0x001ea20000100800 */
[----:B------:R-:W-:Y:S01]  /*2a120*/  PRMT R85, RZ, 0x7610, R85 ;  /* 0x00007610ff557816 */ /* 0x000fe20000000055 */
[----:B------:R-:W-:Y:S01]  /*2a130*/  @!P2 IMAD.MOV.U32 R20, RZ, RZ, R47 ;  /* 0x000000ffff14a224 */ /* 0x000fe200078e002f */
[----:B------:R-:W-:Y:S01]  /*2a140*/  PRMT R79, RZ, 0x7610, R79 ;  /* 0x00007610ff4f7816 */ /* 0x000fe2000000004f */
[----:B------:R-:W4:Y:S01]  /*2a150*/  LDL R47, [R1+0x370] ;  /* 0x00037000012f7983 */ /* 0x000f220000100800 */
[----:B---3--:R-:W-:-:S03]  /*2a160*/  @!P2 IMAD.MOV.U32 R21, RZ, RZ, R90 ;  /* 0x000000ffff15a224 */ /* 0x008fc600078e005a */
[----:B------:R-:W3:Y:S04]  /*2a170*/  LDL R90, [R1+0x36c] ;  /* 0x00036c00015a7983 */ /* 0x000ee80000100800 */
[----:B------:R0:W3:Y:S02]  /*2a180*/  @!P2 LDG.E.U8 R85, desc[UR22][R20.64] ;  /* 0x000000161455a981 */ /* 0x0000e4000c1e1100 */
[----:B0-----:R-:W-:Y:S02]  /*2a190*/  @!P2 IMAD.MOV.U32 R20, RZ, RZ, R93 ;  /* 0x000000ffff14a224 */ /* 0x001fe400078e005d */
[----:B--2---:R-:W-:-:S05]  /*2a1a0*/  @!P2 IMAD.MOV.U32 R21, RZ, RZ, R88 ;  /* 0x000000ffff15a224 */ /* 0x004fca00078e0058 */
[----:B------:R0:W2:Y:S01]  /*2a1b0*/  @!P2 LDG.E.U8 R79, desc[UR22][R20.64] ;  /* 0x00000016144fa981 */ /* 0x0000a2000c1e1100 */
[----:B------:R-:W-:-:S03]  /*2a1c0*/  PRMT R77, RZ, 0x7610, R77 ;  /* 0x00007610ff4d7816 */ /* 0x000fc6000000004d */
[----:B---3--:R1:W-:Y:S04]  /*2a1d0*/  STL [R1+0xe24], R85 ;  /* 0x000e245501007387 */ /* 0x0083e80000100800 */
[----:B------:R-:W3:Y:S01]  /*2a1e0*/  LDL R88, [R1+0x38c] ;  /* 0x00038c0001587983 */ /* 0x000ee20000100800 */
[----:B0-----:R-:W-:-:S03]  /*2a1f0*/  @!P2 IMAD.MOV.U32 R20, RZ, RZ, R46 ;  /* 0x000000ffff14a224 */ /* 0x001fc600078e002e */
[----:B-1----:R-:W3:Y:S01]  /*2a200*/  LDL R85, [R1+0x390] ;  /* 0x0003900001557983 */ /* 0x002ee20000100800 */
[----:B----4-:R-:W-:-:S05]  /*2a210*/  @!P2 IMAD.MOV.U32 R21, RZ, RZ, R91 ;  /* 0x000000ffff15a224 */ /* 0x010fca00078e005b */
[----:B------:R0:W4:Y:S04]  /*2a220*/  @!P2 LDG.E.U8 R77, desc[UR22][R20.64] ;  /* 0x00000016144da981 */ /* 0x000128000c1e1100 */
[----:B--2---:R1:W-:Y:S04]  /*2a230*/  STL [R1+0xe28], R79 ;  /* 0x000e284f01007387 */ /* 0x0043e80000100800 */
[----:B------:R-:W2:Y:S04]  /*2a240*/  LDL R46, [R1+0x3a8] ;  /* 0x0003a800012e7983 */ /* 0x000ea80000100800 */
[----:B-1----:R-:W2:Y:S01]  /*2a250*/  LDL R79, [R1+0x3a4] ;  /* 0x0003a400014f7983 */ /* 0x002ea20000100800 */
[----:B------:R-:W-:Y:S01]  /*2a260*/  PRMT R75, RZ, 0x7610, R75 ;  /* 0x00007610ff4b7816 */ /* 0x000fe2000000004b */
[----:B0-----:R-:W-:-:S02]  /*2a270*/  @!P2 IMAD.MOV.U32 R20, RZ, RZ, R47 ;  /* 0x000000ffff14a224 */ /* 0x001fc400078e002f */
[----:B------:R-:W-:Y:S01]  /*2a280*/  @!P2 IMAD.MOV.U32 R21, RZ, RZ, R90 ;  /* 0x000000ffff15a224 */ /* 0x000fe200078e005a */
[----:B------:R-:W-:-:S04]  /*2a290*/  PRMT R73, RZ, 0x7610, R73 ;  /* 0x00007610ff497816 */ /* 0x000fc80000000049 */
[----:B------:R3:W2:Y:S01]  /*2a2a0*/  @!P2 LDG.E.U8 R75, desc[UR22][R20.64] ;  /* 0x00000016144ba981 */ /* 0x0006a2000c1e1100 */
[----:B------:R-:W-:Y:S01]  /*2a2b0*/  PRMT R71, RZ, 0x7610, R71 ;  /* 0x00007610ff477816 */ /* 0x000fe20000000047 */
[----:B---3--:R-:W-:Y:S02]  /*2a2c0*/  @!P2 IMAD.MOV.U32 R20, RZ, RZ, R85 ;  /* 0x000000ffff14a224 */ /* 0x008fe400078e0055 */
[----:B------:R-:W-:-:S05]  /*2a2d0*/  @!P2 IMAD.MOV.U32 R21, RZ, RZ, R88 ;  /* 0x000000ffff15a224 */ /* 0x000fca00078e0058 */
[----:B------:R2:W3:Y:S04]  /*2a2e0*/  @!P2 LDG.E.U8 R73, desc[UR22][R20.64] ;  /* 0x000000161449a981 */ /* 0x0004e8000c1e1100 */
[----:B----4-:R-:W-:Y:S04]  /*2a2f0*/  STL [R1+0xe2c], R77 ;  /* 0x000e2c4d01007387 */ /* 0x010fe80000100800 */
[----:B------:R-:W4:Y:S01]  /*2a300*/  LDL R47, [R1+0x3bc] ;  /* 0x0003bc00012f7983 */ /* 0x000f220000100800 */
[----:B--2---:R-:W-:Y:S02]  /*2a310*/  @!P2 IMAD.MOV.U32 R20, RZ, RZ, R46 ;  /* 0x000000ffff14a224 */ /* 0x004fe400078e002e */
[----:B------:R-:W-:-:S05]  /*2a320*/  @!P2 IMAD.MOV.U32 R21, RZ, RZ, R79 ;  /* 0x000000ffff15a224 */ /* 0x000fca00078e004f */
[----:B------:R4:W2:Y:S01]  /*2a330*/  @!P2 LDG.E.U8 R71, desc[UR22][R20.64] ;  /* 0x000000161447a981 */ /* 0x0008a2000c1e1100 */
[----:B------:R-:W-:-:S04]  /*2a340*/  LOP3.LUT R82, R82, 0x7f, RZ, 0xc0, !PT ;  /* 0x0000007f52527812 */ /* 0x000fc800078ec0ff */
[----:B------:R-:W-:-:S05]  /*2a350*/  LOP3.LUT R82, R82, 0x20, RZ, 0x3c, !PT ;  /* 0x0000002052527812 */ /* 0x000fca00078e3cff */
[----:B------:R-:W-:Y:S04]  /*2a360*/  STS.U8 [R82+UR11+0x11100], R36 ;  /* 0x0111002452007988 */ /* 0x000fe8000800000b */
[----:B------:R-:W-:Y:S04]  /*2a370*/  STS.U8 [R82+UR11+0x11300], R37 ;  /* 0x0113002552007988 */ /* 0x000fe8000800000b */
[----:B------:R-:W-:Y:S04]  /*2a380*/  STS.U8 [R82+UR11+0x11500], R38 ;  /* 0x0115002652007988 */ /* 0x000fe8000800000b */
[----:B------:R-:W-:Y:S04]  /*2a390*/  STS.U8 [R82+UR11+0x11700], R39 ;  /* 0x0117002752007988 */ /* 0x000fe8000800000b */
[----:B------:R0:W-:Y:S04]  /*2a3a0*/  STS.U8 [R82+UR11+0x11900], R45 ;  /* 0x0119002d52007988 */ /* 0x0001e8000800000b */
[----:B------:R1:W-:Y:S04]  /*2a3b0*/  STS.U8 [R82+UR11+0x11b00], R44 ;  /* 0x011b002c52007988 */ /* 0x0003e8000800000b */
[----:B0-----:R-:W2:Y:S04]  /*2a3c0*/  LDL R45, [R1+0x3c0] ;  /* 0x0003c000012d7983 */ /* 0x001ea80000100800 */
[----:B------:R0:W-:Y:S04]  /*2a3d0*/  STL [R1+0xe30], R75 ;  /* 0x000e304b01007387 */ /* 0x0001e80000100800 */
[----:B-1----:R-:W2:Y:S01]  /*2a3e0*/  LDL R44, [R1+0x3e0] ;  /* 0x0003e000012c7983 */ /* 0x002ea20000100800 */
[----:B----4-:R-:W-:-:S03]  /*2a3f0*/  @!P2 IMAD.MOV.U32 R21, RZ, RZ, R47 ;  /* 0x000000ffff15a224 */ /* 0x010fc600078e002f */
[----:B------:R-:W4:Y:S04]  /*2a400*/  LDL R77, [R1+0x3dc] ;  /* 0x0003dc00014d7983 */ /* 0x000f280000100800 */
[----:B---3--:R1:W-:Y:S04]  /*2a410*/  STL [R1+0xe34], R73 ;  /* 0x000e344901007387 */ /* 0x0083e80000100800 */
[----:B0-----:R-:W3:Y:S04]  /*2a420*/  LDL R75, [R1+0x3fc] ;  /* 0x0003fc00014b7983 */ /* 0x001ee80000100800 */
[----:B------:R-:W3:Y:S04]  /*2a430*/  LDL R46, [R1+0x420] ;  /* 0x00042000012e7983 */ /* 0x000ee80000100800 */
[----:B-1----:R-:W3:Y:S04]  /*2a440*/  LDL R73, [R1+0x400] ;  /* 0x0004000001497983 */ /* 0x002ee80000100800 */
[----:B------:R0:W-:Y:S04]  /*2a450*/  STS.U8 [R82+UR11+0x11d00], R43 ;  /* 0x011d002b52007988 */ /* 0x0001e8000800000b */
[----:B--2---:R1:W-:Y:S04]  /*2a460*/  STL [R1+0xe38], R71 ;  /* 0x000e384701007387 */ /* 0x0043e80000100800 */
[----:B------:R-:W2:Y:S04]  /*2a470*/  LDL R47, [R1+0x41c] ;  /* 0x00041c00012f7983 */ /* 0x000ea80000100800 */
[----:B0-----:R-:W4:Y:S01]  /*2a480*/  LDL R43, [R1+0x440] ;  /* 0x00044000012b7983 */ /* 0x001f220000100800 */
[----:B------:R-:W0:Y:S01]  /*2a490*/  S2R R92, SR_TID.X ;  /* 0x00000000005c7919 */ /* 0x000e220000002100 */
[----:B------:R-:W-:-:S02]  /*2a4a0*/  PRMT R68, RZ, 0x7610, R68 ;  /* 0x00007610ff447816 */ /* 0x000fc40000000044 */
[----:B------:R1:W-:Y:S01]  /*2a4b0*/  STS.U8 [R82+UR11+0x11f00], R42 ;  /* 0x011f002a52007988 */ /* 0x0003e2000800000b */
[----:B------:R-:W-:Y:S02]  /*2a4c0*/  PRMT R37, RZ, 0x7610, R37 ;  /* 0x00007610ff257816 */ /* 0x000fe40000000025 */
[----:B------:R-:W-:Y:S01]  /*2a4d0*/  PRMT R35, RZ, 0x7610, R35 ;  /* 0x00007610ff237816 */ /* 0x000fe20000000023 */
[----:B-1----:R-:W4:Y:S04]  /*2a4e0*/  LDL R71, [R1+0x888] ;  /* 0x0008880001477983 */ /* 0x002f280000100800 */
[----:B------:R-:W4:Y:S01]  /*2a4f0*/  LDL R42, [R1+0x460] ;  /* 0x00046000012a7983 */ /* 0x000f220000100800 */
[----:B------:R-:W-:-:S03]  /*2a500*/  @!P2 IMAD.MOV.U32 R20, RZ, RZ, R45 ;  /* 0x000000ffff14a224 */ /* 0x000fc600078e002d */
[----:B------:R-:W4:Y:S04]  /*2a510*/  LDL R45, [R1+0x43c] ;  /* 0x00043c00012d7983 */ /* 0x000f280000100800 */
[----:B------:R1:W4:Y:S01]  /*2a520*/  @!P2 LDG.E.U8 R68, desc[UR22][R20.64] ;  /* 0x000000161444a981 */ /* 0x000322000c1e1100 */
[----:B0-----:R-:W-:-:S04]  /*2a530*/  LOP3.LUT R92, R92, 0x7f, RZ, 0xc0, !PT ;  /* 0x0000007f5c5c7812 */ /* 0x001fc800078ec0ff */
[----:B------:R-:W-:Y:S01]  /*2a540*/  LOP3.LUT R92, R92, 0x30, RZ, 0x3c, !PT ;  /* 0x000000305c5c7812 */ /* 0x000fe200078e3cff */
[----:B-1----:R-:W-:Y:S02]  /*2a550*/  @!P2 IMAD.MOV.U32 R20, RZ, RZ, R44 ;  /* 0x000000ffff14a224 */ /* 0x002fe400078e002c */
[----:B------:R-:W4:Y:S04]  /*2a560*/  LDL R44, [R1+0x45c] ;  /* 0x00045c00012c7983 */ /* 0x000f280000100800 */
[----:B------:R0:W-:Y:S04]  /*2a570*/  STS.U8 [R92+UR11+0x11380], R40 ;  /* 0x011380285c007988 */ /* 0x0001e8000800000b */
[----:B------:R-:W-:Y:S04]  /*2a580*/  STS.U8 [R92+UR11+0x11580], R19 ;  /* 0x011580135c007988 */ /* 0x000fe8000800000b */
[----:B0-----:R-:W4:Y:S04]  /*2a590*/  LDL R40, [R1+0x480] ;  /* 0x0004800001287983 */ /* 0x001f280000100800 */
[----:B------:R3:W-:Y:S02]  /*2a5a0*/  STS.U8 [R92+UR11+0x11780], R18 ;  /* 0x011780125c007988 */ /* 0x0007e4000800000b */
[----:B---3--:R-:W-:-:S02]  /*2a5b0*/  @!P2 IMAD.MOV.U32 R18, RZ, RZ, R46 ;  /* 0x000000ffff12a224 */ /* 0x008fc400078e002e */
[----:B------:R-:W3:Y:S01]  /*2a5c0*/  LDL R46, [R1+0x49c] ;  /* 0x00049c00012e7983 */ /* 0x000ee20000100800 */
[----:B--2---:R-:W-:-:S05]  /*2a5d0*/  @!P2 IMAD.MOV.U32 R19, RZ, RZ, R47 ;  /* 0x000000ffff13a224 */ /* 0x004fca00078e002f */
[----:B------:R4:W2:Y:S02]  /*2a5e0*/  @!P2 LDG.E.U8 R37, desc[UR22][R18.64] ;  /* 0x000000161225a981 */ /* 0x0008a4000c1e1100 */
[----:B----4-:R-:W-:Y:S02]  /*2a5f0*/  @!P2 IMAD.MOV.U32 R18, RZ, RZ, R43 ;  /* 0x000000ffff12a224 */ /* 0x010fe400078e002b */
[----:B------:R-:W4:Y:S04]  /*2a600*/  LDL R43, [R1+0x4a0] ;  /* 0x0004a000012b7983 */ /* 0x000f280000100800 */
[----:B------:R0:W-:Y:S04]  /*2a610*/  STS.U8 [R92+UR11+0x11180], R41 ;  /* 0x011180295c007988 */ /* 0x0001e8000800000b */
[----:B------:R-:W-:Y:S04]  /*2a620*/  STS.U8 [R92+UR11+0x11980], R17 ;  /* 0x011980115c007988 */ /* 0x000fe8000800000b */
[----:B0-----:R-:W2:Y:S04]  /*2a630*/  LDL R41, [R1+0x47c] ;  /* 0x00047c0001297983 */ /* 0x001ea80000100800 */
[----:B------:R0:W-:Y:S01]  /*2a640*/  STS.U8 [R92+UR11+0x11b80], R16 ;  /* 0x011b80105c007988 */ /* 0x0001e2000800000b */
[----:B------:R-:W-:-:S03]  /*2a650*/  @!P2 IMAD.MOV.U32 R19, RZ, RZ, R45 ;  /* 0x000000ffff13a224 */ /* 0x000fc600078e002d */
[----:B------:R-:W2:Y:S01]  /*2a660*/  LDL R45, [R1+0x4dc] ;  /* 0x0004dc00012d7983 */ /* 0x000ea20000100800 */
[----:B0-----:R-:W-:-:S03]  /*2a670*/  @!P2 IMAD.MOV.U32 R16, RZ, RZ, R42 ;  /* 0x000000ffff10a224 */ /* 0x001fc600078e002a */
[----:B------:R-:W2:Y:S01]  /*2a680*/  LDL R42, [R1+0x4c0] ;  /* 0x0004c000012a7983 */ /* 0x000ea20000100800 */
[----:B------:R-:W-:-:S03]  /*2a690*/  @!P2 IMAD.MOV.U32 R17, RZ, RZ, R44 ;  /* 0x000000ffff11a224 */ /* 0x000fc600078e002c */
[----:B------:R-:W2:Y:S04]  /*2a6a0*/  LDL R44, [R1+0x4bc] ;  /* 0x0004bc00012c7983 */ /* 0x000ea80000100800 */
[----:B------:R0:W2:Y:S04]  /*2a6b0*/  @!P2 LDG.E.U8 R35, desc[UR22][R16.64] ;  /* 0x000000161023a981 */ /* 0x0000a8000c1e1100 */
[----:B------:R3:W-:Y:S01]  /*2a6c0*/  STS.U8 [R92+UR11+0x11d80], R15 ;  /* 0x011d800f5c007988 */ /* 0x0007e2000800000b */
[----:B0-----:R-:W-:-:S03]  /*2a6d0*/  @!P2 IMAD.MOV.U32 R16, RZ, RZ, R40 ;  /* 0x000000ffff10a224 */ /* 0x001fc600078e0028 */
[----:B------:R-:W2:Y:S04]  /*2a6e0*/  LDL R40, [R1+0x4e0] ;  /* 0x0004e00001287983 */ /* 0x000ea80000100800 */
[----:B------:R4:W-:Y:S01]  /*2a6f0*/  STS.U8 [R92+UR11+0x11f80], R14 ;  /* 0x011f800e5c007988 */ /* 0x0009e2000800000b */
[----:B---3--:R-:W-:-:S03]  /*2a700*/  @!P2 IMAD.MOV.U32 R15, RZ, RZ, R46 ;  /* 0x000000ffff0fa224 */ /* 0x008fc600078e002e */
[----:B------:R-:W3:Y:S01]  /*2a710*/  LDL R46, [R1+0x4fc] ;  /* 0x0004fc00012e7983 */ /* 0x000ee20000100800 */
[----:B----4-:R-:W-:-:S03]  /*2a720*/  @!P2 IMAD.MOV.U32 R14, RZ, RZ, R43 ;  /* 0x000000ffff0ea224 */ /* 0x010fc600078e002b */
[----:B------:R-:W4:Y:S01]  /*2a730*/  LDL R43, [R1+0x520] ;  /* 0x00052000012b7983 */ /* 0x000f220000100800 */
[----:B------:R-:W0:Y:S01]  /*2a740*/  S2R R47, SR_TID.X ;  /* 0x00000000002f7919 */ /* 0x000e220000002100 */
[----:B------:R-:W-:-:S06]  /*2a750*/  PRMT R33, RZ, 0x7610, R33 ;  /* 0x00007610ff217816 */ /* 0x000fcc0000000021 */
[----:B------:R1:W4:Y:S01]  /*2a760*/  @!P2 LDG.E.U8 R33, desc[UR22][R14.64] ;  /* 0x000000160e21a981 */ /* 0x000322000c1e1100 */
[----:B--2---:R-:W-:-:S03]  /*2a770*/  @!P2 IMAD.MOV.U32 R17, RZ, RZ, R41 ;  /* 0x000000ffff11a224 */ /* 0x004fc600078e0029 */
[----:B------:R-:W2:Y:S01]  /*2a780*/  LDL R41, [R1+0x500] ;  /* 0x0005000001297983 */ /* 0x000ea20000100800 */
[----:B------:R-:W-:Y:S01]  /*2a790*/  PRMT R31, RZ, 0x7610, R31 ;  /* 0x00007610ff1f7816 */ /* 0x000fe2000000001f */
[----:B-1----:R-:W-:Y:S02]  /*2a7a0*/  @!P2 IMAD.MOV.U32 R15, RZ, RZ, R44 ;  /* 0x000000ffff0fa224 */ /* 0x002fe400078e002c */
[----:B------:R-:W2:Y:S01]  /*2a7b0*/  LDL R44, [R1+0x51c] ;  /* 0x00051c00012c7983 */ /* 0x000ea20000100800 */
[----:B0-----:R-:W-:Y:S01]  /*2a7c0*/  LOP3.LUT R85, R47, 0x7f, RZ, 0xc0, !PT ;  /* 0x0000007f2f557812 */ /* 0x001fe200078ec0ff */
[----:B------:R-:W-:Y:S02]  /*2a7d0*/  @!P2 IMAD.MOV.U32 R14, RZ, RZ, R42 ;  /* 0x000000ffff0ea224 */ /* 0x000fe400078e002a */
[----:B------:R-:W2:Y:S04]  /*2a7e0*/  LDL R42, [R1+0x540] ;  /* 0x00054000012a7983 */ /* 0x000ea80000100800 */
[----:B------:R0:W-:Y:S04]  /*2a7f0*/  STS.U8 [R85+UR11+0x8000], R13 ;  /* 0x0080000d55007988 */ /* 0x0001e8000800000b */
[----:B------:R1:W-:Y:S01]  /*2a800*/  STS.U8 [R85+UR11+0x8200], R12 ;  /* 0x0082000c55007988 */ /* 0x0003e2000800000b */
[----:B------:R-:W-:-:S03]  /*2a810*/  PRMT R29, RZ, 0x7610, R29 ;  /* 0x00007610ff1d7816 */ /* 0x000fc6000000001d */
[----:B------:R-:W2:Y:S01]  /*2a820*/  LDL R47, [R1+0x53c] ;  /* 0x00053c00012f7983 */ /* 0x000ea20000100800 */
[----:B0-----:R-:W-:-:S03]  /*2a830*/  @!P2 IMAD.MOV.U32 R13, RZ, RZ, R45 ;  /* 0x000000ffff0da224 */ /* 0x001fc600078e002d */
[----:B------:R-:W2:Y:S01]  /*2a840*/  LDL R45, [R1+0x55c] ;  /* 0x00055c00012d7983 */ /* 0x000ea20000100800 */
[----:B-1----:R-:W-:-:S03]  /*2a850*/  @!P2 IMAD.MOV.U32 R12, RZ, RZ, R40 ;  /* 0x000000ffff0ca224 */ /* 0x002fc600078e0028 */
[----:B------:R-:W2:Y:S04]  /*2a860*/  LDL R40, [R1+0x560] ;  /* 0x0005600001287983 */ /* 0x000ea80000100800 */
[----:B------:R3:W2:Y:S04]  /*2a870*/  @!P2 LDG.E.U8 R31, desc[UR22][R12.64] ;  /* 0x000000160c1fa981 */ /* 0x0006a8000c1e1100 */
[----:B------:R-:W-:Y:S01]  /*2a880*/  STS.U8 [R85+UR11+0x8400], R11 ;  /* 0x0084000b55007988 */ /* 0x000fe2000800000b */
[----:B---3--:R-:W-:-:S03]  /*2a890*/  @!P2 IMAD.MOV.U32 R13, RZ, RZ, R46 ;  /* 0x000000ffff0da224 */ /* 0x008fc600078e002e */
[----:B------:R-:W3:Y:S04]  /*2a8a0*/  LDL R46, [R1+0x57c] ;  /* 0x00057c00012e7983 */ /* 0x000ee80000100800 */
[----:B------:R4:W-:Y:S02]  /*2a8b0*/  STS.U8 [R85+UR11+0x8600], R10 ;  /* 0x0086000a55007988 */ /* 0x0009e4000800000b */
[----:B----4-:R-:W-:Y:S02]  /*2a8c0*/  @!P2 IMAD.MOV.U32 R10, RZ, RZ, R43 ;  /* 0x000000ffff0aa224 */ /* 0x010fe400078e002b */
[----:B------:R-:W4:Y:S01]  /*2a8d0*/  LDL R43, [R1+0x5a0] ;  /* 0x0005a000012b7983 */ /* 0x000f220000100800 */
[----:B------:R-:W-:Y:S01]  /*2a8e0*/  PRMT R27, RZ, 0x7610, R27 ;  /* 0x00007610ff1b7816 */ /* 0x000fe2000000001b */
[----:B--2---:R-:W-:-:S02]  /*2a8f0*/  @!P2 IMAD.MOV.U32 R12, RZ, RZ, R41 ;  /* 0x000000ffff0ca224 */ /* 0x004fc400078e0029 */
[----:B------:R-:W2:Y:S04]  /*2a900*/  LDL R41, [R1+0x580] ;  /* 0x0005800001297983 */ /* 0x000ea80000100800 */
[----:B------:R0:W-:Y:S04]  /*2a910*/  STS.U8 [R85+UR11+0x8800], R9 ;  /* 0x0088000955007988 */ /* 0x0001e8000800000b */
[----:B------:R1:W-:Y:S01]  /*2a920*/  STS.U8 [R85+UR11+0x8a00], R8 ;  /* 0x008a000855007988 */ /* 0x0003e2000800000b */
[----:B------:R-:W-:-:S03]  /*2a930*/  @!P2 IMAD.MOV.U32 R11, RZ, RZ, R44 ;  /* 0x000000ffff0ba224 */ /* 0x000fc600078e002c */
[----:B------:R-:W2:Y:S04]  /*2a940*/  LDL R44, [R1+0x59c] ;  /* 0x00059c00012c7983 */ /* 0x000ea80000100800 */
[----:B------:R0:W2:Y:S02]  /*2a950*/  @!P2 LDG.E.U8 R29, desc[UR22][R10.64] ;  /* 0x000000160a1da981 */ /* 0x0000a4000c1e1100 */
[----:B0-----:R-:W-:Y:S02]  /*2a960*/  @!P2 IMAD.MOV.U32 R10, RZ, RZ, R42 ;  /* 0x000000ffff0aa224 */ /* 0x001fe400078e002a */
[----:B------:R-:W2:Y:S01]  /*2a970*/  LDL R42, [R1+0x5c0] ;  /* 0x0005c000012a7983 */ /* 0x000ea20000100800 */
[----:B------:R-:W-:-:S03]  /*2a980*/  @!P2 IMAD.MOV.U32 R9, RZ, RZ, R45 ;  /* 0x000000ffff09a224 */ /* 0x000fc600078e002d */
        /* <DEDUP_REMOVED lines=11> */
[----:B------:R-:W-:-:S02]  /*2aa40*/  @!P2 IMAD.MOV.U32 R11, RZ, RZ, R47 ;  /* 0x000000ffff0ba224 */ /* 0x000fc400078e002f */
[----:B------:R-:W4:Y:S01]  /*2aa50*/  LDL R47, [R1+0x61c] ;  /* 0x00061c00012f7983 */ /* 0x000f220000100800 */
[----:B--2---:R-:W-:-:S03]  /*2aa60*/  @!P2 IMAD.MOV.U32 R8, RZ, RZ, R41 ;  /* 0x000000ffff08a224 */ /* 0x004fc600078e0029 */
[----:B------:R-:W2:Y:S01]  /*2aa70*/  LDL R41, [R1+0x600] ;  /* 0x0006000001297983 */ /* 0x000ea20000100800 */
[----:B------:R-:W-:Y:S02]  /*2aa80*/  PRMT R24, RZ, 0x7610, R24 ;  /* 0x00007610ff187816 */ /* 0x000fe40000000018 */
[----:B------:R-:W-:Y:S01]  /*2aa90*/  PRMT R23, RZ, 0x7610, R23 ;  /* 0x00007610ff177816 */ /* 0x000fe20000000017 */
[----:B------:R-:W-:Y:S02]  /*2aaa0*/  @!P2 IMAD.MOV.U32 R7, RZ, RZ, R44 ;  /* 0x000000ffff07a224 */ /* 0x000fe400078e002c */
[----:B------:R-:W2:Y:S04]  /*2aab0*/  LDL R44, [R1+0x620] ;  /* 0x00062000012c7983 */ /* 0x000ea80000100800 */
[----:B------:R0:W2:Y:S02]  /*2aac0*/  @!P2 LDG.E.U8 R25, desc[UR22][R6.64] ;  /* 0x000000160619a981 */ /* 0x0000a4000c1e1100 */
[----:B0-----:R-:W-:-:S02]  /*2aad0*/  @!P2 IMAD.MOV.U32 R6, RZ, RZ, R42 ;  /* 0x000000ffff06a224 */ /* 0x001fc400078e002a */
[----:B------:R-:W2:Y:S01]  /*2aae0*/  LDL R42, [R1+0x640] ;  /* 0x00064000012a7983 */ /* 0x000ea20000100800 */
[----:B------:R-:W-:-:S03]  /*2aaf0*/  @!P2 IMAD.MOV.U32 R7, RZ, RZ, R45 ;  /* 0x000000ffff07a224 */ /* 0x000fc600078e002d */
[----:B------:R-:W2:Y:S04]  /*2ab00*/  LDL R45, [R1+0x63c] ;  /* 0x00063c00012d7983 */ /* 0x000ea80000100800 */
[----:B------:R0:W2:Y:S02]  /*2ab10*/  @!P2 LDG.E.U8 R24, desc[UR22][R6.64] ;  /* 0x000000160618a981 */ /* 0x0000a4000c1e1100 */
[----:B0-----:R-:W-:Y:S02]  /*2ab20*/  @!P2 IMAD.MOV.U32 R6, RZ, RZ, R40 ;  /* 0x000000ffff06a224 */ /* 0x001fe400078e0028 */
[----:B------:R-:W2:Y:S01]  /*2ab30*/  LDL R40, [R1+0x660] ;  /* 0x0006600001287983 */ /* 0x000ea20000100800 */
[----:B---3--:R-:W-:-:S03]  /*2ab40*/  @!P2 IMAD.MOV.U32 R7, RZ, RZ, R46 ;  /* 0x000000ffff07a224 */ /* 0x008fc600078e002e */
[----:B------:R-:W3:Y:S04]  /*2ab50*/  LDL R46, [R1+0x65c] ;  /* 0x00065c00012e7983 */ /* 0x000ee80000100800 */
[----:B------:R4:W3:Y:S02]  /*2ab60*/  @!P2 LDG.E.U8 R23, desc[UR22][R6.64] ;  /* 0x000000160617a981 */ /* 0x0008e4000c1e1100 */
[----:B----4-:R-:W-:Y:S02]  /*2ab70*/  @!P2 IMAD.MOV.U32 R7, RZ, RZ, R43 ;  /* 0x000000ffff07a224 */ /* 0x010fe400078e002b */
[----:B------:R-:W4:Y:S01]  /*2ab80*/  LDL R43, [R1+0x67c] ;  /* 0x00067c00012b7983 */ /* 0x000f220000100800 */
[----:B------:R-:W-:Y:S01]  /*2ab90*/  PRMT R39, RZ, 0x7610, R39 ;  /* 0x00007610ff277816 */ /* 0x000fe20000000027 */
[----:B------:R-:W-:Y:S01]  /*2aba0*/  @!P2 IMAD.MOV.U32 R21, RZ, RZ, R77 ;  /* 0x000000ffff15a224 */ /* 0x000fe200078e004d */
[----:B------:R-:W-:-:S02]  /*2abb0*/  PRMT R38, RZ, 0x7610, R38 ;  /* 0x00007610ff267816 */ /* 0x000fc40000000026 */
[----:B------:R-:W-:Y:S02]  /*2abc0*/  PRMT R22, RZ, 0x7610, R22 ;  /* 0x00007610ff167816 */ /* 0x000fe40000000016 */
[----:B------:R0:W4:Y:S01]  /*2abd0*/  @!P2 LDG.E.U8 R39, desc[UR22][R20.64] ;  /* 0x000000161427a981 */ /* 0x000122000c1e1100 */
[----:B--2---:R-:W-:-:S03]  /*2abe0*/  @!P2 IMAD.MOV.U32 R6, RZ, RZ, R41 ;  /* 0x000000ffff06a224 */ /* 0x004fc600078e0029 */
[----:B------:R-:W2:Y:S01]  /*2abf0*/  LDL R41, [R1+0x680] ;  /* 0x0006800001297983 */ /* 0x000ea20000100800 */
[----:B0-----:R-:W-:Y:S02]  /*2ac00*/  @!P2 IMAD.MOV.U32 R20, RZ, RZ, R73 ;  /* 0x000000ffff14a224 */ /* 0x001fe400078e0049 */
[----:B------:R-:W-:Y:S01]  /*2ac10*/  @!P2 IMAD.MOV.U32 R21, RZ, RZ, R75 ;  /* 0x000000ffff15a224 */ /* 0x000fe200078e004b */
[----:B------:R0:W-:Y:S04]  /*2ac20*/  STS.U8 [R85+UR11+0x9000], R5 ;  /* 0x0090000555007988 */ /* 0x0001e8000800000b */
[----:B------:R1:W2:Y:S04]  /*2ac30*/  @!P2 LDG.E.U8 R38, desc[UR22][R20.64] ;  /* 0x000000161426a981 */ /* 0x0002a8000c1e1100 */
[----:B------:R1:W2:Y:S04]  /*2ac40*/  @!P2 LDG.E.U8 R22, desc[UR22][R6.64] ;  /* 0x000000160616a981 */ /* 0x0002a8000c1e1100 */
[----:B0-----:R-:W2:Y:S01]  /*2ac50*/  LDL R5, [R1+0x6a0] ;  /* 0x0006a00001057983 */ /* 0x001ea20000100800 */
[----:B-1----:R-:W-:-:S02]  /*2ac60*/  PRMT R21, RZ, 0x7610, R21 ;  /* 0x00007610ff157816 */ /* 0x002fc40000000015 */
[----:B------:R-:W-:Y:S01]  /*2ac70*/  PRMT R36, RZ, 0x7610, R36 ;  /* 0x00007610ff247816 */ /* 0x000fe20000000024 */
[----:B------:R-:W2:Y:S01]  /*2ac80*/  LDL R73, [R1+0x884] ;  /* 0x0008840001497983 */ /* 0x000ea20000100800 */
[----:B------:R-:W-:Y:S02]  /*2ac90*/  @!P2 IMAD.MOV.U32 R6, RZ, RZ, R44 ;  /* 0x000000ffff06a224 */ /* 0x000fe400078e002c */
[----:B------:R-:W-:Y:S01]  /*2aca0*/  @!P2 IMAD.MOV.U32 R7, RZ, RZ, R47 ;  /* 0x000000ffff07a224 */ /* 0x000fe200078e002f */
[----:B------:R-:W2:Y:S01]  /*2acb0*/  LDL R44, [R1+0x69c] ;  /* 0x00069c00012c7983 */ /* 0x000ea20000100800 */
[----:B------:R-:W-:-:S03]  /*2acc0*/  PRMT R20, RZ, 0x7610, R20 ;  /* 0x00007610ff147816 */ /* 0x000fc60000000014 */
[----:B------:R0:W2:Y:S04]  /*2acd0*/  @!P2 LDG.E.U8 R21, desc[UR22][R6.64] ;  /* 0x000000160615a981 */ /* 0x0000a8000c1e1100 */
[----:B------:R1:W2:Y:S01]  /*2ace0*/  @!P2 LDG.E.U8 R36, desc[UR22][R18.64] ;  /* 0x000000161224a981 */ /* 0x0002a2000c1e1100 */
[----:B------:R-:W-:-:S03]  /*2acf0*/  PRMT R34, RZ, 0x7610, R34 ;  /* 0x00007610ff227816 */ /* 0x000fc60000000022 */
[----:B------:R-:W-:Y:S01]  /*2ad00*/  STS.U8 [R85+UR11+0x9200], R62 ;  /* 0x0092003e55007988 */ /* 0x000fe2000800000b */
[----:B0-----:R-:W-:Y:S02]  /*2ad10*/  @!P2 IMAD.MOV.U32 R6, RZ, RZ, R42 ;  /* 0x000000ffff06a224 */ /* 0x001fe400078e002a */
[----:B------:R-:W-:Y:S01]  /*2ad20*/  @!P2 IMAD.MOV.U32 R7, RZ, RZ, R45 ;  /* 0x000000ffff07a224 */ /* 0x000fe200078e002d */
[----:B------:R-:W2:Y:S04]  /*2ad30*/  LDL R42, [R1+0x6c0] ;  /* 0x0006c000012a7983 */ /* 0x000ea80000100800 */
[----:B------:R-:W2:Y:S01]  /*2ad40*/  LDL R45, [R1+0x6bc] ;  /* 0x0006bc00012d7983 */ /* 0x000ea20000100800 */
[----:B-1----:R-:W-:-:S03]  /*2ad50*/  PRMT R19, RZ, 0x7610, R19 ;  /* 0x00007610ff137816 */ /* 0x002fc60000000013 */
[----:B------:R0:W2:Y:S04]  /*2ad60*/  @!P2 LDG.E.U8 R20, desc[UR22][R6.64] ;  /* 0x000000160614a981 */ /* 0x0000a8000c1e1100 */
[----:B------:R-:W2:Y:S04]  /*2ad70*/  @!P2 LDG.E.U8 R34, desc[UR22][R16.64] ;  /* 0x000000161022a981 */ /* 0x000ea8000c1e1100 */
[----:B------:R-:W2:Y:S01]  /*2ad80*/  LDL R47, [R1+0x71c] ;  /* 0x00071c00012f7983 */ /* 0x000ea20000100800 */
[----:B0-----:R-:W-:Y:S02]  /*2ad90*/  @!P2 IMAD.MOV.U32 R6, RZ, RZ, R40 ;  /* 0x000000ffff06a224 */ /* 0x001fe400078e0028 */
[----:B---3--:R-:W-:Y:S01]  /*2ada0*/  @!P2 IMAD.MOV.U32 R7, RZ, RZ, R46 ;  /* 0x000000ffff07a224 */ /* 0x008fe200078e002e */
[----:B------:R-:W3:Y:S04]  /*2adb0*/  LDL R40, [R1+0x6e0] ;  /* 0x0006e00001287983 */ /* 0x000ee80000100800 */
[----:B------:R4:W3:Y:S04]  /*2adc0*/  @!P2 LDG.E.U8 R19, desc[UR22][R6.64] ;  /* 0x000000160613a981 */ /* 0x0008e8000c1e1100 */
[----:B------:R-:W-:Y:S04]  /*2add0*/  STS.U8 [R85+UR11+0x9400], R61 ;  /* 0x0094003d55007988 */ /* 0x000fe8000800000b */
[----:B------:R-:W3:Y:S01]  /*2ade0*/  LDL R46, [R1+0x6fc] ;  /* 0x0006fc00012e7983 */ /* 0x000ee20000100800 */
[----:B----4-:R-:W-:-:S03]  /*2adf0*/  @!P2 IMAD.MOV.U32 R7, RZ, RZ, R43 ;  /* 0x000000ffff07a224 */ /* 0x010fc600078e002b */
[----:B------:R-:W4:Y:S04]  /*2ae00*/  LDL R43, [R1+0x6dc] ;  /* 0x0006dc00012b7983 */ /* 0x000f280000100800 */
[----:B------:R-:W-:Y:S04]  /*2ae10*/  STS.U8 [R85+UR11+0x9600], R60 ;  /* 0x0096003c55007988 */ /* 0x000fe8000800000b */
[----:B------:R-:W-:Y:S01]  /*2ae20*/  STS.U8 [R85+UR11+0x9800], R59 ;  /* 0x0098003b55007988 */ /* 0x000fe2000800000b */
[----:B--2---:R-:W-:-:S03]  /*2ae30*/  @!P2 IMAD.MOV.U32 R6, RZ, RZ, R41 ;  /* 0x000000ffff06a224 */ /* 0x004fc600078e0029 */
[----:B------:R-:W-:Y:S04]  /*2ae40*/  STS.U8 [R85+UR11+0x9a00], R58 ;  /* 0x009a003a55007988 */ /* 0x000fe8000800000b */
[----:B------:R-:W2:Y:S01]  /*2ae50*/  LDL R41, [R1+0x700] ;  /* 0x0007000001297983 */ /* 0x000ea20000100800 */
[----:B------:R-:W-:-:S03]  /*2ae60*/  PRMT R17, RZ, 0x7610, R17 ;  /* 0x00007610ff117816 */ /* 0x000fc60000000011 */
[----:B------:R-:W-:Y:S04]  /*2ae70*/  STS.U8 [R85+UR11+0x9c00], R57 ;  /* 0x009c003955007988 */ /* 0x000fe8000800000b */
[----:B------:R0:W-:Y:S02]  /*2ae80*/  STS.U8 [R85+UR11+0x9e00], R4 ;  /* 0x009e000455007988 */ /* 0x0001e4000800000b */
[----:B0-----:R-:W-:Y:S02]  /*2ae90*/  @!P2 IMAD.MOV.U32 R4, RZ, RZ, R5 ;  /* 0x000000ffff04a224 */ /* 0x001fe400078e0005 */
[----:B------:R-:W-:Y:S02]  /*2aea0*/  @!P2 IMAD.MOV.U32 R5, RZ, RZ, R44 ;  /* 0x000000ffff05a224 */ /* 0x000fe400078e002c */
[----:B------:R-:W2:Y:S04]  /*2aeb0*/  LDL R44, [R1+0x720] ;  /* 0x00072000012c7983 */ /* 0x000ea80000100800 */
[----:B------:R0:W2:Y:S04]  /*2aec0*/  @!P2 LDG.E.U8 R17, desc[UR22][R4.64] ;  /* 0x000000160411a981 */ /* 0x0000a8000c1e1100 */
[----:B------:R4:W-:Y:S01]  /*2aed0*/  STS.U8 [R85+UR11+0xa000], R3 ;  /* 0x00a0000355007988 */ /* 0x0009e2000800000b */
[----:B0-----:R-:W-:-:S03]  /*2aee0*/  @!P2 IMAD.MOV.U32 R5, RZ, RZ, R45 ;  /* 0x000000ffff05a224 */ /* 0x001fc600078e002d */
[----:B------:R-:W2:Y:S01]  /*2aef0*/  LDL R45, [R1+0x73c] ;  /* 0x00073c00012d7983 */ /* 0x000ea20000100800 */
[----:B------:R-:W-:-:S03]  /*2af00*/  @!P2 IMAD.MOV.U32 R4, RZ, RZ, R42 ;  /* 0x000000ffff04a224 */ /* 0x000fc600078e002a */
[----:B------:R-:W2:Y:S01]  /*2af10*/  LDL R42, [R1+0x740] ;  /* 0x00074000012a7983 */ /* 0x000ea20000100800 */
[----:B----4-:R-:W-:-:S03]  /*2af20*/  @!P2 IMAD.MOV.U32 R3, RZ, RZ, R43 ;  /* 0x000000ffff03a224 */ /* 0x010fc600078e002b */
[----:B------:R-:W4:Y:S01]  /*2af30*/  LDL R43, [R1+0x75c] ;  /* 0x00075c00012b7983 */ /* 0x000f220000100800 */
[----:B------:R-:W-:-:S03]  /*2af40*/  PRMT R32, RZ, 0x7610, R32 ;  /* 0x00007610ff207816 */ /* 0x000fc60000000020 */
[----:B------:R3:W-:Y:S04]  /*2af50*/  STS.U8 [R85+UR11+0xa200], R2 ;  /* 0x00a2000255007988 */ /* 0x0007e8000800000b */
[----:B------:R0:W4:Y:S01]  /*2af60*/  @!P2 LDG.E.U8 R32, desc[UR22][R14.64] ;  /* 0x000000160e20a981 */ /* 0x000122000c1e1100 */
[----:B------:R-:W-:Y:S01]  /*2af70*/  PRMT R30, RZ, 0x7610, R30 ;  /* 0x00007610ff1e7816 */ /* 0x000fe2000000001e */
[----:B---3--:R-:W-:-:S05]  /*2af80*/  @!P2 IMAD.MOV.U32 R2, RZ, RZ, R40 ;  /* 0x000000ffff02a224 */ /* 0x008fca00078e0028 */
[----:B------:R1:W3:Y:S01]  /*2af90*/  @!P2 LDG.E.U8 R30, desc[UR22][R12.64] ;  /* 0x000000160c1ea981 */ /* 0x0002e2000c1e1100 */
[----:B0-----:R-:W-:-:S03]  /*2afa0*/  PRMT R15, RZ, 0x7610, R15 ;  /* 0x00007610ff0f7816 */ /* 0x001fc6000000000f */
[----:B------:R-:W3:Y:S01]  /*2afb0*/  LDL R40, [R1+0x760] ;  /* 0x0007600001287983 */ /* 0x000ee20000100800 */
[----:B------:R-:W-:-:S03]  /*2afc0*/  PRMT R14, RZ, 0x7610, R14 ;  /* 0x00007610ff0e7816 */ /* 0x000fc6000000000e */
[----:B------:R2:W3:Y:S01]  /*2afd0*/  @!P2 LDG.E.U8 R15, desc[UR22][R2.64] ;  /* 0x00000016020fa981 */ /* 0x0004e2000c1e1100 */
[----:B-1----:R-:W-:Y:S01]  /*2afe0*/  PRMT R13, RZ, 0x7610, R13 ;  /* 0x00007610ff0d7816 */ /* 0x002fe2000000000d */
[----:B--2---:R-:W-:Y:S02]  /*2aff0*/  @!P2 IMAD.MOV.U32 R2, RZ, RZ, R41 ;  /* 0x000000ffff02a224 */ /* 0x004fe400078e0029 */
[----:B------:R-:W-:Y:S01]  /*2b000*/  @!P2 IMAD.MOV.U32 R3, RZ, RZ, R46 ;  /* 0x000000ffff03a224 */ /* 0x000fe200078e002e */
[----:B------:R-:W2:Y:S04]  /*2b010*/  LDL R41, [R1+0x780] ;  /* 0x0007800001297983 */ /* 0x000ea80000100800 */
[----:B------:R0:W2:Y:S04]  /*2b020*/  @!P2 LDG.E.U8 R14, desc[UR22][R2.64] ;  /* 0x00000016020ea981 */ /* 0x0000a8000c1e1100 */
[----:B------:R-:W2:Y:S01]  /*2b030*/  LDL R46, [R1+0x77c] ;  /* 0x00077c00012e7983 */ /* 0x000ea20000100800 */
[----:B0-----:R-:W-:-:S02]  /*2b040*/  @!P2 IMAD.MOV.U32 R2, RZ, RZ, R44 ;  /* 0x000000ffff02a224 */ /* 0x001fc400078e002c */
[----:B------:R-:W-:Y:S01]  /*2b050*/  @!P2 IMAD.MOV.U32 R3, RZ, RZ, R47 ;  /* 0x000000ffff03a224 */ /* 0x000fe200078e002f */
[----:B------:R-:W2:Y:S04]  /*2b060*/  LDL R44, [R1+0x7a0] ;  /* 0x0007a000012c7983 */ /* 0x000ea80000100800 */
[----:B------:R0:W2:Y:S01]  /*2b070*/  @!P2 LDG.E.U8 R13, desc[UR22][R2.64] ;  /* 0x00000016020da981 */ /* 0x0000a2000c1e1100 */
[----:B------:R-:W-:Y:S02]  /*2b080*/  PRMT R12, RZ, 0x7610, R12 ;  /* 0x00007610ff0c7816 */ /* 0x000fe4000000000c */
[----:B------:R-:W-:Y:S01]  /*2b090*/  PRMT R28, RZ, 0x7610, R28 ;  /* 0x00007610ff1c7816 */ /* 0x000fe2000000001c */
[----:B------:R-:W2:Y:S05]  /*2b0a0*/  LDL R47, [R1+0x7dc] ;  /* 0x0007dc00012f7983 */ /* 0x000eaa0000100800 */
[----:B------:R-:W2:Y:S01]  /*2b0b0*/  @!P2 LDG.E.U8 R28, desc[UR22][R10.64] ;  /* 0x000000160a1ca981 */ /* 0x000ea2000c1e1100 */
[----:B0-----:R-:W-:-:S03]  /*2b0c0*/  @!P2 IMAD.MOV.U32 R3, RZ, RZ, R45 ;  /* 0x000000ffff03a224 */ /* 0x001fc600078e002d */
[----:B------:R-:W2:Y:S01]  /*2b0d0*/  LDL R45, [R1+0x79c] ;  /* 0x00079c00012d7983 */ /* 0x000ea20000100800 */
[----:B------:R-:W-:-:S03]  /*2b0e0*/  @!P2 IMAD.MOV.U32 R2, RZ, RZ, R42 ;  /* 0x000000ffff02a224 */ /* 0x000fc600078e002a */
[----:B------:R-:W2:Y:S04]  /*2b0f0*/  LDL R42, [R1+0x7c0] ;  /* 0x0007c000012a7983 */ /* 0x000ea80000100800 */
[----:B------:R4:W2:Y:S02]  /*2b100*/  @!P2 LDG.E.U8 R12, desc[UR22][R2.64] ;  /* 0x00000016020ca981 */ /* 0x0008a4000c1e1100 */
[----:B----4-:R-:W-:Y:S02]  /*2b110*/  @!P2 IMAD.MOV.U32 R3, RZ, RZ, R43 ;  /* 0x000000ffff03a224 */ /* 0x010fe400078e002b */
[----:B------:R-:W4:Y:S01]  /*2b120*/  LDL R43, [R1+0x7bc] ;  /* 0x0007bc00012b7983 */ /* 0x000f220000100800 */
[----:B------:R-:W-:Y:S02]  /*2b130*/  PRMT R11, RZ, 0x7610, R11 ;  /* 0x00007610ff0b7816 */ /* 0x000fe4000000000b */
[----:B------:R-:W-:-:S02]  /*2b140*/  PRMT R10, RZ, 0x7610, R10 ;  /* 0x00007610ff0a7816 */ /* 0x000fc4000000000a */
[----:B------:R-:W-:-:S06]  /*2b150*/  PRMT R26, RZ, 0x7610, R26 ;  /* 0x00007610ff1a7816 */ /* 0x000fcc000000001a */
[----:B------:R0:W4:Y:S01]  /*2b160*/  @!P2 LDG.E.U8 R26, desc[UR22][R8.64] ;  /* 0x00000016081aa981 */ /* 0x000122000c1e1100 */
[----:B---3--:R-:W-:-:S03]  /*2b170*/  @!P2 IMAD.MOV.U32 R2, RZ, RZ, R40 ;  /* 0x000000ffff02a224 */ /* 0x008fc600078e0028 */
[----:B------:R-:W3:Y:S04]  /*2b180*/  LDL R40, [R1+0x7e0] ;  /* 0x0007e00001287983 */ /* 0x000ee80000100800 */
[----:B------:R2:W3:Y:S01]  /*2b190*/  @!P2 LDG.E.U8 R11, desc[UR22][R2.64] ;  /* 0x00000016020ba981 */ /* 0x0004e2000c1e1100 */
[----:B0-----:R-:W-:Y:S01]  /*2b1a0*/  PRMT R9, RZ, 0x7610, R9 ;  /* 0x00007610ff097816 */ /* 0x001fe20000000009 */
[----:B--2---:R-:W-:Y:S02]  /*2b1b0*/  @!P2 IMAD.MOV.U32 R2, RZ, RZ, R41 ;  /* 0x000000ffff02a224 */ /* 0x004fe400078e0029 */
[----:B------:R-:W2:Y:S01]  /*2b1c0*/  LDL R41, [R1+0x800] ;  /* 0x0008000001297983 */ /* 0x000ea20000100800 */
[----:B------:R-:W-:-:S03]  /*2b1d0*/  @!P2 IMAD.MOV.U32 R3, RZ, RZ, R46 ;  /* 0x000000ffff03a224 */ /* 0x000fc600078e002e */
[----:B------:R-:W2:Y:S04]  /*2b1e0*/  LDL R46, [R1+0x7fc] ;  /* 0x0007fc00012e7983 */ /* 0x000ea80000100800 */
[----:B------:R0:W2:Y:S02]  /*2b1f0*/  @!P2 LDG.E.U8 R10, desc[UR22][R2.64] ;  /* 0x00000016020aa981 */ /* 0x0000a4000c1e1100 */
[----:B0-----:R-:W-:Y:S02]  /*2b200*/  @!P2 IMAD.MOV.U32 R2, RZ, RZ, R44 ;  /* 0x000000ffff02a224 */ /* 0x001fe400078e002c */
[----:B------:R-:W2:Y:S01]  /*2b210*/  LDL R44, [R1+0x820] ;  /* 0x00082000012c7983 */ /* 0x000ea20000100800 */
[----:B------:R-:W-:-:S03]  /*2b220*/  @!P2 IMAD.MOV.U32 R3, RZ, RZ, R45 ;  /* 0x000000ffff03a224 */ /* 0x000fc600078e002d */
[----:B------:R-:W2:Y:S04]  /*2b230*/  LDL R45, [R1+0x81c] ;  /* 0x00081c00012d7983 */ /* 0x000ea80000100800 */
[----:B------:R0:W2:Y:S02]  /*2b240*/  @!P2 LDG.E.U8 R9, desc[UR22][R2.64] ;  /* 0x000000160209a981 */ /* 0x0000a4000c1e1100 */
[----:B0-----:R-:W-:Y:S02]  /*2b250*/  @!P2 IMAD.MOV.U32 R2, RZ, RZ, R42 ;  /* 0x000000ffff02a224 */ /* 0x001fe400078e002a */
[----:B------:R-:W2:Y:S01]  /*2b260*/  LDL R42, [R1+0x840] ;  /* 0x00084000012a7983 */ /* 0x000ea20000100800 */
[----:B----4-:R-:W-:-:S03]  /*2b270*/  @!P2 IMAD.MOV.U32 R3, RZ, RZ, R43 ;  /* 0x000000ffff03a224 */ /* 0x010fc600078e002b */
[----:B------:R-:W4:Y:S01]  /*2b280*/  LDL R43, [R1+0x83c] ;  /* 0x00083c00012b7983 */ /* 0x000f220000100800 */
[----:B------:R-:W-:Y:S02]  /*2b290*/  PRMT R18, RZ, 0x7610, R18 ;  /* 0x00007610ff127816 */ /* 0x000fe40000000012 */
[----:B------:R-:W-:-:S04]  /*2b2a0*/  PRMT R8, RZ, 0x7610, R8 ;  /* 0x00007610ff087816 */ /* 0x000fc80000000008 */
[----:B------:R0:W4:Y:S04]  /*2b2b0*/  @!P2 LDG.E.U8 R18, desc[UR22][R6.64] ;  /* 0x000000160612a981 */ /* 0x000128000c1e1100 */
[----:B------:R3:W4:Y:S01]  /*2b2c0*/  @!P2 LDG.E.U8 R8, desc[UR22][R2.64] ;  /* 0x000000160208a981 */ /* 0x000722000c1e1100 */
[----:B0-----:R-:W-:Y:S01]  /*2b2d0*/  PRMT R7, RZ, 0x7610, R7 ;  /* 0x00007610ff077816 */ /* 0x001fe20000000007 */
[----:B---3--:R-:W-:Y:S02]  /*2b2e0*/  @!P2 IMAD.MOV.U32 R2, RZ, RZ, R40 ;  /* 0x000000ffff02a224 */ /* 0x008fe400078e0028 */
[----:B------:R-:W-:Y:S01]  /*2b2f0*/  @!P2 IMAD.MOV.U32 R3, RZ, RZ, R47 ;  /* 0x000000ffff03a224 */ /* 0x000fe200078e002f */
[----:B------:R-:W-:Y:S01]  /*2b300*/  PRMT R6, RZ, 0x7610, R6 ;  /* 0x00007610ff067816 */ /* 0x000fe20000000006 */
[----:B------:R-:W3:Y:S04]  /*2b310*/  LDL R40, [R1+0x858] ;  /* 0x0008580001287983 */ /* 0x000ee80000100800 */
[----:B------:R2:W3:Y:S01]  /*2b320*/  @!P2 LDG.E.U8 R7, desc[UR22][R2.64] ;  /* 0x000000160207a981 */ /* 0x0004e2000c1e1100 */
[----:B------:R-:W-:-:S03]  /*2b330*/  PRMT R16, RZ, 0x7610, R16 ;  /* 0x00007610ff107816 */ /* 0x000fc60000000010 */
[----:B------:R-:W3:Y:S04]  /*2b340*/  LDL R47, [R1+0x100] ;  /* 0x00010000012f7983 */ /* 0x000ee80000100800 */
[----:B------:R0:W3:Y:S01]  /*2b350*/  @!P2 LDG.E.U8 R16, desc[UR22][R4.64] ;  /* 0x000000160410a981 */ /* 0x0000e2000c1e1100 */
[----:B--2---:R-:W-:-:S03]  /*2b360*/  @!P2 IMAD.MOV.U32 R2, RZ, RZ, R41 ;  /* 0x000000ffff02a224 */ /* 0x004fc600078e0029 */
[----:B------:R-:W3:Y:S01]  /*2b370*/  LDL R41, [R1+0x854] ;  /* 0x0008540001297983 */ /* 0x000ee20000100800 */
[----:B------:R-:W-:-:S03]  /*2b380*/  @!P2 IMAD.MOV.U32 R3, RZ, RZ, R46 ;  /* 0x000000ffff03a224 */ /* 0x000fc600078e002e */
[----:B------:R-:W2:Y:S04]  /*2b390*/  LDL R46, [R1+0x104] ;  /* 0x00010400012e7983 */ /* 0x000ea80000100800 */
[----:B------:R1:W2:Y:S01]  /*2b3a0*/  @!P2 LDG.E.U8 R6, desc[UR22][R2.64] ;  /* 0x000000160206a981 */ /* 0x0002a2000c1e1100 */
[----:B0-----:R-:W-:Y:S01]  /*2b3b0*/  PRMT R5, RZ, 0x7610, R5 ;  /* 0x00007610ff057816 */ /* 0x001fe20000000005 */
[----:B-1----:R-:W-:Y:S02]  /*2b3c0*/  @!P2 IMAD.MOV.U32 R2, RZ, RZ, R44 ;  /* 0x000000ffff02a224 */ /* 0x002fe400078e002c */
        /* <DEDUP_REMOVED lines=8> */
[----:B------:R-:W-:-:S06]  /*2b450*/  PRMT R4, RZ, 0x7610, R4 ;  /* 0x00007610ff047816 */ /* 0x000fcc0000000004 */
[----:B------:R0:W4:Y:S04]  /*2b460*/  @!P2 LDG.E.U8 R4, desc[UR22][R2.64] ;  /* 0x000000160204a981 */ /* 0x000128000c1e1100 */
[----:B------:R-:W-:Y:S01]  /*2b470*/  STS.U8 [R85+UR11+0xa400], R56 ;  /* 0x00a4003855007988 */ /* 0x000fe2000800000b */
[----:B0-----:R-:W-:-:S03]  /*2b480*/  PRMT R3, RZ, 0x7610, R3 ;  /* 0x00007610ff037816 */ /* 0x001fc60000000003 */
[----:B------:R-:W-:Y:S01]  /*2b490*/  STS.U8 [R85+UR11+0xa600], R55 ;  /* 0x00a6003755007988 */ /* 0x000fe2000800000b */
[----:B------:R-:W-:-:S03]  /*2b4a0*/  PRMT R2, RZ, 0x7610, R2 ;  /* 0x00007610ff027816 */ /* 0x000fc60000000002 */
[----:B------:R-:W-:Y:S04]  /*2b4b0*/  STS.U8 [R85+UR11+0xa800], R54 ;  /* 0x00a8003655007988 */ /* 0x000fe8000800000b */
[----:B------:R-:W-:Y:S04]  /*2b4c0*/  STS.U8 [R85+UR11+0xaa00], R53 ;  /* 0x00aa003555007988 */ /* 0x000fe8000800000b */
[----:B------:R-:W-:Y:S04]  /*2b4d0*/  STS.U8 [R85+UR11+0xac00], R52 ;  /* 0x00ac003455007988 */ /* 0x000fe8000800000b */
[----:B------:R-:W-:Y:S04]  /*2b4e0*/  STS.U8 [R85+UR11+0xae00], R51 ;  /* 0x00ae003355007988 */ /* 0x000fe8000800000b */
[----:B---3--:R2:W3:Y:S04]  /*2b4f0*/  @!P2 LDG.E.U8 R3, desc[UR22][R40.64] ;  /* 0x000000162803a981 */ /* 0x0084e8000c1e1100 */
[----:B------:R-:W-:Y:S04]  /*2b500*/  STS.U8 [R85+UR11+0xb000], R50 ;  /* 0x00b0003255007988 */ /* 0x000fe8000800000b */
[----:B------:R0:W-:Y:S04]  /*2b510*/  STS.U8 [R85+UR11+0xb200], R0 ;  /* 0x00b2000055007988 */ /* 0x0001e8000800000b */
[----:B------:R-:W-:Y:S01]  /*2b520*/  STS.U8 [R85+UR11+0xb400], R49 ;  /* 0x00b4003155007988 */ /* 0x000fe2000800000b */
[----:B--2---:R-:W-:Y:S01]  /*2b530*/  @!P2 IMAD.MOV.U32 R40, RZ, RZ, R44 ;  /* 0x000000ffff28a224 */ /* 0x004fe200078e002c */
[----:B0-----:R-:W-:-:S02]  /*2b540*/  PRMT R0, RZ, 0x7610, R0 ;  /* 0x00007610ff007816 */ /* 0x001fc40000000000 */
[----:B------:R-:W2:Y:S01]  /*2b550*/  LDL R44, [R1+0x124] ;  /* 0x00012400012c7983 */ /* 0x000ea20000100800 */
[----:B------:R-:W-:-:S03]  /*2b560*/  @!P2 IMAD.MOV.U32 R41, RZ, RZ, R45 ;  /* 0x000000ffff29a224 */ /* 0x000fc600078e002d */
[----:B------:R-:W-:Y:S04]  /*2b570*/  STS.U8 [R85+UR11+0xb600], R48 ;  /* 0x00b6003055007988 */ /* 0x000fe8000800000b */
[----:B------:R-:W3:Y:S04]  /*2b580*/  LDL R45, [R1+0x120] ;  /* 0x00012000012d7983 */ /* 0x000ee80000100800 */
[----:B------:R0:W3:Y:S04]  /*2b590*/  @!P2 LDG.E.U8 R2, desc[UR22][R40.64] ;  /* 0x000000162802a981 */ /* 0x0000e8000c1e1100 */
[----:B------:R-:W-:Y:S04]  /*2b5a0*/  STS.U8 [R85+UR11+0xb800], R63 ;  /* 0x00b8003f55007988 */ /* 0x000fe8000800000b */
[----:B------:R1:W-:Y:S01]  /*2b5b0*/  STS.U8 [R85+UR11+0xba00], R64 ;  /* 0x00ba004055007988 */ /* 0x0003e2000800000b */
[----:B0-----:R-:W-:-:S02]  /*2b5c0*/  @!P2 IMAD.MOV.U32 R40, RZ, RZ, R71 ;  /* 0x000000ffff28a224 */ /* 0x001fc400078e0047 */
[----:B------:R-:W-:Y:S01]  /*2b5d0*/  @!P2 IMAD.MOV.U32 R41, RZ, RZ, R73 ;  /* 0x000000ffff29a224 */ /* 0x000fe200078e0049 */
[----:B------:R-:W-:Y:S04]  /*2b5e0*/  STS.U8 [R85+UR11+0xbc00], R65 ;  /* 0x00bc004155007988 */ /* 0x000fe8000800000b */
[----:B------:R0:W-:Y:S04]  /*2b5f0*/  STS.U8 [R85+UR11+0xbe00], R66 ;  /* 0x00be004255007988 */ /* 0x0001e8000800000b */
[----:B------:R0:W3:Y:S01]  /*2b600*/  @!P2 LDG.E.U8 R0, desc[UR22][R40.64] ;  /* 0x000000162800a981 */ /* 0x0000e2000c1e1100 */
[----:B-1----:R-:W-:-:S03]  /*2b610*/  PRMT R64, RZ, 0x7610, R64 ;  /* 0x00007610ff407816 */ /* 0x002fc60000000040 */
[----:B------:R-:W3:Y:S01]  /*2b620*/  LDL R73, [R1+0x180] ;  /* 0x0001800001497983 */ /* 0x000ee20000100800 */
[----:B0-----:R-:W-:-:S03]  /*2b630*/  PRMT R66, RZ, 0x7610, R66 ;  /* 0x00007610ff427816 */ /* 0x001fc60000000042 */
[----:B------:R-:W3:Y:S01]  /*2b640*/  LDL R71, [R1+0x184] ;  /* 0x0001840001477983 */ /* 0x000ee20000100800 */
[----:B------:R-:W-:-:S03]  /*2b650*/  @!P2 IMAD.MOV.U32 R40, RZ, RZ, R42 ;  /* 0x000000ffff28a224 */ /* 0x000fc600078e002a */
[----:B------:R-:W3:Y:S01]  /*2b660*/  LDL R42, [R1+0x144] ;  /* 0x00014400012a7983 */ /* 0x000ee20000100800 */
[----:B----4-:R-:W-:-:S03]  /*2b670*/  @!P2 IMAD.MOV.U32 R41, RZ, RZ, R43 ;  /* 0x000000ffff29a224 */ /* 0x010fc600078e002b */
[----:B------:R-:W4:Y:S04]  /*2b680*/  LDL R43, [R1+0x140] ;  /* 0x00014000012b7983 */ /* 0x000f280000100800 */
[----:B------:R0:W4:Y:S02]  /*2b690*/  @!P2 LDG.E.U8 R66, desc[UR22][R40.64] ;  /* 0x000000162842a981 */ /* 0x000124000c1e1100 */
[----:B0-----:R-:W-:Y:S02]  /*2b6a0*/  @!P2 IMAD.MOV.U32 R40, RZ, RZ, R46 ;  /* 0x000000ffff28a224 */ /* 0x001fe400078e002e */
[----:B------:R-:W-:Y:S01]  /*2b6b0*/  @!P2 IMAD.MOV.U32 R41, RZ, RZ, R47 ;  /* 0x000000ffff29a224 */ /* 0x000fe200078e002f */
[----:B------:R-:W4:Y:S04]  /*2b6c0*/  LDL R46, [R1+0x164] ;  /* 0x00016400012e7983 */ /* 0x000f280000100800 */
[----:B------:R-:W4:Y:S01]  /*2b6d0*/  LDL R47, [R1+0x160] ;  /* 0x00016000012f7983 */ /* 0x000f220000100800 */
[----:B------:R-:W-:-:S03]  /*2b6e0*/  PRMT R62, RZ, 0x7610, R62 ;  /* 0x00007610ff3e7816 */ /* 0x000fc6000000003e */
[----:B------:R2:W4:Y:S01]  /*2b6f0*/  @!P2 LDG.E.U8 R64, desc[UR22][R40.64] ;  /* 0x000000162840a981 */ /* 0x000522000c1e1100 */
[----:B------:R-:W-:Y:S01]  /*2b700*/  PRMT R60, RZ, 0x7610, R60 ;  /* 0x00007610ff3c7816 */ /* 0x000fe2000000003c */
[----:B--2---:R-:W-:Y:S02]  /*2b710*/  @!P2 IMAD.MOV.U32 R40, RZ, RZ, R44 ;  /* 0x000000ffff28a224 */ /* 0x004fe400078e002c */
[----:B------:R-:W2:Y:S01]  /*2b720*/  LDL R44, [R1+0x1a4] ;  /* 0x0001a400012c7983 */ /* 0x000ea20000100800 */
[----:B---3--:R-:W-:-:S03]  /*2b730*/  @!P2 IMAD.MOV.U32 R41, RZ, RZ, R45 ;  /* 0x000000ffff29a224 */ /* 0x008fc600078e002d */
[----:B------:R-:W3:Y:S04]  /*2b740*/  LDL R45, [R1+0x1a0] ;  /* 0x0001a000012d7983 */ /* 0x000ee80000100800 */
[----:B------:R0:W3:Y:S02]  /*2b750*/  @!P2 LDG.E.U8 R62, desc[UR22][R40.64] ;  /* 0x00000016283ea981 */ /* 0x0000e4000c1e1100 */
[----:B0-----:R-:W-:Y:S02]  /*2b760*/  @!P2 IMAD.MOV.U32 R40, RZ, RZ, R42 ;  /* 0x000000ffff28a224 */ /* 0x001fe400078e002a */
[----:B------:R-:W3:Y:S01]  /*2b770*/  LDL R42, [R1+0x1c4] ;  /* 0x0001c400012a7983 */ /* 0x000ee20000100800 */
[----:B----4-:R-:W-:-:S03]  /*2b780*/  @!P2 IMAD.MOV.U32 R41, RZ, RZ, R43 ;  /* 0x000000ffff29a224 */ /* 0x010fc600078e002b */
[----:B------:R-:W4:Y:S04]  /*2b790*/  LDL R43, [R1+0x1c0] ;  /* 0x0001c000012b7983 */ /* 0x000f280000100800 */
[----:B------:R0:W4:Y:S02]  /*2b7a0*/  @!P2 LDG.E.U8 R60, desc[UR22][R40.64] ;  /* 0x00000016283ca981 */ /* 0x000124000c1e1100 */
[----:B0-----:R-:W-:Y:S02]  /*2b7b0*/  @!P2 IMAD.MOV.U32 R40, RZ, RZ, R46 ;  /* 0x000000ffff28a224 */ /* 0x001fe400078e002e */
[----:B------:R-:W4:Y:S01]  /*2b7c0*/  LDL R46, [R1+0x204] ;  /* 0x00020400012e7983 */ /* 0x000f220000100800 */
[----:B------:R-:W-:-:S03]  /*2b7d0*/  @!P2 IMAD.MOV.U32 R41, RZ, RZ, R47 ;  /* 0x000000ffff29a224 */ /* 0x000fc600078e002f */
[----:B------:R-:W4:Y:S01]  /*2b7e0*/  LDL R47, [R1+0x200] ;  /* 0x00020000012f7983 */ /* 0x000f220000100800 */
[----:B------:R-:W-:Y:S02]  /*2b7f0*/  PRMT R58, RZ, 0x7610, R58 ;  /* 0x00007610ff3a7816 */ /* 0x000fe4000000003a */
[----:B------:R-:W-:-:S04]  /*2b800*/  PRMT R56, RZ, 0x7610, R56 ;  /* 0x00007610ff387816 */ /* 0x000fc80000000038 */
[----:B------:R0:W4:Y:S01]  /*2b810*/  @!P2 LDG.E.U8 R58, desc[UR22][R40.64] ;  /* 0x00000016283aa981 */ /* 0x000122000c1e1100 */
[----:B------:R-:W-:Y:S01]  /*2b820*/  PRMT R54, RZ, 0x7610, R54 ;  /* 0x00007610ff367816 */ /* 0x000fe20000000036 */
[----:B0-----:R-:W-:Y:S02]  /*2b830*/  @!P2 IMAD.MOV.U32 R40, RZ, RZ, R71 ;  /* 0x000000ffff28a224 */ /* 0x001fe400078e0047 */
[----:B------:R-:W-:-:S05]  /*2b840*/  @!P2 IMAD.MOV.U32 R41, RZ, RZ, R73 ;  /* 0x000000ffff29a224 */ /* 0x000fca00078e0049 */
        /* <DEDUP_REMOVED lines=17> */
[----:B------:R-:W-:Y:S01]  /*2b960*/  PRMT R48, RZ, 0x7610, R48 ;  /* 0x00007610ff307816 */ /* 0x000fe20000000030 */
[----:B------:R-:W4:Y:S04]  /*2b970*/  LDL.LU R93, [R1+0xc] ;  /* 0x00000c00015d7983 */ /* 0x000f280000300800 */
[----:B------:R2:W4:Y:S02]  /*2b980*/  @!P2 LDG.E.U8 R50, desc[UR22][R40.64] ;  /* 0x000000162832a981 */ /* 0x000524000c1e1100 */
[----:B--2---:R-:W-:-:S02]  /*2b990*/  @!P2 IMAD.MOV.U32 R40, RZ, RZ, R44 ;  /* 0x000000ffff28a224 */ /* 0x004fc400078e002c */
[----:B------:R-:W2:Y:S01]  /*2b9a0*/  LDL R44, [R1+0x284] ;  /* 0x00028400012c7983 */ /* 0x000ea20000100800 */
[----:B---3--:R-:W-:-:S03]  /*2b9b0*/  @!P2 IMAD.MOV.U32 R41, RZ, RZ, R45 ;  /* 0x000000ffff29a224 */ /* 0x008fc600078e002d */
[----:B------:R-:W2:Y:S04]  /*2b9c0*/  LDL R45, [R1+0x280] ;  /* 0x00028000012d7983 */ /* 0x000ea80000100800 */
[----:B------:R-:W3:Y:S04]  /*2b9d0*/  LDL.LU R88, [R1+0x14] ;  /* 0x0000140001587983 */ /* 0x000ee80000300800 */
[----:B------:R-:W3:Y:S04]  /*2b9e0*/  LDL R73, [R1+0x2a0] ;  /* 0x0002a00001497983 */ /* 0x000ee80000100800 */
[----:B------:R-:W3:Y:S04]  /*2b9f0*/  LDL R71, [R1+0x2a4] ;  /* 0x0002a40001477983 */ /* 0x000ee80000100800 */
[----:B------:R0:W3:Y:S02]  /*2ba00*/  @!P2 LDG.E.U8 R48, desc[UR22][R40.64] ;  /* 0x000000162830a981 */ /* 0x0000e4000c1e1100 */
[----:B0-----:R-:W-:-:S06]  /*2ba10*/  PRMT R40, RZ, 0x7610, R40 ;  /* 0x00007610ff287816 */ /* 0x001fcc0000000028 */
[----:B----4-:R0:W4:Y:S02]  /*2ba20*/  @!P2 LDG.E.U8 R40, desc[UR22][R42.64] ;  /* 0x000000162a28a981 */ /* 0x010124000c1e1100 */
[----:B0-----:R-:W-:Y:S02]  /*2ba30*/  @!P2 IMAD.MOV.U32 R42, RZ, RZ, R46 ;  /* 0x000000ffff2aa224 */ /* 0x001fe400078e002e */
[----:B------:R-:W4:Y:S01]  /*2ba40*/  LDL R46, [R1+0x2c0] ;  /* 0x0002c000012e7983 */ /* 0x000f220000100800 */
[----:B------:R-:W-:-:S03]  /*2ba50*/  @!P2 IMAD.MOV.U32 R43, RZ, RZ, R47 ;  /* 0x000000ffff2ba224 */ /* 0x000fc600078e002f */
[----:B------:R-:W4:Y:S01]  /*2ba60*/  LDL R47, [R1+0x2bc] ;  /* 0x0002bc00012f7983 */ /* 0x000f220000100800 */
[----:B------:R-:W-:-:S03]  /*2ba70*/  PRMT R41, RZ, 0x7610, R41 ;  /* 0x00007610ff297816 */ /* 0x000fc60000000029 */
[----:B------:R-:W-:Y:S04]  /*2ba80*/  STS.U8 [R85+UR11+0xc000], R67 ;  /* 0x00c0004355007988 */ /* 0x000fe8000800000b */
[----:B------:R0:W4:Y:S04]  /*2ba90*/  @!P2 LDG.E.U8 R41, desc[UR22][R42.64] ;  /* 0x000000162a29a981 */ /* 0x000128000c1e1100 */
[----:B------:R-:W-:Y:S04]  /*2baa0*/  STS.U8 [R85+UR11+0xc200], R69 ;  /* 0x00c2004555007988 */ /* 0x000fe8000800000b */
[----:B------:R-:W4:Y:S01]  /*2bab0*/  LDL.LU R92, [R1+0x1c] ;  /* 0x00001c00015c7983 */ /* 0x000f220000300800 */
[----:B0-----:R-:W-:-:S03]  /*2bac0*/  PRMT R42, RZ, 0x7610, R42 ;  /* 0x00007610ff2a7816 */ /* 0x001fc6000000002a */
[----:B------:R-:W-:Y:S01]  /*2bad0*/  STS.U8 [R85+UR11+0xc400], R70 ;  /* 0x00c4004655007988 */ /* 0x000fe2000800000b */
[----:B------:R-:W-:-:S03]  /*2bae0*/  PRMT R43, RZ, 0x7610, R43 ;  /* 0x00007610ff2b7816 */ /* 0x000fc6000000002b */
[----:B------:R-:W-:Y:S04]  /*2baf0*/  STS.U8 [R85+UR11+0xc600], R72 ;  /* 0x00c6004855007988 */ /* 0x000fe8000800000b */
[----:B------:R-:W-:Y:S04]  /*2bb00*/  STS.U8 [R85+UR11+0xc800], R74 ;  /* 0x00c8004a55007988 */ /* 0x000fe8000800000b */
[----:B------:R-:W-:Y:S04]  /*2bb10*/  STS.U8 [R85+UR11+0xca00], R76 ;  /* 0x00ca004c55007988 */ /* 0x000fe8000800000b */
[----:B------:R-:W-:Y:S04]  /*2bb20*/  STS.U8 [R85+UR11+0xcc00], R78 ;  /* 0x00cc004e55007988 */ /* 0x000fe8000800000b */
[----:B------:R-:W-:Y:S04]  /*2bb30*/  STS.U8 [R85+UR11+0xce00], R80 ;  /* 0x00ce005055007988 */ /* 0x000fe8000800000b */
[----:B------:R-:W-:Y:S04]  /*2bb40*/  STS.U8 [R85+UR11+0xd000], R81 ;  /* 0x00d0005155007988 */ /* 0x000fe8000800000b */
[----:B------:R-:W4:Y:S04]  /*2bb50*/  LDL R77, [R1+0x2d4] ;  /* 0x0002d400014d7983 */ /* 0x000f280000100800 */
[----:B--2---:R3:W2:Y:S04]  /*2bb60*/  @!P2 LDG.E.U8 R42, desc[UR22][R44.64] ;  /* 0x000000162c2aa981 */ /* 0x0046a8000c1e1100 */
[----:B------:R-:W-:Y:S04]  /*2bb70*/  STS.U8 [R85+UR11+0xd200], R83 ;  /* 0x00d2005355007988 */ /* 0x000fe8000800000b */
[----:B------:R-:W2:Y:S01]  /*2bb80*/  LDL R75, [R1+0x2d8] ;  /* 0x0002d800014b7983 */ /* 0x000ea20000100800 */
[----:B---3--:R-:W-:-:S02]  /*2bb90*/  @!P2 IMAD.MOV.U32 R45, RZ, RZ, R73 ;  /* 0x000000ffff2da224 */ /* 0x008fc400078e0049 */
[----:B------:R-:W-:Y:S01]  /*2bba0*/  @!P2 IMAD.MOV.U32 R44, RZ, RZ, R71 ;  /* 0x000000ffff2ca224 */ /* 0x000fe200078e0047 */
[----:B------:R-:W-:Y:S04]  /*2bbb0*/  STS.U8 [R85+UR11+0xd400], R84 ;  /* 0x00d4005455007988 */ /* 0x000fe8000800000b */
[----:B------:R0:W3:Y:S04]  /*2bbc0*/  @!P2 LDG.E.U8 R43, desc[UR22][R44.64] ;  /* 0x000000162c2ba981 */ /* 0x0000e8000c1e1100 */
[----:B------:R-:W-:Y:S04]  /*2bbd0*/  STS.U8 [R85+UR11+0xd600], R86 ;  /* 0x00d6005655007988 */ /* 0x000fe8000800000b */
[----:B------:R-:W3:Y:S01]  /*2bbe0*/  LDL.LU R82, [R1+0x20] ;  /* 0x0000200001527983 */ /* 0x000ee20000300800 */
[----:B0-----:R-:W-:-:S03]  /*2bbf0*/  PRMT R44, RZ, 0x7610, R44 ;  /* 0x00007610ff2c7816 */ /* 0x001fc6000000002c */
[----:B------:R-:W-:Y:S04]  /*2bc00*/  STS.U8 [R85+UR11+0xd800], R87 ;  /* 0x00d8005755007988 */ /* 0x000fe8000800000b */
[----:B------:R-:W3:Y:S04]  /*2bc10*/  LDL R73, [R1+0x2f4] ;  /* 0x0002f40001497983 */ /* 0x000ee80000100800 */
[----:B------:R-:W3:Y:S04]  /*2bc20*/  LDL R71, [R1+0x2f8] ;  /* 0x0002f80001477983 */ /* 0x000ee80000100800 */
[----:B------:R-:W-:Y:S04]  /*2bc30*/  STS.U8 [R85+UR11+0xda00], R89 ;  /* 0x00da005955007988 */ /* 0x000fe8000800000b */
[----:B------:R-:W3:Y:S04]  /*2bc40*/  LDL.LU R79, [R1+0x24] ;  /* 0x00002400014f7983 */ /* 0x000ee80000300800 */
[----:B------:R0:W-:Y:S04]  /*2bc50*/  STS.U8 [R85+UR11+0xdc00], R93 ;  /* 0x00dc005d55007988 */ /* 0x0001e8000800000b */
[----:B------:R-:W3:Y:S04]  /*2bc60*/  LDL R91, [R1+0x30c] ;  /* 0x00030c00015b7983 */ /* 0x000ee80000100800 */
[----:B------:R-:W3:Y:S04]  /*2bc70*/  LDL R90, [R1+0x310] ;  /* 0x00031000015a7983 */ /* 0x000ee80000100800 */
[----:B0-----:R-:W3:Y:S04]  /*2bc80*/  LDL.LU R93, [R1+0x2c] ;  /* 0x00002c00015d7983 */ /* 0x001ee80000300800 */
[----:B----4-:R2:W4:Y:S04]  /*2bc90*/  @!P2 LDG.E.U8 R44, desc[UR22][R46.64] ;  /* 0x000000162e2ca981 */ /* 0x010528000c1e1100 */
[----:B------:R-:W3:Y:S01]  /*2bca0*/  LDL.LU R47, [R1+0x10] ;  /* 0x00001000012f7983 */ /* 0x000ee20000300800 */
[----:B------:R-:W-:-:S02]  /*2bcb0*/  PRMT R45, RZ, 0x7610, R45 ;  /* 0x00007610ff2d7816 */ /* 0x000fc4000000002d */
[----:B------:R-:W-:Y:S01]  /*2bcc0*/  PRMT R49, RZ, 0x7610, R49 ;  /* 0x00007610ff317816 */ /* 0x000fe20000000031 */
[----:B--2---:R-:W-:Y:S02]  /*2bcd0*/  @!P2 IMAD.MOV.U32 R46, RZ, RZ, R75 ;  /* 0x000000ffff2ea224 */ /* 0x004fe400078e004b */
[----:B------:R-:W2:Y:S04]  /*2bce0*/  LDL R75, [R1+0x328] ;  /* 0x00032800014b7983 */ /* 0x000ea80000100800 */
[----:B---3--:R0:W-:Y:S02]  /*2bcf0*/  STS.U8 [R85+UR11+0xde00], R47 ;  /* 0x00de002f55007988 */ /* 0x0081e4000800000b */
[----:B0-----:R-:W-:Y:S02]  /*2bd00*/  @!P2 IMAD.MOV.U32 R47, RZ, RZ, R77 ;  /* 0x000000ffff2fa224 */ /* 0x001fe400078e004d */
[----:B------:R-:W3:Y:S04]  /*2bd10*/  LDL R77, [R1+0x324] ;  /* 0x00032400014d7983 */ /* 0x000ee80000100800 */
[----:B------:R0:W4:Y:S04]  /*2bd20*/  @!P2 LDG.E.U8 R45, desc[UR22][R46.64] ;  /* 0x000000162e2da981 */ /* 0x000128000c1e1100 */
[----:B------:R1:W-:Y:S01]  /*2bd30*/  STS.U8 [R85+UR11+0xe000], R88 ;  /* 0x00e0005855007988 */ /* 0x0003e2000800000b */
[----:B0-----:R-:W-:-:S02]  /*2bd40*/  @!P2 IMAD.MOV.U32 R46, RZ, RZ, R71 ;  /* 0x000000ffff2ea224 */ /* 0x001fc400078e0047 */
[----:B------:R-:W-:Y:S01]  /*2bd50*/  @!P2 IMAD.MOV.U32 R47, RZ, RZ, R73 ;  /* 0x000000ffff2fa224 */ /* 0x000fe200078e0049 */
[----:B------:R-:W4:Y:S04]  /*2bd60*/  LDL R71, [R1+0x348] ;  /* 0x0003480001477983 */ /* 0x000f280000100800 */
[----:B------:R-:W4:Y:S04]  /*2bd70*/  LDL R73, [R1+0x344] ;  /* 0x0003440001497983 */ /* 0x000f280000100800 */
[----:B------:R0:W4:Y:S04]  /*2bd80*/  @!P2 LDG.E.U8 R49, desc[UR22][R46.64] ;  /* 0x000000162e31a981 */ /* 0x000128000c1e1100 */
[----:B-1----:R-:W4:Y:S04]  /*2bd90*/  LDL.LU R88, [R1+0x34] ;  /* 0x0000340001587983 */ /* 0x002f280000300800 */
[----:B------:R1:W-:Y:S01]  /*2bda0*/  STS.U8 [R85+UR11+0xe200], R92 ;  /* 0x00e2005c55007988 */ /* 0x0003e2000800000b */
[----:B0-----:R-:W-:-:S03]  /*2bdb0*/  @!P2 IMAD.MOV.U32 R46, RZ, RZ, R90 ;  /* 0x000000ffff2ea224 */ /* 0x001fc600078e005a */
[----:B------:R-:W4:Y:S04]  /*2bdc0*/  LDL R90, [R1+0x360] ;  /* 0x00036000015a7983 */ /* 0x000f280000100800 */
[----:B-1----:R-:W4:Y:S01]  /*2bdd0*/  LDL R92, [R1+0x35c] ;  /* 0x00035c00015c7983 */ /* 0x002f220000100800 */
[----:B------:R-:W-:Y:S01]  /*2bde0*/  PRMT R51, RZ, 0x7610, R51 ;  /* 0x00007610ff337816 */ /* 0x000fe20000000033 */
[----:B------:R-:W-:Y:S01]  /*2bdf0*/  @!P2 IMAD.MOV.U32 R47, RZ, RZ, R91 ;  /* 0x000000ffff2fa224 */ /* 0x000fe200078e005b */
[----:B------:R-:W-:Y:S01]  /*2be00*/  PRMT R53, RZ, 0x7610, R53 ;  /* 0x00007610ff357816 */ /* 0x000fe20000000035 */
[----:B------:R-:W4:Y:S04]  /*2be10*/  LDL.LU R91, [R1+0x3c] ;  /* 0x00003c00015b7983 */ /* 0x000f280000300800 */
[----:B------:R2:W4:Y:S01]  /*2be20*/  @!P2 LDG.E.U8 R51, desc[UR22][R46.64] ;  /* 0x000000162e33a981 */ /* 0x000522000c1e1100 */
[----:B------:R-:W-:Y:S01]  /*2be30*/  PRMT R55, RZ, 0x7610, R55 ;  /* 0x00007610ff377816 */ /* 0x000fe20000000037 */
[----:B--2---:R-:W-:Y:S01]  /*2be40*/  @!P2 IMAD.MOV.U32 R46, RZ, RZ, R75 ;  /* 0x000000ffff2ea224 */ /* 0x004fe200078e004b */
[----:B------:R-:W-:Y:S01]  /*2be50*/  PRMT R57, RZ, 0x7610, R57 ;  /* 0x00007610ff397816 */ /* 0x000fe20000000039 */
[----:B------:R0:W-:Y:S04]  /*2be60*/  STS.U8 [R85+UR11+0xe400], R82 ;  /* 0x00e4005255007988 */ /* 0x0001e8000800000b */
[----:B------:R1:W-:Y:S04]  /*2be70*/  STS.U8 [R85+UR11+0xe600], R79 ;  /* 0x00e6004f55007988 */ /* 0x0003e8000800000b */
[----:B0-----:R-:W2:Y:S04]  /*2be80*/  LDL.LU R82, [R1+0x40] ;  /* 0x0000400001527983 */ /* 0x001ea80000300800 */
[----:B------:R-:W2:Y:S04]  /*2be90*/  LDL R75, [R1+0x378] ;  /* 0x00037800014b7983 */ /* 0x000ea80000100800 */
[----:B------:R0:W-:Y:S01]  /*2bea0*/  STS.U8 [R85+UR11+0xe800], R93 ;  /* 0x00e8005d55007988 */ /* 0x0001e2000800000b */
[----:B---3--:R-:W-:-:S03]  /*2beb0*/  @!P2 IMAD.MOV.U32 R47, RZ, RZ, R77 ;  /* 0x000000ffff2fa224 */ /* 0x008fc600078e004d */
[----:B------:R-:W3:Y:S04]  /*2bec0*/  LDL R77, [R1+0x374] ;  /* 0x00037400014d7983 */ /* 0x000ee80000100800 */
[----:B------:R4:W3:Y:S02]  /*2bed0*/  @!P2 LDG.E.U8 R53, desc[UR22][R46.64] ;  /* 0x000000162e35a981 */ /* 0x0008e4000c1e1100 */
[----:B----4-:R-:W-:Y:S02]  /*2bee0*/  @!P2 IMAD.MOV.U32 R46, RZ, RZ, R71 ;  /* 0x000000ffff2ea224 */ /* 0x010fe400078e0047 */
[----:B------:R-:W4:Y:S01]  /*2bef0*/  LDL R71, [R1+0x398] ;  /* 0x0003980001477983 */ /* 0x000f220000100800 */
[----:B------:R-:W-:-:S03]  /*2bf00*/  @!P2 IMAD.MOV.U32 R47, RZ, RZ, R73 ;  /* 0x000000ffff2fa224 */ /* 0x000fc600078e0049 */
[----:B------:R-:W3:Y:S04]  /*2bf10*/  LDL R73, [R1+0x394] ;  /* 0x0003940001497983 */ /* 0x000ee80000100800 */
[----:B------:R0:W3:Y:S04]  /*2bf20*/  @!P2 LDG.E.U8 R55, desc[UR22][R46.64] ;  /* 0x000000162e37a981 */ /* 0x0000e8000c1e1100 */
[----:B-1----:R-:W3:Y:S01]  /*2bf30*/  LDL.LU R79, [R1+0x44] ;  /* 0x00004400014f7983 */ /* 0x002ee20000300800 */
[----:B0-----:R-:W-:-:S03]  /*2bf40*/  @!P2 IMAD.MOV.U32 R46, RZ, RZ, R90 ;  /* 0x000000ffff2ea224 */ /* 0x001fc600078e005a */
[----:B------:R-:W3:Y:S01]  /*2bf50*/  LDL R90, [R1+0x3b0] ;  /* 0x0003b000015a7983 */ /* 0x000ee20000100800 */
[----:B------:R-:W-:-:S03]  /*2bf60*/  @!P2 IMAD.MOV.U32 R47, RZ, RZ, R92 ;  /* 0x000000ffff2fa224 */ /* 0x000fc600078e005c */
[----:B------:R-:W3:Y:S04]  /*2bf70*/  LDL R92, [R1+0x3ac] ;  /* 0x0003ac00015c7983 */ /* 0x000ee80000100800 */
[----:B------:R-:W3:Y:S04]  /*2bf80*/  LDL.LU R93, [R1+0x4c] ;  /* 0x00004c00015d7983 */ /* 0x000ee80000300800 */
[----:B------:R2:W3:Y:S04]  /*2bf90*/  @!P2 LDG.E.U8 R57, desc[UR22][R46.64] ;  /* 0x000000162e39a981 */ /* 0x0004e8000c1e1100 */
[----:B------:R-:W3:Y:S01]  /*2bfa0*/  LDL.LU R47, [R1+0x30] ;  /* 0x00003000012f7983 */ /* 0x000ee20000300800 */
[----:B------:R-:W-:-:S02]  /*2bfb0*/  PRMT R59, RZ, 0x7610, R59 ;  /* 0x00007610ff3b7816 */ /* 0x000fc4000000003b */
[----:B------:R-:W-:Y:S01]  /*2bfc0*/  PRMT R61, RZ, 0x7610, R61 ;  /* 0x00007610ff3d7816 */ /* 0x000fe2000000003d */
[----:B--2---:R-:W-:Y:S02]  /*2bfd0*/  @!P2 IMAD.MOV.U32 R46, RZ, RZ, R75 ;  /* 0x000000ffff2ea224 */ /* 0x004fe400078e004b */
[----:B------:R-:W2:Y:S04]  /*2bfe0*/  LDL R75, [R1+0x3c8] ;  /* 0x0003c800014b7983 */ /* 0x000ea80000100800 */
[----:B---3--:R0:W-:Y:S04]  /*2bff0*/  STS.U8 [R85+UR11+0xea00], R47 ;  /* 0x00ea002f55007988 */ /* 0x0081e8000800000b */
[----:B------:R1:W-:Y:S01]  /*2c000*/  STS.U8 [R85+UR11+0xec00], R88 ;  /* 0x00ec005855007988 */ /* 0x0003e2000800000b */
[----:B0-----:R-:W-:-:S03]  /*2c010*/  @!P2 IMAD.MOV.U32 R47, RZ, RZ, R77 ;  /* 0x000000ffff2fa224 */ /* 0x001fc600078e004d */
[----:B------:R-:W3:Y:S04]  /*2c020*/  LDL R77, [R1+0x3c4] ;  /* 0x0003c400014d7983 */ /* 0x000ee80000100800 */
[----:B------:R4:W3:Y:S04]  /*2c030*/  @!P2 LDG.E.U8 R59, desc[UR22][R46.64] ;  /* 0x000000162e3ba981 */ /* 0x0008e8000c1e1100 */
[----:B-1----:R-:W3:Y:S01]  /*2c040*/  LDL.LU R88, [R1+0x54] ;  /* 0x0000540001587983 */ /* 0x002ee20000300800 */
[----:B----4-:R-:W-:Y:S02]  /*2c050*/  @!P2 IMAD.MOV.U32 R46, RZ, RZ, R71 ;  /* 0x000000ffff2ea224 */ /* 0x010fe400078e0047 */
[----:B------:R-:W-:Y:S01]  /*2c060*/  @!P2 IMAD.MOV.U32 R47, RZ, RZ, R73 ;  /* 0x000000ffff2fa224 */ /* 0x000fe200078e0049 */
[----:B------:R-:W4:Y:S04]  /*2c070*/  LDL R71, [R1+0x3e8] ;  /* 0x0003e80001477983 */ /* 0x000f280000100800 */
[----:B------:R-:W4:Y:S04]  /*2c080*/  LDL R73, [R1+0x3e4] ;  /* 0x0003e40001497983 */ /* 0x000f280000100800 */
[----:B------:R0:W4:Y:S04]  /*2c090*/  @!P2 LDG.E.U8 R61, desc[UR22][R46.64] ;  /* 0x000000162e3da981 */ /* 0x000128000c1e1100 */
[----:B------:R1:W-:Y:S04]  /*2c0a0*/  STS.U8 [R85+UR11+0xee00], R91 ;  /* 0x00ee005b55007988 */ /* 0x0003e8000800000b */
[----:B------:R2:W-:Y:S01]  /*2c0b0*/  STS.U8 [R85+UR11+0xf000], R82 ;  /* 0x00f0005255007988 */ /* 0x0005e2000800000b */
[----:B0-----:R-:W-:-:S03]  /*2c0c0*/  @!P2 IMAD.MOV.U32 R46, RZ, RZ, R90 ;  /* 0x000000ffff2ea224 */ /* 0x001fc600078e005a */
[----:B-1----:R-:W4:Y:S04]  /*2c0d0*/  LDL.LU R91, [R1+0x5c] ;  /* 0x00005c00015b7983 */ /* 0x002f280000300800 */
[----:B------:R-:W4:Y:S04]  /*2c0e0*/  LDL R90, [R1+0x404] ;  /* 0x00040400015a7983 */ /* 0x000f280000100800 */
[----:B--2---:R-:W2:Y:S01]  /*2c0f0*/  LDL R82, [R1+0x408] ;  /* 0x0004080001527983 */ /* 0x004ea20000100800 */
[----:B------:R-:W-:Y:S01]  /*2c100*/  PRMT R63, RZ, 0x7610, R63 ;  /* 0x00007610ff3f7816 */ /* 0x000fe2000000003f */
[----:B------:R-:W-:Y:S01]  /*2c110*/  @!P2 IMAD.MOV.U32 R47, RZ, RZ, R92 ;  /* 0x000000ffff2fa224 */ /* 0x000fe200078e005c */
[----:B------:R-:W-:Y:S01]  /*2c120*/  PRMT R65, RZ, 0x7610, R65 ;  /* 0x00007610ff417816 */ /* 0x000fe20000000041 */
[----:B------:R-:W2:Y:S04]  /*2c130*/  LDL R92, [R1+0x424] ;  /* 0x00042400015c7983 */ /* 0x000ea80000100800 */
[----:B------:R0:W2:Y:S01]  /*2c140*/  @!P2 LDG.E.U8 R63, desc[UR22][R46.64] ;  /* 0x000000162e3fa981 */ /* 0x0000a2000c1e1100 */
[----:B------:R-:W-:Y:S01]  /*2c150*/  PRMT R67, RZ, 0x7610, R67 ;  /* 0x00007610ff437816 */ /* 0x000fe20000000043 */
[----:B0-----:R-:W-:Y:S01]  /*2c160*/  @!P2 IMAD.MOV.U32 R46, RZ, RZ, R75 ;  /* 0x000000ffff2ea224 */ /* 0x001fe200078e004b */
[----:B------:R-:W-:Y:S01]  /*2c170*/  PRMT R69, RZ, 0x7610, R69 ;  /* 0x00007610ff457816 */ /* 0x000fe20000000045 */
[----:B------:R0:W-:Y:S04]  /*2c180*/  STS.U8 [R85+UR11+0xf200], R79 ;  /* 0x00f2004f55007988 */ /* 0x0001e8000800000b */
[----:B------:R1:W-:Y:S01]  /*2c190*/  STS.U8 [R85+UR11+0xf400], R93 ;  /* 0x00f4005d55007988 */ /* 0x0003e2000800000b */
[----:B---3--:R-:W-:-:S03]  /*2c1a0*/  @!P2 IMAD.MOV.U32 R47, RZ, RZ, R77 ;  /* 0x000000ffff2fa224 */ /* 0x008fc600078e004d */
[----:B------:R-:W3:Y:S04]  /*2c1b0*/  LDL R77, [R1+0x428] ;  /* 0x00042800014d7983 */ /* 0x000ee80000100800 */
[----:B------:R4:W3:Y:S04]  /*2c1c0*/  @!P2 LDG.E.U8 R65, desc[UR22][R46.64] ;  /* 0x000000162e41a981 */ /* 0x0008e8000c1e1100 */
[----:B------:R-:W3:Y:S01]  /*2c1d0*/  LDL.LU R75, [R1+0x60] ;  /* 0x00006000014b7983 */ /* 0x000ee20000300800 */
[----:B----4-:R-:W-:-:S03]  /*2c1e0*/  @!P2 IMAD.MOV.U32 R46, RZ, RZ, R71 ;  /* 0x000000ffff2ea224 */ /* 0x010fc600078e0047 */
[----:B------:R-:W4:Y:S01]  /*2c1f0*/  LDL R71, [R1+0x448] ;  /* 0x0004480001477983 */ /* 0x000f220000100800 */
[----:B------:R-:W-:-:S03]  /*2c200*/  @!P2 IMAD.MOV.U32 R47, RZ, RZ, R73 ;  /* 0x000000ffff2fa224 */ /* 0x000fc600078e0049 */
[----:B------:R-:W4:Y:S04]  /*2c210*/  LDL R73, [R1+0x444] ;  /* 0x0004440001497983 */ /* 0x000f280000100800 */
[----:B------:R1:W4:Y:S04]  /*2c220*/  @!P2 LDG.E.U8 R67, desc[UR22][R46.64] ;  /* 0x000000162e43a981 */ /* 0x000328000c1e1100 */
[----:B0-----:R-:W4:Y:S04]  /*2c230*/  LDL.LU R79, [R1+0x64] ;  /* 0x00006400014f7983 */ /* 0x001f280000300800 */
[----:B-1----:R-:W4:Y:S01]  /*2c240*/  LDL.LU R93, [R1+0x84] ;  /* 0x00008400015d7983 */ /* 0x002f220000300800 */
[----:B------:R-:W-:-:S03]  /*2c250*/  @!P2 IMAD.MOV.U32 R47, RZ, RZ, R90 ;  /* 0x000000ffff2fa224 */ /* 0x000fc600078e005a */
[----:B------:R-:W4:Y:S01]  /*2c260*/  LDL R90, [R1+0x464] ;  /* 0x00046400015a7983 */ /* 0x000f220000100800 */
[----:B--2---:R-:W-:-:S03]  /*2c270*/  @!P2 IMAD.MOV.U32 R46, RZ, RZ, R82 ;  /* 0x000000ffff2ea224 */ /* 0x004fc600078e0052 */
[----:B------:R-:W2:Y:S04]  /*2c280*/  LDL R82, [R1+0x468] ;  /* 0x0004680001527983 */ /* 0x000ea80000100800 */
[----:B------:R3:W2:Y:S04]  /*2c290*/  @!P2 LDG.E.U8 R69, desc[UR22][R46.64] ;  /* 0x000000162e45a981 */ /* 0x0006a8000c1e1100 */
[----:B------:R-:W2:Y:S01]  /*2c2a0*/  LDL.LU R47, [R1+0x50] ;  /* 0x00005000012f7983 */ /* 0x000ea20000300800 */
[----:B------:R-:W-:Y:S02]  /*2c2b0*/  PRMT R70, RZ, 0x7610, R70 ;  /* 0x00007610ff467816 */ /* 0x000fe40000000046 */
[----:B------:R-:W-:Y:S01]  /*2c2c0*/  PRMT R72, RZ, 0x7610, R72 ;  /* 0x00007610ff487816 */ /* 0x000fe20000000048 */
[----:B---3--:R-:W-:-:S02]  /*2c2d0*/  @!P2 IMAD.MOV.U32 R46, RZ, RZ, R77 ;  /* 0x000000ffff2ea224 */ /* 0x008fc400078e004d */
[----:B------:R-:W3:Y:S04]  /*2c2e0*/  LDL R77, [R1+0x488] ;  /* 0x00048800014d7983 */ /* 0x000ee80000100800 */
[----:B--2---:R0:W-:Y:S04]  /*2c2f0*/  STS.U8 [R85+UR11+0xf600], R47 ;  /* 0x00f6002f55007988 */ /* 0x0041e8000800000b */
[----:B------:R-:W-:Y:S01]  /*2c300*/  STS.U8 [R85+UR11+0xf800], R88 ;  /* 0x00f8005855007988 */ /* 0x000fe2000800000b */
[----:B0-----:R-:W-:-:S03]  /*2c310*/  @!P2 IMAD.MOV.U32 R47, RZ, RZ, R92 ;  /* 0x000000ffff2fa224 */ /* 0x001fc600078e005c */
[----:B------:R-:W2:Y:S04]  /*2c320*/  LDL R92, [R1+0x484] ;  /* 0x00048400015c7983 */ /* 0x000ea80000100800 */
[----:B------:R4:W2:Y:S04]  /*2c330*/  @!P2 LDG.E.U8 R70, desc[UR22][R46.64] ;  /* 0x000000162e46a981 */ /* 0x0008a8000c1e1100 */
[----:B------:R0:W-:Y:S01]  /*2c340*/  STS.U8 [R85+UR11+0xfa00], R91 ;  /* 0x00fa005b55007988 */ /* 0x0001e2000800000b */
[----:B----4-:R-:W-:Y:S02]  /*2c350*/  @!P2 IMAD.MOV.U32 R46, RZ, RZ, R71 ;  /* 0x000000ffff2ea224 */ /* 0x010fe400078e0047 */
[----:B------:R-:W-:Y:S01]  /*2c360*/  @!P2 IMAD.MOV.U32 R47, RZ, RZ, R73 ;  /* 0x000000ffff2fa224 */ /* 0x000fe200078e0049 */
[----:B------:R-:W4:Y:S04]  /*2c370*/  LDL.LU R71, [R1+0x80] ;  /* 0x0000800001477983 */ /* 0x000f280000300800 */
[----:B0-----:R-:W4:Y:S04]  /*2c380*/  LDL R91, [R1+0x4a4] ;  /* 0x0004a400015b7983 */ /* 0x001f280000100800 */
[----:B------:R-:W4:Y:S04]  /*2c390*/  LDL R88, [R1+0x4a8] ;  /* 0x0004a80001587983 */ /* 0x000f280000100800 */
[----:B------:R0:W4:Y:S04]  /*2c3a0*/  @!P2 LDG.E.U8 R72, desc[UR22][R46.64] ;  /* 0x000000162e48a981 */ /* 0x000128000c1e1100 */
[----:B------:R-:W4:Y:S01]  /*2c3b0*/  LDL.LU R73, [R1+0x7c] ;  /* 0x00007c0001497983 */ /* 0x000f220000300800 */
[----:B0-----:R-:W-:-:S02]  /*2c3c0*/  @!P2 IMAD.MOV.U32 R46, RZ, RZ, R82 ;  /* 0x000000ffff2ea224 */ /* 0x001fc400078e0052 */
[----:B------:R-:W-:Y:S01]  /*2c3d0*/  @!P2 IMAD.MOV.U32 R47, RZ, RZ, R90 ;  /* 0x000000ffff2fa224 */ /* 0x000fe200078e005a */
[----:B------:R-:W4:Y:S04]  /*2c3e0*/  LDL R82, [R1+0x4c8] ;  /* 0x0004c80001527983 */ /* 0x000f280000100800 */
[----:B------:R-:W4:Y:S01]  /*2c3f0*/  LDL R90, [R1+0x4c4] ;  /* 0x0004c400015a7983 */ /* 0x000f220000100800 */
[----:B------:R-:W-:Y:S02]  /*2c400*/  PRMT R74, RZ, 0x7610, R74 ;  /* 0x00007610ff4a7816 */ /* 0x000fe4000000004a */
[----:B------:R-:W-:-:S04]  /*2c410*/  PRMT R76, RZ, 0x7610, R76 ;  /* 0x00007610ff4c7816 */ /* 0x000fc8000000004c */
[----:B------:R3:W4:Y:S01]  /*2c420*/  @!P2 LDG.E.U8 R74, desc[UR22][R46.64] ;  /* 0x000000162e4aa981 */ /* 0x000722000c1e1100 */
[----:B------:R-:W-:-:S03]  /*2c430*/  PRMT R78, RZ, 0x7610, R78 ;  /* 0x00007610ff4e7816 */ /* 0x000fc6000000004e */
[----:B------:R0:W-:Y:S01]  /*2c440*/  STS.U8 [R85+UR11+0xfc00], R75 ;  /* 0x00fc004b55007988 */ /* 0x0001e2000800000b */
[----:B------:R-:W-:-:S03]  /*2c450*/  PRMT R80, RZ, 0x7610, R80 ;  /* 0x00007610ff507816 */ /* 0x000fc60000000050 */
[----:B------:R1:W-:Y:S04]  /*2c460*/  STS.U8 [R85+UR11+0xfe00], R79 ;  /* 0x00fe004f55007988 */ /* 0x0003e8000800000b */
[----:B0-----:R-:W4:Y:S01]  /*2c470*/  LDL.LU R75, [R1+0x78] ;  /* 0x00007800014b7983 */ /* 0x001f220000300800 */
[----:B-1----:R-:W-:-:S05]  /*2c480*/  LOP3.LUT R85, R85, 0x10, RZ, 0x3c, !PT ;  /* 0x0000001055557812 */ /* 0x002fca00078e3cff */
[----:B------:R0:W-:Y:S01]  /*2c490*/  STS.U8 [R85+UR11+0x8080], R93 ;  /* 0x0080805d55007988 */ /* 0x0001e2000800000b */
[----:B---3--:R-:W-:-:S03]  /*2c4a0*/  @!P2 IMAD.MOV.U32 R46, RZ, RZ, R77 ;  /* 0x000000ffff2ea224 */ /* 0x008fc600078e004d */
[----:B------:R-:W3:Y:S04]  /*2c4b0*/  LDL.LU R77, [R1+0x74] ;  /* 0x00007400014d7983 */ /* 0x000ee80000300800 */
[----:B------:R-:W3:Y:S01]  /*2c4c0*/  LDL.LU R79, [R1+0x70] ;  /* 0x00007000014f7983 */ /* 0x000ee20000300800 */
[----:B--2---:R-:W-:-:S05]  /*2c4d0*/  @!P2 IMAD.MOV.U32 R47, RZ, RZ, R92 ;  /* 0x000000ffff2fa224 */ /* 0x004fca00078e005c */
[----:B------:R4:W2:Y:S02]  /*2c4e0*/  @!P2 LDG.E.U8 R76, desc[UR22][R46.64] ;  /* 0x000000162e4ca981 */ /* 0x0008a4000c1e1100 */
[----:B----4-:R-:W-:Y:S02]  /*2c4f0*/  @!P2 IMAD.MOV.U32 R47, RZ, RZ, R91 ;  /* 0x000000ffff2fa224 */ /* 0x010fe400078e005b */
[----:B------:R-:W-:Y:S02]  /*2c500*/  @!P2 IMAD.MOV.U32 R46, RZ, RZ, R88 ;  /* 0x000000ffff2ea224 */ /* 0x000fe400078e0058 */
[----:B------:R-:W4:Y:S04]  /*2c510*/  LDL.LU R88, [R1+0x6c] ;  /* 0x00006c0001587983 */ /* 0x000f280000300800 */
[----:B------:R1:W2:Y:S02]  /*2c520*/  @!P2 LDG.E.U8 R78, desc[UR22][R46.64] ;  /* 0x000000162e4ea981 */ /* 0x0002a4000c1e1100 */
[----:B-1----:R-:W-:-:S02]  /*2c530*/  @!P2 IMAD.MOV.U32 R46, RZ, RZ, R82 ;  /* 0x000000ffff2ea224 */ /* 0x002fc400078e0052 */
[----:B------:R-:W-:Y:S02]  /*2c540*/  @!P2 IMAD.MOV.U32 R47, RZ, RZ, R90 ;  /* 0x000000ffff2fa224 */ /* 0x000fe400078e005a */
[----:B------:R-:W2:Y:S04]  /*2c550*/  LDL.LU R90, [R1+0x68] ;  /* 0x00006800015a7983 */ /* 0x000ea80000300800 */
[----:B------:R-:W2:Y:S04]  /*2c560*/  LDL.LU R91, [R1+0x58] ;  /* 0x00005800015b7983 */ /* 0x000ea80000300800 */
[----:B0-----:R-:W2:Y:S04]  /*2c570*/  LDL.LU R93, [R1+0x48] ;  /* 0x00004800015d7983 */ /* 0x001ea80000300800 */
[----:B------:R-:W2:Y:S04]  /*2c580*/  LDL.LU R82, [R1+0x38] ;  /* 0x0000380001527983 */ /* 0x000ea80000300800 */
[----:B------:R-:W2:Y:S04]  /*2c590*/  LDL.LU R92, [R1+0x28] ;  /* 0x00002800015c7983 */ /* 0x000ea80000300800 */
[----:B------:R0:W2:Y:S04]  /*2c5a0*/  @!P2 LDG.E.U8 R80, desc[UR22][R46.64] ;  /* 0x000000162e50a981 */ /* 0x0000a8000c1e1100 */
[----:B------:R-:W0:Y:S04]  /*2c5b0*/  LDL R46, [R1+0x4e4] ;  /* 0x0004e400012e7983 */ /* 0x000e280000100800 */
[----:B------:R-:W0:Y:S01]  /*2c5c0*/  LDL R47, [R1+0x4e8] ;  /* 0x0004e800012f7983 */ /* 0x000e220000100800 */
[----:B------:R-:W-:-:S03]  /*2c5d0*/  PRMT R81, RZ, 0x7610, R81 ;  /* 0x00007610ff517816 */ /* 0x000fc60000000051 */
[----:B------:R1:W-:Y:S04]  /*2c5e0*/  STS.U8 [R85+UR11+0x8280], R71 ;  /* 0x0082804755007988 */ /* 0x0003e8000800000b */
[----:B-1----:R-:W2:Y:S01]  /*2c5f0*/  LDL.LU R71, [R1+0xe38] ;  /* 0x000e380001477983 */ /* 0x002ea20000300800 */
[----:B0-----:R-:W-:-:S04]  /*2c600*/  @!P2 LOP3.LUT R47, R47, R46, RZ, 0x3c, !PT ;  /* 0x0000002e2f2fa212 */ /* 0x001fc800078e3cff */
[----:B------:R-:W-:-:S04]  /*2c610*/  @!P2 LOP3.LUT R46, R47, R46, RZ, 0x3c, !PT ;  /* 0x0000002e2f2ea212 */ /* 0x000fc800078e3cff */
[----:B------:R-:W-:-:S05]  /*2c620*/  @!P2 LOP3.LUT R47, R47, R46, RZ, 0x3c, !PT ;  /* 0x0000002e2f2fa212 */ /* 0x000fca00078e3cff */
        /* <DEDUP_REMOVED lines=22> */
[----:B---3--:R1:W-:Y:S04]  /*2c790*/  STS.U8 [R85+UR11+0x8880], R77 ;  /* 0x0088804d55007988 */ /* 0x0083e8000800000b */
[----:B-1----:R-:W3:Y:S01]  /*2c7a0*/  LDL.LU R77, [R1+0xe2c] ;  /* 0x000e2c00014d7983 */ /* 0x002ee20000300800 */
        /* <DEDUP_REMOVED lines=16> */
[----:B----4-:R1:W-:Y:S04]  /*2c8b0*/  STS.U8 [R85+UR11+0x8c80], R88 ;  /* 0x008c805855007988 */ /* 0x0103e8000800000b */
[----:B-1----:R-:W4:Y:S04]  /*2c8c0*/  LDL.LU R85, [R1+0xe24] ;  /* 0x000e240001557983 */ /* 0x002f280000300800 */
[----:B------:R-:W2:Y:S01]  /*2c8d0*/  LDL.LU R88, [R1+0xe20] ;  /* 0x000e200001587983 */ /* 0x000ea20000300800 */
[----:B0-----:R-:W-:-:S04]  /*2c8e0*/  @!P2 LOP3.LUT R47, R47, R46, RZ, 0x3c, !PT ;  /* 0x0000002e2f2fa212 */ /* 0x001fc800078e3cff */
[----:B------:R-:W-:-:S04]  /*2c8f0*/  @!P2 LOP3.LUT R46, R47, R46, RZ, 0x3c, !PT ;  /* 0x0000002e2f2ea212 */ /* 0x000fc800078e3cff */
[----:B------:R-:W-:-:S05]  /*2c900*/  @!P2 LOP3.LUT R47, R47, R46, RZ, 0x3c, !PT ;  /* 0x0000002e2f2fa212 */ /* 0x000fca00078e3cff */
[----:B------:R0:W3:Y:S02]  /*2c910*/  @!P2 LDG.E.U8 R89, desc[UR22][R46.64] ;  /* 0x000000162e59a981 */ /* 0x0000e4000c1e1100 */
[----:B0-----:R-:W0:Y:S02]  /*2c920*/  S2R R47, SR_TID.X ;  /* 0x00000000002f7919 */ /* 0x001e240000002100 */
[----:B------:R-:W3:Y:S01]  /*2c930*/  LDL.LU R46, [R1+0x18] ;  /* 0x00001800012e7983 */ /* 0x000ee20000300800 */
[----:B0-----:R-:W-:-:S04]  /*2c940*/  LOP3.LUT R47, R47, 0x7f, RZ, 0xc0, !PT ;  /* 0x0000007f2f2f7812 */ /* 0x001fc800078ec0ff */
[----:B------:R-:W-:-:S05]  /*2c950*/  LOP3.LUT R47, R47, 0x10, RZ, 0x3c, !PT ;  /* 0x000000102f2f7812 */ /* 0x000fca00078e3cff */
[----:B--2---:R0:W-:Y:S04]  /*2c960*/  STS.U8 [R47+UR11+0x8e80], R90 ;  /* 0x008e805a2f007988 */ /* 0x0041e8000800000b */
[----:B------:R1:W-:Y:S04]  /*2c970*/  STS.U8 [R47+UR11+0x9080], R91 ;  /* 0x0090805b2f007988 */ /* 0x0003e8000800000b */
[----:B------:R2:W-:Y:S04]  /*2c980*/  STS.U8 [R47+UR11+0x9280], R93 ;  /* 0x0092805d2f007988 */ /* 0x0005e8000800000b */
[----:B0-----:R-:W4:Y:S04]  /*2c990*/  LDL.LU R90, [R1+0xe1c] ;  /* 0x000e1c00015a7983 */ /* 0x001f280000300800 */
[----:B-1----:R-:W4:Y:S04]  /*2c9a0*/  LDL.LU R91, [R1+0xe18] ;  /* 0x000e1800015b7983 */ /* 0x002f280000300800 */
[----:B--2---:R-:W2:Y:S04]  /*2c9b0*/  LDL.LU R93, [R1+0xe14] ;  /* 0x000e1400015d7983 */ /* 0x004ea80000300800 */
[----:B------:R0:W-:Y:S04]  /*2c9c0*/  STS.U8 [R47+UR11+0x9480], R82 ;  /* 0x009480522f007988 */ /* 0x0001e8000800000b */
[----:B0-----:R-:W2:Y:S04]  /*2c9d0*/  LDL.LU R82, [R1+0xe10] ;  /* 0x000e100001527983 */ /* 0x001ea80000300800 */
[----:B------:R-:W-:Y:S04]  /*2c9e0*/  STS.U8 [R47+UR11+0x9680], R92 ;  /* 0x0096805c2f007988 */ /* 0x000fe8000800000b */
[----:B---3--:R-:W-:Y:S04]  /*2c9f0*/  STS.U8 [R47+UR11+0x9880], R46 ;  /* 0x0098802e2f007988 */ /* 0x008fe8000800000b */
[----:B--2---:R0:W-:Y:S04]  /*2ca00*/  STS.U8 [R47+UR11+0x9a80], R82 ;  /* 0x009a80522f007988 */ /* 0x0041e8000800000b */
[----:B------:R-:W-:Y:S04]  /*2ca10*/  STS.U8 [R47+UR11+0x9c80], R93 ;  /* 0x009c805d2f007988 */ /* 0x000fe8000800000b */
[----:B----4-:R-:W-:Y:S04]  /*2ca20*/  STS.U8 [R47+UR11+0x9e80], R91 ;  /* 0x009e805b2f007988 */ /* 0x010fe8000800000b */
        /* <DEDUP_REMOVED lines=45> */
[----:B------:R1:W-:Y:S04]  /*2cd00*/  STS.U8 [R47+UR11+0xfa80], R3 ;  /* 0x00fa80032f007988 */ /* 0x0003e8000800000b */
[----:B0-----:R-:W5:Y:S04]  /*2cd10*/  LDL.LU R82, [R1+0xe0c] ;  /* 0x000e0c0001527983 */ /* 0x001f680000300800 */
[----:B------:R0:W-:Y:S04]  /*2cd20*/  STS.U8 [R47+UR11+0xfc80], R2 ;  /* 0x00fc80022f007988 */ /* 0x0001e8000800000b */
[----:B-1----:R-:W2:Y:S04]  /*2cd30*/  LDL R3, [R1+0xe8] ;  /* 0x0000e80001037983 */ /* 0x002ea80000100800 */
[----:B------:R-:W3:Y:S04]  /*2cd40*/  LDL R13, [R1+0x108] ;  /* 0x00010800010d7983 */ /* 0x000ee80000100800 */
[----:B0-----:R-:W2:Y:S04]  /*2cd50*/  LDL R2, [R1+0xec] ;  /* 0x0000ec0001027983 */ /* 0x001ea80000100800 */
[----:B------:R-:W4:Y:S04]  /*2cd60*/  LDL R12, [R1+0x10c] ;  /* 0x00010c00010c7983 */ /* 0x000f280000100800 */
[----:B------:R-:W3:Y:S04]  /*2cd70*/  LDL R7, [R1+0x128] ;  /* 0x0001280001077983 */ /* 0x000ee80000100800 */
        /* <DEDUP_REMOVED lines=8> */
[----:B------:R-:W3:Y:S01]  /*2ce00*/  LDL R10, [R1+0x1ac] ;  /* 0x0001ac00010a7983 */ /* 0x000ee20000100800 */
[----:B------:R-:W-:-:S03]  /*2ce10*/  PRMT R90, RZ, 0x7610, R90 ;  /* 0x00007610ff5a7816 */ /* 0x000fc6000000005a */
[----:B------:R-:W3:Y:S04]  /*2ce20*/  LDL R5, [R1+0x1c8] ;  /* 0x0001c80001057983 */ /* 0x000ee80000100800 */
[----:B------:R-:W3:Y:S04]  /*2ce30*/  LDL R4, [R1+0x1cc] ;  /* 0x0001cc0001047983 */ /* 0x000ee80000100800 */
[----:B------:R0:W-:Y:S01]  /*2ce40*/  STS.U8 [R47+UR11+0xfe80], R0 ;  /* 0x00fe80002f007988 */ /* 0x0001e2000800000b */
[----:B------:R-:W-:Y:S02]  /*2ce50*/  PRMT R88, RZ, 0x7610, R88 ;  /* 0x00007610ff587816 */ /* 0x000fe40000000058 */
[----:B------:R-:W-:Y:S01]  /*2ce60*/  PRMT R68, RZ, 0x7610, R68 ;  /* 0x00007610ff447816 */ /* 0x000fe20000000044 */
[----:B------:R-:W3:Y:S04]  /*2ce70*/  LDL R19, [R1+0x44c] ;  /* 0x00044c0001137983 */ /* 0x000ee80000100800 */
[----:B------:R-:W3:Y:S01]  /*2ce80*/  LDL R18, [R1+0x450] ;  /* 0x0004500001127983 */ /* 0x000ee20000100800 */
[----:B0-----:R-:W0:Y:S03]  /*2ce90*/  S2R R47, SR_TID.X ;  /* 0x00000000002f7919 */ /* 0x001e260000002100 */
        /* <DEDUP_REMOVED lines=21> */
[----:B--2---:R4:W2:Y:S02]  /*2cff0*/  @!P2 LDG.E.U8 R90, desc[UR22][R2.64] ;  /* 0x00000016025aa981 */ /* 0x0048a4000c1e1100 */
[----:B----4-:R-:W-:-:S02]  /*2d000*/  @!P2 IMAD.MOV.U32 R2, RZ, RZ, R12 ;  /* 0x000000ffff02a224 */ /* 0x010fc400078e000c */
[----:B---3--:R-:W-:Y:S01]  /*2d010*/  @!P2 IMAD.MOV.U32 R3, RZ, RZ, R13 ;  /* 0x000000ffff03a224 */ /* 0x008fe200078e000d */
[----:B------:R-:W3:Y:S04]  /*2d020*/  LDL R12, [R1+0x20c] ;  /* 0x00020c00010c7983 */ /* 0x000ee80000100800 */
[----:B------:R-:W4:Y:S01]  /*2d030*/  LDL R13, [R1+0x208] ;  /* 0x00020800010d7983 */ /* 0x000f220000100800 */
[----:B0-----:R-:W-:-:S03]  /*2d040*/  LOP3.LUT R47, R47, 0x7f, RZ, 0xc0, !PT ;  /* 0x0000007f2f2f7812 */ /* 0x001fc600078ec0ff */
[----:B------:R0:W2:Y:S01]  /*2d050*/  @!P2 LDG.E.U8 R88, desc[UR22][R2.64] ;  /* 0x000000160258a981 */ /* 0x0000a2000c1e1100 */
[----:B------:R-:W-:-:S05]  /*2d060*/  LOP3.LUT R47, R47, 0x20, RZ, 0x3c, !PT ;  /* 0x000000202f2f7812 */ /* 0x000fca00078e3cff */
        /* <DEDUP_REMOVED lines=35> */
[----:B0-----:R-:W-:-:S03]  /*2d2a0*/  @!P2 IMAD.MOV.U32 R2, RZ, RZ, R6 ;  /* 0x000000ffff02a224 */ /* 0x001fc600078e0006 */
[----:B------:R-:W-:Y:S01]  /*2d2b0*/  STS.U8 [R47+UR11+0xc700], R84 ;  /* 0x00c700542f007988 */ /* 0x000fe2000800000b */
[----:B------:R-:W-:-:S03]  /*2d2c0*/  @!P2 IMAD.MOV.U32 R3, RZ, RZ, R7 ;  /* 0x000000ffff03a224 */ /* 0x000fc600078e0007 */
[----:B------:R0:W-:Y:S04]  /*2d2d0*/  STS.U8 [R47+UR11+0xc900], R86 ;  /* 0x00c900562f007988 */ /* 0x0001e8000800000b */
[----:B------:R-:W2:Y:S04]  /*2d2e0*/  LDL R7, [R1+0x228] ;  /* 0x0002280001077983 */ /* 0x000ea80000100800 */
[----:B------:R-:W2:Y:S01]  /*2d2f0*/  LDL R6, [R1+0x22c] ;  /* 0x00022c0001067983 */ /* 0x000ea20000100800 */
[----:B0-----:R-:W-:Y:S02]  /*2d300*/  PRMT R86, RZ, 0x7610, R86 ;  /* 0x00007610ff567816 */ /* 0x001fe40000000056 */
[----:B------:R-:W-:Y:S01]  /*2d310*/  PRMT R84, RZ, 0x7610, R84 ;  /* 0x00007610ff547816 */ /* 0x000fe20000000054 */
[----:B------:R-:W2:Y:S04]  /*2d320*/  LDL R41, [R1+0x684] ;  /* 0x0006840001297983 */ /* 0x000ea80000100800 */
[----:B------:R0:W2:Y:S01]  /*2d330*/  @!P2 LDG.E.U8 R86, desc[UR22][R2.64] ;  /* 0x000000160256a981 */ /* 0x0000a2000c1e1100 */
[----:B------:R-:W-:-:S02]  /*2d340*/  PRMT R80, RZ, 0x7610, R80 ;  /* 0x00007610ff507816 */ /* 0x000fc40000000050 */
[----:B------:R-:W-:Y:S01]  /*2d350*/  PRMT R66, RZ, 0x7610, R66 ;  /* 0x00007610ff427816 */ /* 0x000fe20000000042 */
[----:B------:R-:W2:Y:S01]  /*2d360*/  LDL R40, [R1+0x688] ;  /* 0x0006880001287983 */ /* 0x000ea20000100800 */
[----:B------:R-:W-:Y:S02]  /*2d370*/  PRMT R64, RZ, 0x7610, R64 ;  /* 0x00007610ff407816 */ /* 0x000fe40000000040 */
[----:B------:R-:W-:Y:S01]  /*2d380*/  PRMT R62, RZ, 0x7610, R62 ;  /* 0x00007610ff3e7816 */ /* 0x000fe2000000003e */
[----:B------:R-:W2:Y:S01]  /*2d390*/  LDL R43, [R1+0x6a4] ;  /* 0x0006a400012b7983 */ /* 0x000ea20000100800 */
[----:B0-----:R-:W-:Y:S02]  /*2d3a0*/  @!P2 IMAD.MOV.U32 R2, RZ, RZ, R14 ;  /* 0x000000ffff02a224 */ /* 0x001fe400078e000e */
[----:B------:R-:W-:Y:S01]  /*2d3b0*/  @!P2 IMAD.MOV.U32 R3, RZ, RZ, R15 ;  /* 0x000000ffff03a224 */ /* 0x000fe200078e000f */
[----:B------:R-:W2:Y:S04]  /*2d3c0*/  LDL R14, [R1+0x24c] ;  /* 0x00024c00010e7983 */ /* 0x000ea80000100800 */
        /* <DEDUP_REMOVED lines=16> */
[----:B0-----:R-:W-:Y:S02]  /*2d4d0*/  @!P2 IMAD.MOV.U32 R2, RZ, RZ, R16 ;  /* 0x000000ffff02a224 */ /* 0x001fe400078e0010 */
[----:B------:R-:W-:Y:S01]  /*2d4e0*/  @!P2 IMAD.MOV.U32 R3, RZ, RZ, R17 ;  /* 0x000000ffff03a224 */ /* 0x000fe200078e0011 */
[----:B------:R-:W2:Y:S04]  /*2d4f0*/  LDL R16, [R1+0x28c] ;  /* 0x00028c0001107983 */ /* 0x000ea80000100800 */
[----:B------:R-:W2:Y:S04]  /*2d500*/  LDL R17, [R1+0x288] ;  /* 0x0002880001117983 */ /* 0x000ea80000100800 */
[----:B------:R0:W2:Y:S01]  /*2d510*/  @!P2 LDG.E.U8 R78, desc[UR22][R2.64] ;  /* 0x00000016024ea981 */ /* 0x0000a2000c1e1100 */
[----:B------:R-:W-:Y:S01]  /*2d520*/  PRMT R74, RZ, 0x7610, R74 ;  /* 0x00007610ff4a7816 */ /* 0x000fe2000000004a */
[----:B0-----:R-:W-:-:S02]  /*2d530*/  @!P2 IMAD.MOV.U32 R2, RZ, RZ, R10 ;  /* 0x000000ffff02a224 */ /* 0x001fc400078e000a */
[----:B------:R-:W-:Y:S01]  /*2d540*/  @!P2 IMAD.MOV.U32 R3, RZ, RZ, R11 ;  /* 0x000000ffff03a224 */ /* 0x000fe200078e000b */
[----:B------:R-:W2:Y:S04]  /*2d550*/  LDL R10, [R1+0x2ac] ;  /* 0x0002ac00010a7983 */ /* 0x000ea80000100800 */
[----:B------:R-:W2:Y:S04]  /*2d560*/  LDL R11, [R1+0x2a8] ;  /* 0x0002a800010b7983 */ /* 0x000ea80000100800 */
[----:B------:R0:W2:Y:S02]  /*2d570*/  @!P2 LDG.E.U8 R76, desc[UR22][R2.64] ;  /* 0x00000016024ca981 */ /* 0x0000a4000c1e1100 */
[----:B0-----:R-:W-:-:S02]  /*2d580*/  @!P2 IMAD.MOV.U32 R2, RZ, RZ, R4 ;  /* 0x000000ffff02a224 */ /* 0x001fc400078e0004 */
[----:B------:R-:W-:Y:S01]  /*2d590*/  @!P2 IMAD.MOV.U32 R3, RZ, RZ, R5 ;  /* 0x000000ffff03a224 */ /* 0x000fe200078e0005 */
[----:B------:R-:W2:Y:S04]  /*2d5a0*/  LDL R4, [R1+0x2c8] ;  /* 0x0002c80001047983 */ /* 0x000ea80000100800 */
[----:B------:R-:W2:Y:S04]  /*2d5b0*/  LDL R5, [R1+0x2c4] ;  /* 0x0002c40001057983 */ /* 0x000ea80000100800 */
[----:B------:R3:W2:Y:S02]  /*2d5c0*/  @!P2 LDG.E.U8 R74, desc[UR22][R2.64] ;  /* 0x00000016024aa981 */ /* 0x0006a4000c1e1100 */
[----:B---3--:R-:W-:-:S02]  /*2d5d0*/  @!P2 IMAD.MOV.U32 R2, RZ, RZ, R12 ;  /* 0x000000ffff02a224 */ /* 0x008fc400078e000c */
[----:B------:R-:W3:Y:S01]  /*2d5e0*/  LDL R12, [R1+0x2e0] ;  /* 0x0002e000010c7983 */ /* 0x000ee20000100800 */
[----:B----4-:R-:W-:-:S03]  /*2d5f0*/  @!P2 IMAD.MOV.U32 R3, RZ, RZ, R13 ;  /* 0x000000ffff03a224 */ /* 0x010fc600078e000d */
[----:B------:R-:W4:Y:S01]  /*2d600*/  LDL R13, [R1+0x2dc] ;  /* 0x0002dc00010d7983 */ /* 0x000f220000100800 */
[----:B------:R-:W-:Y:S02]  /*2d610*/  PRMT R72, RZ, 0x7610, R72 ;  /* 0x00007610ff487816 */ /* 0x000fe40000000048 */
[----:B------:R-:W-:-:S04]  /*2d620*/  PRMT R70, RZ, 0x7610, R70 ;  /* 0x00007610ff467816 */ /* 0x000fc80000000046 */
[----:B------:R2:W4:Y:S02]  /*2d630*/  @!P2 LDG.E.U8 R72, desc[UR22][R2.64] ;  /* 0x000000160248a981 */ /* 0x000524000c1e1100 */
        /* <DEDUP_REMOVED lines=30> */
[----:B---3--:R-:W-:Y:S02]  /*2d820*/  @!P2 IMAD.MOV.U32 R2, RZ, RZ, R12 ;  /* 0x000000ffff02a224 */ /* 0x008fe400078e000c */
[----:B------:R-:W3:Y:S01]  /*2d830*/  LDL R12, [R1+0x3a0] ;  /* 0x0003a000010c7983 */ /* 0x000ee20000100800 */
[----:B----4-:R-:W-:-:S03]  /*2d840*/  @!P2 IMAD.MOV.U32 R3, RZ, RZ, R13 ;  /* 0x000000ffff03a224 */ /* 0x010fc600078e000d */
[----:B------:R-:W4:Y:S04]  /*2d850*/  LDL R13, [R1+0x39c] ;  /* 0x00039c00010d7983 */ /* 0x000f280000100800 */
[----:B------:R2:W4:Y:S01]  /*2d860*/  @!P2 LDG.E.U8 R58, desc[UR22][R2.64] ;  /* 0x00000016023aa981 */ /* 0x000522000c1e1100 */
[----:B------:R-:W-:Y:S02]  /*2d870*/  PRMT R52, RZ, 0x7610, R52 ;  /* 0x00007610ff347816 */ /* 0x000fe40000000034 */
[----:B------:R-:W-:Y:S02]  /*2d880*/  PRMT R50, RZ, 0x7610, R50 ;  /* 0x00007610ff327816 */ /* 0x000fe40000000032 */
[----:B------:R-:W-:Y:S01]  /*2d890*/  PRMT R0, RZ, 0x7610, R0 ;  /* 0x00007610ff007816 */ /* 0x000fe20000000000 */
[----:B--2---:R-:W-:-:S02]  /*2d8a0*/  @!P2 IMAD.MOV.U32 R3, RZ, RZ, R7 ;  /* 0x000000ffff03a224 */ /* 0x004fc400078e0007 */
        /* <DEDUP_REMOVED lines=27> */
[----:B------:R-:W3:Y:S01]  /*2da60*/  LDL R13, [R1+0x46c] ;  /* 0x00046c00010d7983 */ /* 0x000ee20000100800 */
[----:B------:R-:W-:-:S06]  /*2da70*/  PRMT R48, RZ, 0x7610, R48 ;  /* 0x00007610ff307816 */ /* 0x000fcc0000000030 */
[----:B------:R0:W4:Y:S02]  /*2da80*/  @!P2 LDG.E.U8 R48, desc[UR22][R2.64] ;  /* 0x000000160230a981 */ /* 0x000124000c1e1100 */
[----:B0-----:R-:W-:Y:S02]  /*2da90*/  PRMT R3, RZ, 0x7610, R3 ;  /* 0x00007610ff037816 */ /* 0x001fe40000000003 */
[----:B------:R-:W-:-:S06]  /*2daa0*/  PRMT R2, RZ, 0x7610, R2 ;  /* 0x00007610ff027816 */ /* 0x000fcc0000000002 */
[----:B------:R0:W4:Y:S02]  /*2dab0*/  @!P2 LDG.E.U8 R2, desc[UR22][R4.64] ;  /* 0x000000160402a981 */ /* 0x000124000c1e1100 */
[----:B0-----:R-:W-:Y:S02]  /*2dac0*/  PRMT R4, RZ, 0x7610, R4 ;  /* 0x00007610ff047816 */ /* 0x001fe40000000004 */
[----:B------:R-:W-:Y:S01]  /*2dad0*/  PRMT R5, RZ, 0x7610, R5 ;  /* 0x00007610ff057816 */ /* 0x000fe20000000005 */
[----:B--2---:R0:W2:Y:S02]  /*2dae0*/  @!P2 LDG.E.U8 R3, desc[UR22][R6.64] ;  /* 0x000000160603a981 */ /* 0x0040a4000c1e1100 */
[----:B0-----:R-:W-:Y:S02]  /*2daf0*/  @!P2 IMAD.MOV.U32 R6, RZ, RZ, R14 ;  /* 0x000000ffff06a224 */ /* 0x001fe400078e000e */
[----:B------:R-:W2:Y:S01]  /*2db00*/  LDL R14, [R1+0x4b0] ;  /* 0x0004b000010e7983 */ /* 0x000ea20000100800 */
[----:B------:R-:W-:-:S03]  /*2db10*/  @!P2 IMAD.MOV.U32 R7, RZ, RZ, R15 ;  /* 0x000000ffff07a224 */ /* 0x000fc600078e000f */
[----:B------:R-:W2:Y:S04]  /*2db20*/  LDL R15, [R1+0x4ac] ;  /* 0x0004ac00010f7983 */ /* 0x000ea80000100800 */
[----:B------:R0:W4:Y:S02]  /*2db30*/  @!P2 LDG.E.U8 R4, desc[UR22][R6.64] ;  /* 0x000000160604a981 */ /* 0x000124000c1e1100 */
[----:B0-----:R-:W-:Y:S02]  /*2db40*/  PRMT R6, RZ, 0x7610, R6 ;  /* 0x00007610ff067816 */ /* 0x001fe40000000006 */
[----:B------:R-:W-:Y:S01]  /*2db50*/  PRMT R7, RZ, 0x7610, R7 ;  /* 0x00007610ff077816 */ /* 0x000fe20000000007 */
[----:B------:R0:W4:Y:S02]  /*2db60*/  @!P2 LDG.E.U8 R5, desc[UR22][R8.64] ;  /* 0x000000160805a981 */ /* 0x000124000c1e1100 */
[----:B0-----:R-:W-:-:S02]  /*2db70*/  @!P2 IMAD.MOV.U32 R8, RZ, RZ, R16 ;  /* 0x000000ffff08a224 */ /* 0x001fc400078e0010 */
[----:B------:R-:W4:Y:S01]  /*2db80*/  LDL R16, [R1+0x4f0] ;  /* 0x0004f00001107983 */ /* 0x000f220000100800 */
[----:B------:R-:W-:-:S03]  /*2db90*/  @!P2 IMAD.MOV.U32 R9, RZ, RZ, R17 ;  /* 0x000000ffff09a224 */ /* 0x000fc600078e0011 */
[----:B------:R-:W4:Y:S04]  /*2dba0*/  LDL R17, [R1+0x4ec] ;  /* 0x0004ec0001117983 */ /* 0x000f280000100800 */
[----:B------:R0:W4:Y:S02]  /*2dbb0*/  @!P2 LDG.E.U8 R6, desc[UR22][R8.64] ;  /* 0x000000160806a981 */ /* 0x000124000c1e1100 */
[----:B0-----:R-:W-:Y:S02]  /*2dbc0*/  PRMT R9, RZ, 0x7610, R9 ;  /* 0x00007610ff097816 */ /* 0x001fe40000000009 */
[----:B------:R0:W4:Y:S02]  /*2dbd0*/  @!P2 LDG.E.U8 R7, desc[UR22][R10.64] ;  /* 0x000000160a07a981 */ /* 0x000124000c1e1100 */
[----:B0-----:R-:W-:-:S02]  /*2dbe0*/  @!P2 IMAD.MOV.U32 R10, RZ, RZ, R18 ;  /* 0x000000ffff0aa224 */ /* 0x001fc400078e0012 */
[----:B------:R-:W-:Y:S01]  /*2dbf0*/  @!P2 IMAD.MOV.U32 R11, RZ, RZ, R19 ;  /* 0x000000ffff0ba224 */ /* 0x000fe200078e0013 */
[----:B------:R-:W4:Y:S04]  /*2dc00*/  LDL R18, [R1+0x530] ;  /* 0x0005300001127983 */ /* 0x000f280000100800 */
[----:B------:R-:W4:Y:S04]  /*2dc10*/  LDL R19, [R1+0x52c] ;  /* 0x00052c0001137983 */ /* 0x000f280000100800 */
[----:B---3--:R0:W3:Y:S02]  /*2dc20*/  @!P2 LDG.E.U8 R9, desc[UR22][R12.64] ;  /* 0x000000160c09a981 */ /* 0x0080e4000c1e1100 */
[----:B0-----:R-:W-:-:S02]  /*2dc30*/  @!P2 IMAD.MOV.U32 R12, RZ, RZ, R24 ;  /* 0x000000ffff0ca224 */ /* 0x001fc400078e0018 */
[----:B------:R-:W-:Y:S01]  /*2dc40*/  @!P2 IMAD.MOV.U32 R13, RZ, RZ, R25 ;  /* 0x000000ffff0da224 */ /* 0x000fe200078e0019 */
[----:B------:R-:W3:Y:S04]  /*2dc50*/  LDL R24, [R1+0x570] ;  /* 0x0005700001187983 */ /* 0x000ee80000100800 */
[----:B------:R-:W3:Y:S01]  /*2dc60*/  LDL R25, [R1+0x56c] ;  /* 0x00056c0001197983 */ /* 0x000ee20000100800 */
[----:B------:R-:W-:-:S06]  /*2dc70*/  PRMT R8, RZ, 0x7610, R8 ;  /* 0x00007610ff087816 */ /* 0x000fcc0000000008 */
[----:B------:R0:W3:Y:S02]  /*2dc80*/  @!P2 LDG.E.U8 R8, desc[UR22][R10.64] ;  /* 0x000000160a08a981 */ /* 0x0000e4000c1e1100 */
[----:B0-----:R-:W-:Y:S02]  /*2dc90*/  PRMT R11, RZ, 0x7610, R11 ;  /* 0x00007610ff0b7816 */ /* 0x001fe4000000000b */
[----:B------:R-:W-:-:S06]  /*2dca0*/  PRMT R10, RZ, 0x7610, R10 ;  /* 0x00007610ff0a7816 */ /* 0x000fcc000000000a */
[----:B------:R0:W3:Y:S02]  /*2dcb0*/  @!P2 LDG.E.U8 R10, desc[UR22][R12.64] ;  /* 0x000000160c0aa981 */ /* 0x0000e4000c1e1100 */
[----:B0-----:R-:W-:Y:S02]  /*2dcc0*/  PRMT R12, RZ, 0x7610, R12 ;  /* 0x00007610ff0c7816 */ /* 0x001fe4000000000c */
[----:B------:R-:W-:Y:S01]  /*2dcd0*/  PRMT R13, RZ, 0x7610, R13 ;  /* 0x00007610ff0d7816 */ /* 0x000fe2000000000d */
[----:B--2---:R0:W2:Y:S02]  /*2dce0*/  @!P2 LDG.E.U8 R11, desc[UR22][R14.64] ;  /* 0x000000160e0ba981 */ /* 0x0040a4000c1e1100 */
[----:B0-----:R-:W-:Y:S02]  /*2dcf0*/  @!P2 IMAD.MOV.U32 R14, RZ, RZ, R20 ;  /* 0x000000ffff0ea224 */ /* 0x001fe400078e0014 */
[----:B------:R-:W-:Y:S01]  /*2dd00*/  @!P2 IMAD.MOV.U32 R15, RZ, RZ, R21 ;  /* 0x000000ffff0fa224 */ /* 0x000fe200078e0015 */
[----:B------:R-:W2:Y:S04]  /*2dd10*/  LDL R20, [R1+0x590] ;  /* 0x0005900001147983 */ /* 0x000ea80000100800 */
[----:B------:R-:W2:Y:S04]  /*2dd20*/  LDL R21, [R1+0x58c] ;  /* 0x00058c0001157983 */ /* 0x000ea80000100800 */
[----:B------:R0:W2:Y:S02]  /*2dd30*/  @!P2 LDG.E.U8 R12, desc[UR22][R14.64] ;  /* 0x000000160e0ca981 */ /* 0x0000a4000c1e1100 */
[----:B0-----:R-:W-:-:S02]  /*2dd40*/  PRMT R14, RZ, 0x7610, R14 ;  /* 0x00007610ff0e7816 */ /* 0x001fc4000000000e */
[----:B------:R-:W-:Y:S01]  /*2dd50*/  PRMT R15, RZ, 0x7610, R15 ;  /* 0x00007610ff0f7816 */ /* 0x000fe2000000000f */
[----:B----4-:R0:W4:Y:S02]  /*2dd60*/  @!P2 LDG.E.U8 R13, desc[UR22][R16.64] ;  /* 0x00000016100da981 */ /* 0x010124000c1e1100 */
[----:B0-----:R-:W-:Y:S02]  /*2dd70*/  @!P2 IMAD.MOV.U32 R16, RZ, RZ, R22 ;  /* 0x000000ffff10a224 */ /* 0x001fe400078e0016 */
[----:B------:R-:W-:Y:S01]  /*2dd80*/  @!P2 IMAD.MOV.U32 R17, RZ, RZ, R23 ;  /* 0x000000ffff11a224 */ /* 0x000fe200078e0017 */
[----:B------:R-:W4:Y:S04]  /*2dd90*/  LDL R22, [R1+0x5b0] ;  /* 0x0005b00001167983 */ /* 0x000f280000100800 */
[----:B------:R-:W4:Y:S04]  /*2dda0*/  LDL R23, [R1+0x5ac] ;  /* 0x0005ac0001177983 */ /* 0x000f280000100800 */
[----:B------:R0:W4:Y:S02]  /*2ddb0*/  @!P2 LDG.E.U8 R14, desc[UR22][R16.64] ;  /* 0x00000016100ea981 */ /* 0x000124000c1e1100 */
[----:B0-----:R-:W-:-:S02]  /*2ddc0*/  PRMT R16, RZ, 0x7610, R16 ;  /* 0x00007610ff107816 */ /* 0x001fc40000000010 */
[----:B------:R0:W4:Y:S02]  /*2ddd0*/  @!P2 LDG.E.U8 R15, desc[UR22][R18.64] ;  /* 0x00000016120fa981 */ /* 0x000124000c1e1100 */
[----:B0-----:R-:W-:Y:S02]  /*2dde0*/  @!P2 IMAD.MOV.U32 R18, RZ, RZ, R28 ;  /* 0x000000ffff12a224 */ /* 0x001fe400078e001c */
[----:B------:R-:W-:Y:S01]  /*2ddf0*/  @!P2 IMAD.MOV.U32 R19, RZ, RZ, R29 ;  /* 0x000000ffff13a224 */ /* 0x000fe200078e001d */
[----:B------:R-:W4:Y:S04]  /*2de00*/  LDL R28, [R1+0x5e8] ;  /* 0x0005e800011c7983 */ /* 0x000f280000100800 */
[----:B------:R3:W4:Y:S04]  /*2de10*/  @!P2 LDG.E.U8 R16, desc[UR22][R18.64] ;  /* 0x000000161210a981 */ /* 0x000728000c1e1100 */
[----:B------:R-:W4:Y:S01]  /*2de20*/  LDL R29, [R1+0x5e4] ;  /* 0x0005e400011d7983 */ /* 0x000f220000100800 */
[----:B---3--:R-:W-:-:S03]  /*2de30*/  @!P2 IMAD.MOV.U32 R18, RZ, RZ, R24 ;  /* 0x000000ffff12a224 */ /* 0x008fc600078e0018 */
[----:B------:R-:W3:Y:S01]  /*2de40*/  LDL R24, [R1+0x5d0] ;  /* 0x0005d00001187983 */ /* 0x000ee20000100800 */
[----:B------:R-:W-:-:S03]  /*2de50*/  @!P2 IMAD.MOV.U32 R19, RZ, RZ, R25 ;  /* 0x000000ffff13a224 */ /* 0x000fc600078e0019 */
[----:B------:R-:W3:Y:S01]  /*2de60*/  LDL R25, [R1+0x5cc] ;  /* 0x0005cc0001197983 */ /* 0x000ee20000100800 */
[----:B------:R-:W-:-:S06]  /*2de70*/  PRMT R17, RZ, 0x7610, R17 ;  /* 0x00007610ff117816 */ /* 0x000fcc0000000011 */
[----:B------:R0:W3:Y:S02]  /*2de80*/  @!P2 LDG.E.U8 R17, desc[UR22][R18.64] ;  /* 0x000000161211a981 */ /* 0x0000e4000c1e1100 */
[----:B0-----:R-:W-:Y:S02]  /*2de90*/  PRMT R18, RZ, 0x7610, R18 ;  /* 0x00007610ff127816 */ /* 0x001fe40000000012 */
[----:B------:R-:W-:-:S04]  /*2dea0*/  PRMT R19, RZ, 0x7610, R19 ;  /* 0x00007610ff137816 */ /* 0x000fc80000000013 */
[----:B--2---:R0:W2:Y:S02]  /*2deb0*/  @!P2 LDG.E.U8 R18, desc[UR22][R20.64] ;  /* 0x000000161412a981 */ /* 0x0040a4000c1e1100 */
[----:B0-----:R-:W-:Y:S02]  /*2dec0*/  @!P2 IMAD.MOV.U32 R20, RZ, RZ, R26 ;  /* 0x000000ffff14a224 */ /* 0x001fe400078e001a */
[----:B------:R-:W-:Y:S01]  /*2ded0*/  @!P2 IMAD.MOV.U32 R21, RZ, RZ, R27 ;  /* 0x000000ffff15a224 */ /* 0x000fe200078e001b */
[----:B------:R-:W2:Y:S04]  /*2dee0*/  LDL R26, [R1+0x5f0] ;  /* 0x0005f000011a7983 */ /* 0x000ea80000100800 */
[----:B------:R-:W2:Y:S04]  /*2def0*/  LDL R27, [R1+0x5ec] ;  /* 0x0005ec00011b7983 */ /* 0x000ea80000100800 */
[----:B------:R0:W2:Y:S02]  /*2df00*/  @!P2 LDG.E.U8 R19, desc[UR22][R20.64] ;  /* 0x000000161413a981 */ /* 0x0000a4000c1e1100 */
[----:B0-----:R-:W-:-:S02]  /*2df10*/  PRMT R20, RZ, 0x7610, R20 ;  /* 0x00007610ff147816 */ /* 0x001fc40000000014 */
[----:B------:R-:W-:-:S04]  /*2df20*/  PRMT R21, RZ, 0x7610, R21 ;  /* 0x00007610ff157816 */ /* 0x000fc80000000015 */
[----:B----4-:R0:W4:Y:S02]  /*2df30*/  @!P2 LDG.E.U8 R20, desc[UR22][R22.64] ;  /* 0x000000161614a981 */ /* 0x010124000c1e1100 */
[----:B0-----:R-:W-:Y:S02]  /*2df40*/  @!P2 IMAD.MOV.U32 R22, RZ, RZ, R30 ;  /* 0x000000ffff16a224 */ /* 0x001fe400078e001e */
[----:B------:R-:W-:Y:S01]  /*2df50*/  @!P2 IMAD.MOV.U32 R23, RZ, RZ, R31 ;  /* 0x000000ffff17a224 */ /* 0x000fe200078e001f */
[----:B------:R-:W4:Y:S04]  /*2df60*/  LDL R30, [R1+0x630] ;  /* 0x00063000011e7983 */ /* 0x000f280000100800 */
[----:B------:R0:W4:Y:S04]  /*2df70*/  @!P2 LDG.E.U8 R21, desc[UR22][R22.64] ;  /* 0x000000161615a981 */ /* 0x000128000c1e1100 */
[----:B------:R-:W4:Y:S01]  /*2df80*/  LDL R31, [R1+0x62c] ;  /* 0x00062c00011f7983 */ /* 0x000f220000100800 */
[----:B0-----:R-:W-:-:S06]  /*2df90*/  PRMT R22, RZ, 0x7610, R22 ;  /* 0x00007610ff167816 */ /* 0x001fcc0000000016 */
[----:B---3--:R0:W3:Y:S02]  /*2dfa0*/  @!P2 LDG.E.U8 R22, desc[UR22][R24.64] ;  /* 0x000000161816a981 */ /* 0x0080e4000c1e1100 */
[----:B0-----:R-:W-:Y:S02]  /*2dfb0*/  @!P2 IMAD.MOV.U32 R24, RZ, RZ, R28 ;  /* 0x000000ffff18a224 */ /* 0x001fe400078e001c */
[----:B------:R-:W-:Y:S01]  /*2dfc0*/  @!P2 IMAD.MOV.U32 R25, RZ, RZ, R29 ;  /* 0x000000ffff19a224 */ /* 0x000fe200078e001d */
[----:B------:R-:W3:Y:S04]  /*2dfd0*/  LDL R28, [R1+0x610] ;  /* 0x00061000011c7983 */ /* 0x000ee80000100800 */
[----:B------:R-:W3:Y:S01]  /*2dfe0*/  LDL R29, [R1+0x60c] ;  /* 0x00060c00011d7983 */ /* 0x000ee20000100800 */
[----:B------:R-:W-:-:S06]  /*2dff0*/  PRMT R23, RZ, 0x7610, R23 ;  /* 0x00007610ff177816 */ /* 0x000fcc0000000017 */
[----:B------:R0:W4:Y:S02]  /*2e000*/  @!P2 LDG.E.U8 R23, desc[UR22][R24.64] ;  /* 0x000000161817a981 */ /* 0x000124000c1e1100 */
        /* <DEDUP_REMOVED lines=8> */
[----:B0-----:R-:W-:-:S06]  /*2e090*/  PRMT R26, RZ, 0x7610, R26 ;  /* 0x00007610ff1a7816 */ /* 0x001fcc000000001a */
[----:B---3--:R0:W3:Y:S02]  /*2e0a0*/  @!P2 LDG.E.U8 R26, desc[UR22][R28.64] ;  /* 0x000000161c1aa981 */ /* 0x0080e4000c1e1100 */
[----:B0-----:R-:W-:Y:S02]  /*2e0b0*/  @!P2 IMAD.MOV.U32 R28, RZ, RZ, R34 ;  /* 0x000000ffff1ca224 */ /* 0x001fe400078e0022 */
[----:B------:R-:W-:Y:S01]  /*2e0c0*/  @!P2 IMAD.MOV.U32 R29, RZ, RZ, R35 ;  /* 0x000000ffff1da224 */ /* 0x000fe200078e0023 */
[----:B------:R-:W3:Y:S04]  /*2e0d0*/  LDL R34, [R1+0x670] ;  /* 0x0006700001227983 */ /* 0x000ee80000100800 */
[----:B------:R-:W3:Y:S01]  /*2e0e0*/  LDL R35, [R1+0x66c] ;  /* 0x00066c0001237983 */ /* 0x000ee20000100800 */
[----:B------:R-:W-:-:S06]  /*2e0f0*/  PRMT R27, RZ, 0x7610, R27 ;  /* 0x00007610ff1b7816 */ /* 0x000fcc000000001b */
[----:B------:R0:W3:Y:S02]  /*2e100*/  @!P2 LDG.E.U8 R27, desc[UR22][R28.64] ;  /* 0x000000161c1ba981 */ /* 0x0000e4000c1e1100 */
[----:B0-----:R-:W-:Y:S02]  /*2e110*/  PRMT R28, RZ, 0x7610, R28 ;  /* 0x00007610ff1c7816 */ /* 0x001fe4000000001c */
[----:B------:R-:W-:-:S04]  /*2e120*/  PRMT R29, RZ, 0x7610, R29 ;  /* 0x00007610ff1d7816 */ /* 0x000fc8000000001d */
[----:B----4-:R0:W4:Y:S02]  /*2e130*/  @!P2 LDG.E.U8 R28, desc[UR22][R30.64] ;  /* 0x000000161e1ca981 */ /* 0x010124000c1e1100 */
[----:B0-----:R-:W-:Y:S02]  /*2e140*/  @!P2 IMAD.MOV.U32 R30, RZ, RZ, R38 ;  /* 0x000000ffff1ea224 */ /* 0x001fe400078e0026 */
[----:B------:R-:W-:Y:S01]  /*2e150*/  @!P2 IMAD.MOV.U32 R31, RZ, RZ, R39 ;  /* 0x000000ffff1fa224 */ /* 0x000fe200078e0027 */
[----:B------:R-:W4:Y:S04]  /*2e160*/  LDL R38, [R1+0x6b0] ;  /* 0x0006b00001267983 */ /* 0x000f280000100800 */
[----:B------:R0:W4:Y:S04]  /*2e170*/  @!P2 LDG.E.U8 R29, desc[UR22][R30.64] ;  /* 0x000000161e1da981 */ /* 0x000128000c1e1100 */
[----:B------:R-:W4:Y:S01]  /*2e180*/  LDL R39, [R1+0x6ac] ;  /* 0x0006ac0001277983 */ /* 0x000f220000100800 */
[----:B0-----:R-:W-:-:S02]  /*2e190*/  PRMT R30, RZ, 0x7610, R30 ;  /* 0x00007610ff1e7816 */ /* 0x001fc4000000001e */
[----:B------:R-:W-:-:S04]  /*2e1a0*/  PRMT R31, RZ, 0x7610, R31 ;  /* 0x00007610ff1f7816 */ /* 0x000fc8000000001f */
[----:B--2---:R0:W2:Y:S02]  /*2e1b0*/  @!P2 LDG.E.U8 R30, desc[UR22][R32.64] ;  /* 0x00000016201ea981 */ /* 0x0040a4000c1e1100 */
[----:B0-----:R-:W-:Y:S02]  /*2e1c0*/  @!P2 IMAD.MOV.U32 R32, RZ, RZ, R36 ;  /* 0x000000ffff20a224 */ /* 0x001fe400078e0024 */
[----:B------:R-:W-:Y:S01]  /*2e1d0*/  @!P2 IMAD.MOV.U32 R33, RZ, RZ, R37 ;  /* 0x000000ffff21a224 */ /* 0x000fe200078e0025 */
[----:B------:R-:W2:Y:S04]  /*2e1e0*/  LDL R36, [R1+0x690] ;  /* 0x0006900001247983 */ /* 0x000ea80000100800 */
[----:B------:R-:W2:Y:S04]  /*2e1f0*/  LDL R37, [R1+0x68c] ;  /* 0x00068c0001257983 */ /* 0x000ea80000100800 */
[----:B------:R0:W4:Y:S02]  /*2e200*/  @!P2 LDG.E.U8 R31, desc[UR22][R32.64] ;  /* 0x00000016201fa981 */ /* 0x000124000c1e1100 */
        /* <DEDUP_REMOVED lines=14> */
[----:B------:R0:W2:Y:S04]  /*2e2f0*/  @!P2 LDG.E.U8 R35, desc[UR22][R36.64] ;  /* 0x000000162423a981 */ /* 0x0000a8000c1e1100 */
[----:B------:R-:W2:Y:S01]  /*2e300*/  LDL R43, [R1+0x6ec] ;  /* 0x0006ec00012b7983 */ /* 0x000ea20000100800 */
[----:B0-----:R-:W-:-:S02]  /*2e310*/  PRMT R36, RZ, 0x7610, R36 ;  /* 0x00007610ff247816 */ /* 0x001fc40000000024 */
[----:B------:R-:W-:-:S04]  /*2e320*/  PRMT R37, RZ, 0x7610, R37 ;  /* 0x00007610ff257816 */ /* 0x000fc80000000025 */
[----:B----4-:R0:W4:Y:S02]  /*2e330*/  @!P2 LDG.E.U8 R36, desc[UR22][R38.64] ;  /* 0x000000162624a981 */ /* 0x010124000c1e1100 */
[----:B0-----:R-:W-:Y:S02]  /*2e340*/  @!P2 IMAD.MOV.U32 R38, RZ, RZ, R44 ;  /* 0x000000ffff26a224 */ /* 0x001fe400078e002c */
[----:B------:R-:W-:Y:S01]  /*2e350*/  @!P2 IMAD.MOV.U32 R39, RZ, RZ, R45 ;  /* 0x000000ffff27a224 */ /* 0x000fe200078e002d */
[----:B------:R-:W2:Y:S04]  /*2e360*/  LDL R44, [R1+0x710] ;  /* 0x00071000012c7983 */ /* 0x000ea80000100800 */
[----:B------:R0:W2:Y:S04]  /*2e370*/  @!P2 LDG.E.U8 R37, desc[UR22][R38.64] ;  /* 0x000000162625a981 */ /* 0x0000a8000c1e1100 */
[----:B------:R-:W2:Y:S01]  /*2e380*/  LDL R45, [R1+0x70c] ;  /* 0x00070c00012d7983 */ /* 0x000ea20000100800 */
[----:B0-----:R-:W-:-:S06]  /*2e390*/  PRMT R38, RZ, 0x7610, R38 ;  /* 0x00007610ff267816 */ /* 0x001fcc0000000026 */
[----:B---3--:R0:W3:Y:S04]  /*2e3a0*/  @!P2 LDG.E.U8 R38, desc[UR22][R40.64] ;  /* 0x000000162826a981 */ /* 0x0080e8000c1e1100 */
        /* <DEDUP_REMOVED lines=11> */
[----:B------:R-:W-:-:S03]  /*2e460*/  PRMT R41, RZ, 0x7610, R41 ;  /* 0x00007610ff297816 */ /* 0x000fc60000000029 */
[----:B------:R-:W-:Y:S04]  /*2e470*/  STS.U8 [R47+UR11+0xcb00], R87 ;  /* 0x00cb00572f007988 */ /* 0x000fe8000800000b */
[----:B------:R1:W-:Y:S04]  /*2e480*/  STS.U8 [R47+UR11+0xcd00], R89 ;  /* 0x00cd00592f007988 */ /* 0x0003e8000800000b */
[----:B-1----:R-:W2:Y:S01]  /*2e490*/  LDL R47, [R1+0x72c] ;  /* 0x00072c00012f7983 */ /* 0x002ea20000100800 */
[----:B0-----:R-:W-:-:S04]  /*2e4a0*/  @!P2 LOP3.LUT R43, R43, R42, RZ, 0x3c, !PT ;  /* 0x0000002a2b2ba212 */ /* 0x001fc800078e3cff */
[----:B------:R-:W-:-:S04]  /*2e4b0*/  @!P2 LOP3.LUT R42, R43, R42, RZ, 0x3c, !PT ;  /* 0x0000002a2b2aa212 */ /* 0x000fc800078e3cff */
[----:B------:R-:W-:-:S05]  /*2e4c0*/  @!P2 LOP3.LUT R43, R43, R42, RZ, 0x3c, !PT ;  /* 0x0000002a2b2ba212 */ /* 0x000fca00078e3cff */
[----:B------:R0:W2:Y:S02]  /*2e4d0*/  @!P2 LDG.E.U8 R41, desc[UR22][R42.64] ;  /* 0x000000162a29a981 */ /* 0x0000a4000c1e1100 */
[----:B0-----:R-:W-:-:S06]  /*2e4e0*/  PRMT R42, RZ, 0x7610, R42 ;  /* 0x00007610ff2a7816 */ /* 0x001fcc000000002a */
        /* <DEDUP_REMOVED lines=173> */
[----:B------:R-:W-:Y:S01]  /*2efc0*/  PRMT R93, RZ, 0x7610, R93 ;  /* 0x00007610ff5d7816 */ /* 0x000fe2000000005d */
[----:B------:R-:W1:Y:S01]  /*2efd0*/  S2R R92, SR_TID.X ;  /* 0x00000000005c7919 */ /* 0x000e620000002100 */
[----:B0-----:R-:W-:-:S04]  /*2efe0*/  @!P2 LOP3.LUT R47, R47, R46, RZ, 0x3c, !PT ;  /* 0x0000002e2f2fa212 */ /* 0x001fc800078e3cff */
[----:B------:R-:W-:-:S04]  /*2eff0*/  @!P2 LOP3.LUT R46, R47, R46, RZ, 0x3c, !PT ;  /* 0x0000002e2f2ea212 */ /* 0x000fc800078e3cff */
[----:B------:R-:W-:-:S05]  /*2f000*/  @!P2 LOP3.LUT R47, R47, R46, RZ, 0x3c, !PT ;  /* 0x0000002e2f2fa212 */ /* 0x000fca00078e3cff */
[----:B------:R0:W4:Y:S02]  /*2f010*/  @!P2 LDG.E.U8 R93, desc[UR22][R46.64] ;  /* 0x000000162e5da981 */ /* 0x000124000c1e1100 */
[----:B0-----:R-:W0:Y:S01]  /*2f020*/  S2R R47, SR_TID.X ;  /* 0x00000000002f7919 */ /* 0x001e220000002100 */
[----:B-1----:R-:W-:Y:S02]  /*2f030*/  LOP3.LUT R92, R92, 0x7f, RZ, 0xc0, !PT ;  /* 0x0000007f5c5c7812 */ /* 0x002fe400078ec0ff */
        /* <DEDUP_REMOVED lines=15> */
[----:B--2---:R0:W-:Y:S04]  /*2f130*/  STS.U8 [R47+UR11+0xe900], R45 ;  /* 0x00e9002d2f007988 */ /* 0x0041e8000800000b */
[----:B------:R0:W-:Y:S04]  /*2f140*/  STS.U8 [R47+UR11+0xeb00], R51 ;  /* 0x00eb00332f007988 */ /* 0x0001e8000800000b */
[----:B------:R0:W-:Y:S04]  /*2f150*/  STS.U8 [R47+UR11+0xed00], R53 ;  /* 0x00ed00352f007988 */ /* 0x0001e8000800000b */
[----:B------:R0:W-:Y:S01]  /*2f160*/  STS.U8 [R47+UR11+0xef00], R55 ;  /* 0x00ef00372f007988 */ /* 0x0001e2000800000b */
[----:B------:R-:W-:-:S03]  /*2f170*/  LOP3.LUT R92, R92, 0x30, RZ, 0x3c, !PT ;  /* 0x000000305c5c7812 */ /* 0x000fc600078e3cff */
        /* <DEDUP_REMOVED lines=55> */
[----:B----4-:R0:W-:Y:S04]  /*2f4f0*/  STS.U8 [R92+UR11+0xdf80], R36 ;  /* 0x00df80245c007988 */ /* 0x0101e8000800000b */
        /* <DEDUP_REMOVED lines=18> */
[----:B------:R-:W-:Y:S01]  /*2f620*/  ULEA UR8, UR25, UR11, 0x3 ;  /* 0x0000000b19087291 */ /* 0x000fe2000f8e18ff */
[----:B------:R-:W-:-:S03]  /*2f630*/  UMOV UR4, UR5 ;  /* 0x0000000500047c82 */ /* 0x000fc60008000000 */
[----:B------:R-:W-:Y:S01]  /*2f640*/  UIADD3 UR8, UPT, UPT, UR8, 0x12000, URZ ;  /* 0x0001200008087890 */ /* 0x000fe2000fffe0ff */
[----:B-1----:R-:W-:Y:S06]  /*2f650*/  BAR.SYNC.DEFER_BLOCKING 0x0 ;  /* 0x0000000000007b1d */ /* 0x002fec0000010000 */
[----:B0-----:R-:W-:Y:S05]  /*2f660*/  BRA.U UP1, `(.L_x_9) ;  /* 0x00000001014c7547 */ /* 0x001fea000b800000 */
[----:B------:R-:W-:Y:S02]  /*2f670*/  UIADD3 UR37, UPT, UPT, UR10, 0x100000, URZ ;  /* 0x001000000a257890 */ /* 0x000fe4000fffe0ff */
[----:B------:R-:W-:Y:S01]  /*2f680*/  UIADD3 UR42, UPT, UPT, UR10, 0x100000, URZ ;  /* 0x001000000a2a7890 */ /* 0x000fe2000fffe0ff */
[----:B------:R-:W-:Y:S01]  /*2f690*/  UMOV UR20, 0x0 ;  /* 0x0000000000147882 */ /* 0x000fe20000000000 */
[----:B------:R-:W-:Y:S01]  /*2f6a0*/  UMOV UR21, 0x4408490 ;  /* 0x0440849000157882 */ /* 0x000fe20000000000 */
[----:B------:R-:W-:Y:S01]  /*2f6b0*/  UMOV UR19, 0x80004020 ;  /* 0x8000402000137882 */ /* 0x000fe20000000000 */
[----:B------:R-:W-:Y:S01]  /*2f6c0*/  UMOV UR38, 0x0 ;  /* 0x0000000000267882 */ /* 0x000fe20000000000 */
[----:B------:R-:W-:Y:S01]  /*2f6d0*/  UMOV UR39, 0x4408490 ;  /* 0x0440849000277882 */ /* 0x000fe20000000000 */
[----:B------:R-:W-:Y:S01]  /*2f6e0*/  UMOV UR40, 0x0 ;  /* 0x0000000000287882 */ /* 0x000fe20000000000 */
[----:B------:R-:W-:Y:S01]  /*2f6f0*/  UMOV UR41, 0x4408490 ;  /* 0x0440849000297882 */ /* 0x000fe20000000000 */
[----:B------:R-:W-:Y:S01]  /*2f700*/  UMOV UR9, URZ ;  /* 0x000000ff00097c82 */ /* 0x000fe20008000000 */
[----:B------:R0:W-:Y:S01]  /*2f710*/  UTCQMMA gdesc[UR16], gdesc[UR18], tmem[UR10], tmem[UR20], idesc[UR21], UPT ;  /* 0x00ff1412100075ea */ /* 0x0001e2000b80030a */
[----:B------:R-:W-:Y:S01]  /*2f720*/  UMOV UR44, 0x0 ;  /* 0x00000000002c7882 */ /* 0x000fe20000000000 */
[----:B------:R-:W-:Y:S01]  /*2f730*/  UMOV UR45, 0x4408490 ;  /* 0x04408490002d7882 */ /* 0x000fe20000000000 */
[----:B------:R0:W-:Y:S01]  /*2f740*/  UTCQMMA gdesc[UR14], gdesc[UR28], tmem[UR10], tmem[UR38], idesc[UR39], UPT ;  /* 0x00ff261c0e0075ea */ /* 0x0001e2000b80030a */
[----:B------:R-:W-:Y:S01]  /*2f750*/  UMOV UR5, UR8 ;  /* 0x0000000800057c82 */ /* 0x000fe20008000000 */
[----:B------:R0:W-:Y:S01]  /*2f760*/  UTCQMMA gdesc[UR16], gdesc[UR30], tmem[UR37], tmem[UR40], idesc[UR41], UPT ;  /* 0x00ff281e100075ea */ /* 0x0001e2000b800325 */
[----:B------:R0:W-:Y:S01]  /*2f770*/  UTCQMMA gdesc[UR14], gdesc[UR32], tmem[UR42], tmem[UR44], idesc[UR45], UPT ;  /* 0x00ff2c200e0075ea */ /* 0x0001e2000b80032a */
[----:B------:R0:W-:Y:S01]  /*2f780*/  UTCBAR [UR5], URZ ;  /* 0x000000ff050073e9 */ /* 0x0001e200080000ff */
[----:B------:R-:W-:Y:S01]  /*2f790*/  NOP ;  /* 0x0000000000007918 */ /* 0x000fe20000000000 */
.L_x_9:
[----:B------:R-:W-:Y:S01]  /*2f7a0*/  UIADD3 UR25, UPT, UPT, UR25, 0x1, URZ ;  /* 0x0000000119197890 */ /* 0x000fe2000fffe0ff */
[----:B------:R-:W-:-:S03]  /*2f7b0*/  IMAD.U32 R0, RZ, RZ, UR4 ;  /* 0x00000004ff007e24 */ /* 0x000fc6000f8e00ff */
[----:B------:R-:W-:-:S04]  /*2f7c0*/  UISETP.GT.AND UP2, UPT, UR25, 0x1, UPT ;  /* 0x000000011900788c */ /* 0x000fc8000bf44270 */
[----:B0-----:R-:W-:Y:S02]  /*2f7d0*/  USEL UR5, URZ, 0x1, !UP2 ;  /* 0x00000001ff057887 */ /* 0x001fe4000d000000 */
[----:B------:R-:W-:Y:S02]  /*2f7e0*/  USEL UR25, UR25, URZ, !UP2 ;  /* 0x000000ff19197287 */ /* 0x000fe4000d000000 */
[----:B------:R-:W-:Y:S02]  /*2f7f0*/  UISETP.NE.U32.AND UP2, UPT, UR6, UR24, UPT ;  /* 0x000000180600728c */ /* 0x000fe4000bf45070 */
[----:B------:R-:W-:Y:S01]  /*2f800*/  ULOP3.LUT UR5, UR4, UR5, URZ, 0x3c, !UPT ;  /* 0x0000000504057292 */ /* 0x000fe2000f8e3cff */
[----:B------:R-:W-:-:S06]  /*2f810*/  UMOV UR6, UR26 ;  /* 0x0000001a00067c82 */ /* 0x000fcc0008000000 */
[----:B------:R-:W-:Y:S05]  /*2f820*/  BRA.U UP2, `(.L_x_10) ;  /* 0xfffffefd021c7547 */ /* 0x000fea000b83ffff */
.L_x_7:
[----:B------:R-:W2:Y:S01]  /*2f830*/  LDL R6, [R1+0xa70] ;  /* 0x000a700001067983 */ /* 0x000ea20000100800 */
[----:B------:R-:W2:Y:S03]  /*2f840*/  LDCU.128 UR16, c[0x0][0x390] ;  /* 0x00007200ff1077ac */ /* 0x000ea60008000c00 */
[----:B------:R-:W3:Y:S01]  /*2f850*/  LDL.LU R5, [R1+0xab8] ;  /* 0x000ab80001057983 */ /* 0x000ee20000300800 */
[----:B------:R-:W3:Y:S03]  /*2f860*/  LDCU UR5, c[0x0][0x39c] ;  /* 0x00007380ff0577ac */ /* 0x000ee60008000800 */
[----:B------:R-:W4:Y:S01]  /*2f870*/  LDL.LU R4, [R1+0xab4] ;  /* 0x000ab40001047983 */ /* 0x000f220000300800 */
[----:B------:R-:W4:Y:S01]  /*2f880*/  LDCU UR6, c[0x0][0x39c] ;  /* 0x00007380ff0677ac */ /* 0x000f220008000800 */
[----:B------:R-:W0:Y:S01]  /*2f890*/  S2R R3, SR_TID.X ;  /* 0x0000000000037919 */ /* 0x000e220000002100 */
[----:B------:R-:W-:Y:S01]  /*2f8a0*/  UISETP.GE.AND UP1, UPT, UR27, 0x40, UPT ;  /* 0x000000401b00788c */ /* 0x000fe2000bf26270 */
[----:B0-----:R-:W-:-:S02]  /*2f8b0*/  IMAD.SHL.U32 R2, R3, 0x10, RZ ;  /* 0x0000001003027824 */ /* 0x001fc400078e00ff */
[C---:B------:R-:W-:Y:S02]  /*2f8c0*/  IMAD.SHL.U32 R0, R3.reuse, 0x80, RZ ;  /* 0x0000008003007824 */ /* 0x040fe400078e00ff */
[----:B------:R-:W-:Y:S01]  /*2f8d0*/  IMAD.SHL.U32 R3, R3, 0x8, RZ ;  /* 0x0000000803037824 */ /* 0x000fe200078e00ff */
[----:B------:R-:W-:Y:S02]  /*2f8e0*/  LOP3.LUT R2, R2, 0xf0, RZ, 0xc0, !PT ;  /* 0x000000f002027812 */ /* 0x000fe400078ec0ff */
[----:B------:R-:W-:-:S04]  /*2f8f0*/  LOP3.LUT R0, R0, 0x800, RZ, 0xc0, !PT ;  /* 0x0000080000007812 */ /* 0x000fc800078ec0ff */
[----:B------:R-:W-:Y:S02]  /*2f900*/  IADD3 R0, PT, PT, R2, UR11, R0 ;  /* 0x0000000b02007c10 */ /* 0x000fe4000fffe000 */
[----:B------:R-:W-:-:S05]  /*2f910*/  LOP3.LUT R2, R3, 0x300, RZ, 0xc0, !PT ;  /* 0x0000030003027812 */ /* 0x000fca00078ec0ff */
[----:B------:R-:W-:Y:S01]  /*2f920*/  IMAD.IADD R0, R2, 0x1, R0 ;  /* 0x0000000102007824 */ /* 0x000fe200078e0200 */
[----:B--2---:R-:W-:-:S04]  /*2f930*/  ISETP.GE.AND P0, PT, R6, UR18, PT ;  /* 0x0000001206007c0c */ /* 0x004fc8000bf06270 */
[----:B---3--:R-:W-:Y:S02]  /*2f940*/  ISETP.LT.AND P2, PT, R5, UR5, !P0 ;  /* 0x0000000505007c0c */ /* 0x008fe4000c741270 */
[----:B----4-:R-:W-:Y:S01]  /*2f950*/  ISETP.LT.AND P1, PT, R4, UR6, !P0 ;  /* 0x0000000604007c0c */ /* 0x010fe2000c721270 */
[----:B------:R-:W-:-:S12]  /*2f960*/  BRA.U !UP1, `(.L_x_11) ;  /* 0x0000000109107547 */ /* 0x000fd8000b800000 */
[----:B------:R-:W-:-:S06]  /*2f970*/  USHF.L.U32 UR4, UR4, 0x1f, URZ ;  /* 0x0000001f04047899 */ /* 0x000fcc00080006ff */
[----:B------:R-:W-:-:S04]  /*2f980*/  IMAD.U32 R2, RZ, RZ, UR4 ;  /* 0x00000004ff027e24 */ /* 0x000fc8000f8e00ff */
[----:B------:R-:W0:Y:S02]  /*2f990*/  SYNCS.PHASECHK.TRANS64.TRYWAIT P3, [UR8], R2 ;  /* 0x00000002ff0075a7 */ /* 0x000e240008061108 */
[----:B0-----:R-:W-:Y:S05]  /*2f9a0*/  @!P3 BRA `(.L_x_12) ;  /* 0x000000b400d0b947 */ /* 0x001fea0003800000 */
.L_x_11:
[----:B------:R-:W-:Y:S06]  /*2f9b0*/  BAR.SYNC.DEFER_BLOCKING 0x0 ;  /* 0x0000000000007b1d */ /* 0x000fec0000010000 */
[----:B------:R-:W0:Y:S01]  /*2f9c0*/  LDCU UR4, c[0x0][0x3b4] ;  /* 0x00007680ff0477ac */ /* 0x000e220008000800 */
[----:B-----5:R-:W-:Y:S01]  /*2f9d0*/  STL [R1+0xe30], R82 ;  /* 0x000e305201007387 */ /* 0x020fe20000100800 */
[----:B------:R-:W1:Y:S03]  /*2f9e0*/  LDCU UR5, c[0x0][0x39c] ;  /* 0x00007380ff0577ac */ /* 0x000e660008000800 */
[----:B------:R-:W-:Y:S01]  /*2f9f0*/  STL [R1+0xe2c], R80 ;  /* 0x000e2c5001007387 */ /* 0x000fe20000100800 */
[----:B------:R-:W2:Y:S03]  /*2fa00*/  LDCU UR6, c[0x0][0x39c] ;  /* 0x00007380ff0677ac */ /* 0x000ea60008000800 */
[----:B------:R-:W-:Y:S01]  /*2fa10*/  STL [R1+0xe28], R81 ;  /* 0x000e285101007387 */ /* 0x000fe20000100800 */
[----:B------:R-:W3:Y:S01]  /*2fa20*/  LDCU UR7, c[0x0][0x39c] ;  /* 0x00007380ff0777ac */ /* 0x000ee20008000800 */
[----:B------:R-:W4:Y:S01]  /*2fa30*/  LDCU UR8, c[0x0][0x39c] ;  /* 0x00007380ff0877ac */ /* 0x000f220008000800 */
[----:B------:R-:W0:Y:S02]  /*2fa40*/  @!P5 SYNCS.CCTL.IV [UR11+0x12000] ;  /* 0x01200000ff00d9b1 */ /* 0x000e24000800000b */
[----:B0-----:R-:W-:Y:S06]  /*2fa50*/  BAR.SYNC.DEFER_BLOCKING 0x0 ;  /* 0x0000000000007b1d */ /* 0x001fec0000010000 */
[----:B------:R-:W0:Y:S01]  /*2fa60*/  LDTM.x64 R4, tmem[UR12] ;  /* 0x0000000c000479ee */ /* 0x000e220008340000 */
[----:B------:R-:W1:Y:S01]  /*2fa70*/  @!P5 SYNCS.CCTL.IV [UR11+0x12008] ;  /* 0x01200800ff00d9b1 */ /* 0x000e62000800000b */
[----:B0-----:R-:W-:-:S02]  /*2fa80*/  F2FP.SATFINITE.E5M2.F32.PACK_AB_MERGE_C R4, R5, R4, RZ ;  /* 0x000000040504723e */ /* 0x001fc400048060ff */
[----:B------:R-:W-:Y:S02]  /*2fa90*/  F2FP.SATFINITE.E5M2.F32.PACK_AB_MERGE_C R6, R7, R6, RZ ;  /* 0x000000060706723e */ /* 0x000fe400048060ff */
[----:B------:R-:W-:Y:S02]  /*2faa0*/  F2FP.SATFINITE.E5M2.F32.PACK_AB_MERGE_C R8, R9, R8, RZ ;  /* 0x000000080908723e */ /* 0x000fe400048060ff */
[----:B------:R-:W-:Y:S02]  /*2fab0*/  LOP3.LUT R4, R4, 0xffff, RZ, 0xc0, !PT ;  /* 0x0000ffff04047812 */ /* 0x000fe400078ec0ff */
[----:B------:R-:W-:Y:S02]  /*2fac0*/  LOP3.LUT R6, R6, 0xffff, RZ, 0xc0, !PT ;  /* 0x0000ffff06067812 */ /* 0x000fe400078ec0ff */
[----:B------:R-:W-:Y:S02]  /*2fad0*/  LOP3.LUT R8, R8, 0xffff, RZ, 0xc0, !PT ;  /* 0x0000ffff08087812 */ /* 0x000fe400078ec0ff */
[----:B------:R-:W-:-:S02]  /*2fae0*/  F2FP.SATFINITE.E5M2.F32.PACK_AB_MERGE_C R12, R13, R12, RZ ;  /* 0x0000000c0d0c723e */ /* 0x000fc400048060ff */
[----:B------:R-:W-:Y:S02]  /*2faf0*/  F2FP.SATFINITE.E5M2.F32.PACK_AB_MERGE_C R14, R15, R14, RZ ;  /* 0x0000000e0f0e723e */ /* 0x000fe400048060ff */
[----:B------:R-:W-:Y:S02]  /*2fb00*/  F2FP.SATFINITE.E5M2.F32.PACK_AB_MERGE_C R16, R17, R16, RZ ;  /* 0x000000101110723e */ /* 0x000fe400048060ff */
[----:B------:R-:W-:Y:S02]  /*2fb10*/  F2FP.SATFINITE.E5M2.F32.PACK_AB_MERGE_C R36, R37, R36, RZ ;  /* 0x000000242524723e */ /* 0x000fe400048060ff */
[----:B------:R-:W-:Y:S02]  /*2fb20*/  F2FP.SATFINITE.E5M2.F32.PACK_AB_MERGE_C R38, R39, R38, RZ ;  /* 0x000000262726723e */ /* 0x000fe400048060ff */
[----:B------:R-:W-:Y:S02]  /*2fb30*/  F2FP.SATFINITE.E5M2.F32.PACK_AB_MERGE_C R40, R41, R40, RZ ;  /* 0x000000282928723e */ /* 0x000fe400048060ff */
[----:B------:R-:W-:-:S02]  /*2fb40*/  PRMT R7, R8, 0x3340, R0 ;  /* 0x0000334008077816 */ /* 0x000fc40000000000 */
[----:B------:R-:W-:Y:S02]  /*2fb50*/  PRMT R15, R4, 0x3340, R6 ;  /* 0x00003340040f7816 */ /* 0x000fe40000000006 */
[----:B------:R-:W-:Y:S02]  /*2fb60*/  SHF.R.U32.HI R4, RZ, 0x8, R4 ;  /* 0x00000008ff047819 */ /* 0x000fe40000011604 */
[----:B------:R-:W-:Y:S02]  /*2fb70*/  SHF.R.U32.HI R6, RZ, 0x8, R6 ;  /* 0x00000008ff067819 */ /* 0x000fe40000011606 */
[----:B------:R-:W-:Y:S02]  /*2fb80*/  SHF.R.U32.HI R8, RZ, 0x8, R8 ;  /* 0x00000008ff087819 */ /* 0x000fe40000011608 */
[----:B------:R-:W-:Y:S02]  /*2fb90*/  LOP3.LUT R12, R12, 0xffff, RZ, 0xc0, !PT ;  /* 0x0000ffff0c0c7812 */ /* 0x000fe400078ec0ff */
[----:B------:R-:W-:-:S02]  /*2fba0*/  LOP3.LUT R14, R14, 0xffff, RZ, 0xc0, !PT ;  /* 0x0000ffff0e0e7812 */ /* 0x000fc400078ec0ff */
[----:B------:R-:W-:Y:S02]  /*2fbb0*/  LOP3.LUT R16, R16, 0xffff, RZ, 0xc0, !PT ;  /* 0x0000ffff10107812 */ /* 0x000fe400078ec0ff */
[----:B------:R-:W-:Y:S02]  /*2fbc0*/  LOP3.LUT R36, R36, 0xffff, RZ, 0xc0, !PT ;  /* 0x0000ffff24247812 */ /* 0x000fe400078ec0ff */
[----:B------:R-:W-:Y:S02]  /*2fbd0*/  LOP3.LUT R38, R38, 0xffff, RZ, 0xc0, !PT ;  /* 0x0000ffff26267812 */ /* 0x000fe400078ec0ff */
[----:B------:R-:W-:Y:S02]  /*2fbe0*/  LOP3.LUT R40, R40, 0xffff, RZ, 0xc0, !PT ;  /* 0x0000ffff28287812 */ /* 0x000fe400078ec0ff */
[----:B------:R-:W-:Y:S02]  /*2fbf0*/  LOP3.LUT R4, R4, 0xffff, RZ, 0xc0, !PT ;  /* 0x0000ffff04047812 */ /* 0x000fe400078ec0ff */
[----:B------:R-:W-:-:S02]  /*2fc00*/  LOP3.LUT R6, R6, 0xffff, RZ, 0xc0, !PT ;  /* 0x0000ffff06067812 */ /* 0x000fc400078ec0ff */
[----:B------:R-:W-:Y:S02]  /*2fc10*/  LOP3.LUT R8, R8, 0xffff, RZ, 0xc0, !PT ;  /* 0x0000ffff08087812 */ /* 0x000fe400078ec0ff */
[----:B------:R-:W-:Y:S02]  /*2fc20*/  F2FP.SATFINITE.E5M2.F32.PACK_AB_MERGE_C R20, R21, R20, RZ ;  /* 0x000000141514723e */ /* 0x000fe400048060ff */
[----:B------:R-:W-:Y:S02]  /*2fc30*/  F2FP.SATFINITE.E5M2.F32.PACK_AB_MERGE_C R22, R23, R22, RZ ;  /* 0x000000161716723e */ /* 0x000fe400048060ff */
[----:B------:R-:W-:Y:S02]  /*2fc40*/  F2FP.SATFINITE.E5M2.F32.PACK_AB_MERGE_C R24, R25, R24, RZ ;  /* 0x000000181918723e */ /* 0x000fe400048060ff */
[----:B------:R-:W-:Y:S02]  /*2fc50*/  F2FP.SATFINITE.E5M2.F32.PACK_AB_MERGE_C R28, R29, R28, RZ ;  /* 0x0000001c1d1c723e */ /* 0x000fe400048060ff */
[----:B------:R-:W-:-:S02]  /*2fc60*/  F2FP.SATFINITE.E5M2.F32.PACK_AB_MERGE_C R30, R31, R30, RZ ;  /* 0x0000001e1f1e723e */ /* 0x000fc400048060ff */
[----:B------:R-:W-:Y:S02]  /*2fc70*/  F2FP.SATFINITE.E5M2.F32.PACK_AB_MERGE_C R32, R33, R32, RZ ;  /* 0x000000202120723e */ /* 0x000fe400048060ff */
[----:B------:R-:W-:Y:S02]  /*2fc80*/  F2FP.SATFINITE.E5M2.F32.PACK_AB_MERGE_C R44, R45, R44, RZ ;  /* 0x0000002c2d2c723e */ /* 0x000fe400048060ff */
[----:B------:R-:W-:Y:S02]  /*2fc90*/  F2FP.SATFINITE.E5M2.F32.PACK_AB_MERGE_C R46, R47, R46, RZ ;  /* 0x0000002e2f2e723e */ /* 0x000fe400048060ff */
[----:B------:R-:W-:Y:S02]  /*2fca0*/  F2FP.SATFINITE.E5M2.F32.PACK_AB_MERGE_C R48, R49, R48, RZ ;  /* 0x000000303130723e */ /* 0x000fe400048060ff */
[----:B------:R-:W-:Y:S02]  /*2fcb0*/  PRMT R5, R16, 0x3340, R0 ;  /* 0x0000334010057816 */ /* 0x000fe40000000000 */
[----:B------:R-:W-:-:S02]  /*2fcc0*/  PRMT R13, R12, 0x3340, R14 ;  /* 0x000033400c0d7816 */ /* 0x000fc4000000000e */
[----:B------:R-:W-:Y:S02]  /*2fcd0*/  PRMT R7, R15, 0x5410, R7 ;  /* 0x000054100f077816 */ /* 0x000fe40000000007 */
[----:B------:R-:W-:Y:S02]  /*2fce0*/  SHF.R.U32.HI R12, RZ, 0x8, R12 ;  /* 0x00000008ff0c7819 */ /* 0x000fe4000001160c */
[----:B------:R-:W-:Y:S02]  /*2fcf0*/  SHF.R.U32.HI R14, RZ, 0x8, R14 ;  /* 0x00000008ff0e7819 */ /* 0x000fe4000001160e */
[----:B------:R-:W-:Y:S02]  /*2fd00*/  SHF.R.U32.HI R16, RZ, 0x8, R16 ;  /* 0x00000008ff107819 */ /* 0x000fe40000011610 */
[----:B------:R-:W-:Y:S02]  /*2fd10*/  F2FP.SATFINITE.E5M2.F32.PACK_AB_MERGE_C R10, R11, R10, RZ ;  /* 0x0000000a0b0a723e */ /* 0x000fe400048060ff */
[----:B------:R-:W-:-:S02]  /*2fd20*/  PRMT R15, R40, 0x3340, R0 ;  /* 0x00003340280f7816 */ /* 0x000fc40000000000 */
[----:B------:R-:W-:Y:S02]  /*2fd30*/  PRMT R23, R36, 0x3340, R38 ;  /* 0x0000334024177816 */ /* 0x000fe40000000026 */
[----:B------:R-:W-:Y:S02]  /*2fd40*/  PRMT R4, R4, 0x3340, R6 ;  /* 0x0000334004047816 */ /* 0x000fe40000000006 */
[----:B------:R-:W-:Y:S02]  /*2fd50*/  PRMT R8, R8, 0x3340, R0 ;  /* 0x0000334008087816 */ /* 0x000fe40000000000 */
[----:B------:R-:W-:Y:S02]  /*2fd60*/  SHF.R.U32.HI R36, RZ, 0x8, R36 ;  /* 0x00000008ff247819 */ /* 0x000fe40000011624 */
[----:B------:R-:W-:Y:S02]  /*2fd70*/  SHF.R.U32.HI R38, RZ, 0x8, R38 ;  /* 0x00000008ff267819 */ /* 0x000fe40000011626 */
[----:B------:R-:W-:-:S02]  /*2fd80*/  SHF.R.U32.HI R40, RZ, 0x8, R40 ;  /* 0x00000008ff287819 */ /* 0x000fc40000011628 */
[----:B------:R-:W-:Y:S02]  /*2fd90*/  LOP3.LUT R20, R20, 0xffff, RZ, 0xc0, !PT ;  /* 0x0000ffff14147812 */ /* 0x000fe400078ec0ff */
[----:B------:R-:W-:Y:S02]  /*2fda0*/  LOP3.LUT R22, R22, 0xffff, RZ, 0xc0, !PT ;  /* 0x0000ffff16167812 */ /* 0x000fe400078ec0ff */
[----:B------:R-:W-:Y:S02]  /*2fdb0*/  LOP3.LUT R24, R24, 0xffff, RZ, 0xc0, !PT ;  /* 0x0000ffff18187812 */ /* 0x000fe400078ec0ff */
[----:B------:R-:W-:Y:S02]  /*2fdc0*/  LOP3.LUT R28, R28, 0xffff, RZ, 0xc0, !PT ;  /* 0x0000ffff1c1c7812 */ /* 0x000fe400078ec0ff */
[----:B------:R-:W-:Y:S02]  /*2fdd0*/  LOP3.LUT R30, R30, 0xffff, RZ, 0xc0, !PT ;  /* 0x0000ffff1e1e7812 */ /* 0x000fe400078ec0ff */
[----:B------:R-:W-:-:S02]  /*2fde0*/  LOP3.LUT R32, R32, 0xffff, RZ, 0xc0, !PT ;  /* 0x0000ffff20207812 */ /* 0x000fc400078ec0ff */
[----:B------:R-:W-:Y:S02]  /*2fdf0*/  LOP3.LUT R44, R44, 0xffff, RZ, 0xc0, !PT ;  /* 0x0000ffff2c2c7812 */ /* 0x000fe400078ec0ff */
[----:B------:R-:W-:Y:S02]  /*2fe00*/  LOP3.LUT R46, R46, 0xffff, RZ, 0xc0, !PT ;  /* 0x0000ffff2e2e7812 */ /* 0x000fe400078ec0ff */
[----:B------:R-:W-:Y:S02]  /*2fe10*/  LOP3.LUT R48, R48, 0xffff, RZ, 0xc0, !PT ;  /* 0x0000ffff30307812 */ /* 0x000fe400078ec0ff */
[----:B------:R-:W-:Y:S02]  /*2fe20*/  F2FP.SATFINITE.E5M2.F32.PACK_AB_MERGE_C R52, R53, R52, RZ ;  /* 0x000000343534723e */ /* 0x000fe400048060ff */
[----:B------:R-:W-:Y:S02]  /*2fe30*/  F2FP.SATFINITE.E5M2.F32.PACK_AB_MERGE_C R54, R55, R54, RZ ;  /* 0x000000363736723e */ /* 0x000fe400048060ff */
[----:B------:R-:W-:-:S02]  /*2fe40*/  F2FP.SATFINITE.E5M2.F32.PACK_AB_MERGE_C R56, R57, R56, RZ ;  /* 0x000000383938723e */ /* 0x000fc400048060ff */
[----:B------:R-:W-:Y:S02]  /*2fe50*/  F2FP.SATFINITE.E5M2.F32.PACK_AB_MERGE_C R60, R61, R60, RZ ;  /* 0x0000003c3d3c723e */ /* 0x000fe400048060ff */
[----:B------:R-:W-:Y:S02]  /*2fe60*/  F2FP.SATFINITE.E5M2.F32.PACK_AB_MERGE_C R62, R63, R62, RZ ;  /* 0x0000003e3f3e723e */ /* 0x000fe400048060ff */
[----:B------:R-:W-:Y:S02]  /*2fe70*/  F2FP.SATFINITE.E5M2.F32.PACK_AB_MERGE_C R64, R65, R64, RZ ;  /* 0x000000404140723e */ /* 0x000fe400048060ff */
[----:B------:R-:W-:Y:S02]  /*2fe80*/  LOP3.LUT R12, R12, 0xffff, RZ, 0xc0, !PT ;  /* 0x0000ffff0c0c7812 */ /* 0x000fe400078ec0ff */
[----:B------:R-:W-:Y:S02]  /*2fe90*/  LOP3.LUT R14, R14, 0xffff, RZ, 0xc0, !PT ;  /* 0x0000ffff0e0e7812 */ /* 0x000fe400078ec0ff */
[----:B------:R-:W-:-:S02]  /*2fea0*/  LOP3.LUT R16, R16, 0xffff, RZ, 0xc0, !PT ;  /* 0x0000ffff10107812 */ /* 0x000fc400078ec0ff */
[----:B------:R-:W-:Y:S02]  /*2feb0*/  LOP3.LUT R10, R10, 0xffff, RZ, 0xc0, !PT ;  /* 0x0000ffff0a0a7812 */ /* 0x000fe400078ec0ff */
[----:B------:R-:W-:Y:S02]  /*2fec0*/  PRMT R5, R13, 0x5410, R5 ;  /* 0x000054100d057816 */ /* 0x000fe40000000005 */
[----:B------:R-:W-:Y:S02]  /*2fed0*/  LOP3.LUT R36, R36, 0xffff, RZ, 0xc0, !PT ;  /* 0x0000ffff24247812 */ /* 0x000fe400078ec0ff */
[----:B------:R-:W-:Y:S02]  /*2fee0*/  LOP3.LUT R38, R38, 0xffff, RZ, 0xc0, !PT ;  /* 0x0000ffff26267812 */ /* 0x000fe400078ec0ff */
[----:B------:R-:W-:Y:S02]  /*2fef0*/  LOP3.LUT R40, R40, 0xffff, RZ, 0xc0, !PT ;  /* 0x0000ffff28287812 */ /* 0x000fe400078ec0ff */
[----:B------:R-:W-:-:S02]  /*2ff00*/  PRMT R4, R4, 0x5410, R8 ;  /* 0x0000541004047816 */ /* 0x000fc40000000008 */
[----:B------:R-:W-:Y:S02]  /*2ff10*/  F2FP.SATFINITE.E5M2.F32.PACK_AB_MERGE_C R18, R19, R18, RZ ;  /* 0x000000121312723e */ /* 0x000fe400048060ff */
[--C-:B------:R-:W-:Y:S02]  /*2ff20*/  PRMT R3, R24, 0x3340, R0.reuse ;  /* 0x0000334018037816 */ /* 0x100fe40000000000 */
[----:B------:R-:W-:Y:S02]  /*2ff30*/  PRMT R2, R32, 0x3340, R0 ;  /* 0x0000334020027816 */ /* 0x000fe40000000000 */
[----:B------:R-:W-:Y:S02]  /*2ff40*/  PRMT R11, R20, 0x3340, R22 ;  /* 0x00003340140b7816 */ /* 0x000fe40000000016 */
[----:B------:R-:W-:Y:S02]  /*2ff50*/  PRMT R9, R28, 0x3340, R30 ;  /* 0x000033401c097816 */ /* 0x000fe4000000001e */
[----:B------:R-:W-:-:S02]  /*2ff60*/  PRMT R13, R48, 0x3340, R0 ;  /* 0x00003340300d7816 */ /* 0x000fc40000000000 */
[----:B------:R-:W-:Y:S02]  /*2ff70*/  PRMT R21, R44, 0x3340, R46 ;  /* 0x000033402c157816 */ /* 0x000fe4000000002e */
[----:B------:R-:W-:Y:S02]  /*2ff80*/  F2FP.SATFINITE.E5M2.F32.PACK_AB_MERGE_C R26, R27, R26, RZ ;  /* 0x0000001a1b1a723e */ /* 0x000fe400048060ff */
[----:B------:R-:W-:Y:S02]  /*2ff90*/  LOP3.LUT R52, R52, 0xffff, RZ, 0xc0, !PT ;  /* 0x0000ffff34347812 */ /* 0x000fe400078ec0ff */
[----:B------:R-:W-:Y:S02]  /*2ffa0*/  LOP3.LUT R54, R54, 0xffff, RZ, 0xc0, !PT ;  /* 0x0000ffff36367812 */ /* 0x000fe400078ec0ff */
[----:B------:R-:W-:Y:S02]  /*2ffb0*/  LOP3.LUT R56, R56, 0xffff, RZ, 0xc0, !PT ;  /* 0x0000ffff38387812 */ /* 0x000fe400078ec0ff */
[----:B------:R-:W-:-:S02]  /*2ffc0*/  LOP3.LUT R60, R60, 0xffff, RZ, 0xc0, !PT ;  /* 0x0000ffff3c3c7812 */ /* 0x000fc400078ec0ff */
[----:B------:R-:W-:Y:S02]  /*2ffd0*/  LOP3.LUT R62, R62, 0xffff, RZ, 0xc0, !PT ;  /* 0x0000ffff3e3e7812 */ /* 0x000fe400078ec0ff */
[----:B------:R-:W-:Y:S02]  /*2ffe0*/  LOP3.LUT R64, R64, 0xffff, RZ, 0xc0, !PT ;  /* 0x0000ffff40407812 */ /* 0x000fe400078ec0ff */
[----:B------:R-:W-:Y:S02]  /*2fff0*/  PRMT R12, R12, 0x3340, R14 ;  /* 0x000033400c0c7816 */ /* 0x000fe4000000000e */
[----:B------:R-:W-:Y:S02]  /*30000*/  PRMT R16, R16, 0x3340, R0 ;  /* 0x0000334010107816 */ /* 0x000fe40000000000 */
[----:B------:R-:W-:Y:S02]  /*30010*/  SHF.R.U32.HI R44, RZ, 0x8, R44 ;  /* 0x00000008ff2c7819 */ /* 0x000fe4000001162c */
[----:B------:R-:W-:-:S02]  /*30020*/  SHF.R.U32.HI R46, RZ, 0x8, R46 ;  /* 0x00000008ff2e7819 */ /* 0x000fc4000001162e */
[----:B------:R-:W-:Y:S02]  /*30030*/  SHF.R.U32.HI R48, RZ, 0x8, R48 ;  /* 0x00000008ff307819 */ /* 0x000fe40000011630 */
[----:B------:R-:W-:Y:S02]  /*30040*/  F2FP.SATFINITE.E5M2.F32.PACK_AB_MERGE_C R34, R35, R34, RZ ;  /* 0x000000222322723e */ /* 0x000fe400048060ff */
[----:B------:R-:W-:Y:S02]  /*30050*/  F2FP.SATFINITE.E5M2.F32.PACK_AB_MERGE_C R42, R43, R42, RZ ;  /* 0x0000002a2b2a723e */ /* 0x000fe400048060ff */
[----:B------:R-:W-:Y:S02]  /*30060*/  PRMT R6, R7, 0x4210, R10 ;  /* 0x0000421007067816 */ /* 0x000fe4000000000a */
[----:B------:R-:W-:Y:S02]  /*30070*/  PRMT R36, R36, 0x3340, R38 ;  /* 0x0000334024247816 */ /* 0x000fe40000000026 */
[----:B------:R-:W-:Y:S01]  /*30080*/  PRMT R40, R40, 0x3340, R0 ;  /* 0x0000334028287816 */ /* 0x000fe20000000000 */
[----:B------:R-:W-:Y:S01]  /*30090*/  STL [R1+0x60], R6 ;  /* 0x0000600601007387 */ /* 0x000fe20000100800 */
[----:B------:R-:W-:-:S02]  /*300a0*/  PRMT R4, R4, 0x5210, R10 ;  /* 0x0000521004047816 */ /* 0x000fc4000000000a */
[----:B------:R-:W-:Y:S02]  /*300b0*/  PRMT R3, R11, 0x5410, R3 ;  /* 0x000054100b037816 */ /* 0x000fe40000000003 */
[----:B------:R-:W-:Y:S01]  /*300c0*/  PRMT R2, R9, 0x5410, R2 ;  /* 0x0000541009027816 */ /* 0x000fe20000000002 */
[----:B------:R0:W-:Y:S01]  /*300d0*/  STL [R1+0x50], R4 ;  /* 0x0000500401007387 */ /* 0x0001e20000100800 */
[----:B------:R-:W-:Y:S02]  /*300e0*/  LOP3.LUT R18, R18, 0xffff, RZ, 0xc0, !PT ;  /* 0x0000ffff12127812 */ /* 0x000fe400078ec0ff */
[--C-:B------:R-:W-:Y:S02]  /*300f0*/  PRMT R11, R56, 0x3340, R0.reuse ;  /* 0x00003340380b7816 */ /* 0x100fe40000000000 */
[----:B------:R-:W-:Y:S02]  /*30100*/  PRMT R9, R64, 0x3340, R0 ;  /* 0x0000334040097816 */ /* 0x000fe40000000000 */
[----:B------:R-:W-:-:S02]  /*30110*/  PRMT R19, R52, 0x3340, R54 ;  /* 0x0000334034137816 */ /* 0x000fc40000000036 */
[----:B------:R-:W-:Y:S02]  /*30120*/  PRMT R17, R60, 0x3340, R62 ;  /* 0x000033403c117816 */ /* 0x000fe4000000003e */
[----:B------:R-:W-:Y:S02]  /*30130*/  LOP3.LUT R44, R44, 0xffff, RZ, 0xc0, !PT ;  /* 0x0000ffff2c2c7812 */ /* 0x000fe400078ec0ff */
[----:B------:R-:W-:Y:S02]  /*30140*/  LOP3.LUT R46, R46, 0xffff, RZ, 0xc0, !PT ;  /* 0x0000ffff2e2e7812 */ /* 0x000fe400078ec0ff */
[----:B------:R-:W-:Y:S02]  /*30150*/  LOP3.LUT R48, R48, 0xffff, RZ, 0xc0, !PT ;  /* 0x0000ffff30307812 */ /* 0x000fe400078ec0ff */
[----:B------:R-:W-:Y:S02]  /*30160*/  PRMT R12, R12, 0x5410, R16 ;  /* 0x000054100c0c7816 */ /* 0x000fe40000000010 */
[----:B------:R-:W-:-:S02]  /*30170*/  LOP3.LUT R26, R26, 0xffff, RZ, 0xc0, !PT ;  /* 0x0000ffff1a1a7812 */ /* 0x000fc400078ec0ff */
[----:B------:R-:W-:Y:S02]  /*30180*/  PRMT R15, R23, 0x5410, R15 ;  /* 0x00005410170f7816 */ /* 0x000fe4000000000f */
[----:B------:R-:W-:Y:S02]  /*30190*/  SHF.R.U32.HI R20, RZ, 0x8, R20 ;  /* 0x00000008ff147819 */ /* 0x000fe40000011614 */
[----:B------:R-:W-:Y:S02]  /*301a0*/  SHF.R.U32.HI R22, RZ, 0x8, R22 ;  /* 0x00000008ff167819 */ /* 0x000fe40000011616 */
[----:B------:R-:W-:Y:S02]  /*301b0*/  SHF.R.U32.HI R24, RZ, 0x8, R24 ;  /* 0x00000008ff187819 */ /* 0x000fe40000011618 */
[----:B------:R-:W-:Y:S02]  /*301c0*/  SHF.R.U32.HI R28, RZ, 0x8, R28 ;  /* 0x00000008ff1c7819 */ /* 0x000fe4000001161c */
[----:B------:R-:W-:-:S02]  /*301d0*/  SHF.R.U32.HI R30, RZ, 0x8, R30 ;  /* 0x00000008ff1e7819 */ /* 0x000fc4000001161e */
[----:B------:R-:W-:Y:S02]  /*301e0*/  SHF.R.U32.HI R32, RZ, 0x8, R32 ;  /* 0x00000008ff207819 */ /* 0x000fe40000011620 */
[----:B------:R-:W-:Y:S02]  /*301f0*/  SHF.R.U32.HI R52, RZ, 0x8, R52 ;  /* 0x00000008ff347819 */ /* 0x000fe40000011634 */
[----:B------:R-:W-:Y:S02]  /*30200*/  SHF.R.U32.HI R54, RZ, 0x8, R54 ;  /* 0x00000008ff367819 */ /* 0x000fe40000011636 */
[----:B------:R-:W-:Y:S02]  /*30210*/  SHF.R.U32.HI R56, RZ, 0x8, R56 ;  /* 0x00000008ff387819 */ /* 0x000fe40000011638 */
[----:B------:R-:W-:Y:S02]  /*30220*/  SHF.R.U32.HI R60, RZ, 0x8, R60 ;  /* 0x00000008ff3c7819 */ /* 0x000fe4000001163c */
[----:B------:R-:W-:-:S02]  /*30230*/  SHF.R.U32.HI R62, RZ, 0x8, R62 ;  /* 0x00000008ff3e7819 */ /* 0x000fc4000001163e */
[----:B------:R-:W-:Y:S02]  /*30240*/  SHF.R.U32.HI R64, RZ, 0x8, R64 ;  /* 0x00000008ff407819 */ /* 0x000fe40000011640 */
[----:B------:R-:W-:Y:S02]  /*30250*/  LOP3.LUT R34, R34, 0xffff, RZ, 0xc0, !PT ;  /* 0x0000ffff22227812 */ /* 0x000fe400078ec0ff */
[----:B------:R-:W-:Y:S02]  /*30260*/  LOP3.LUT R42, R42, 0xffff, RZ, 0xc0, !PT ;  /* 0x0000ffff2a2a7812 */ /* 0x000fe400078ec0ff */
[----:B------:R-:W-:Y:S02]  /*30270*/  PRMT R36, R36, 0x5410, R40 ;  /* 0x0000541024247816 */ /* 0x000fe40000000028 */
[----:B------:R-:W-:Y:S02]  /*30280*/  F2FP.SATFINITE.E5M2.F32.PACK_AB_MERGE_C R50, R51, R50, RZ ;  /* 0x000000323332723e */ /* 0x000fe400048060ff */
[----:B------:R-:W-:-:S02]  /*30290*/  PRMT R5, R5, 0x4210, R18 ;  /* 0x0000421005057816 */ /* 0x000fc40000000012 */
[----:B------:R-:W-:Y:S02]  /*302a0*/  PRMT R44, R44, 0x3340, R46 ;  /* 0x000033402c2c7816 */ /* 0x000fe4000000002e */
[----:B------:R-:W-:Y:S01]  /*302b0*/  PRMT R48, R48, 0x3340, R0 ;  /* 0x0000334030307816 */ /* 0x000fe20000000000 */
[----:B------:R-:W-:Y:S01]  /*302c0*/  STL [R1+0x64], R5 ;  /* 0x0000640501007387 */ /* 0x000fe20000100800 */
[----:B0-----:R-:W-:Y:S02]  /*302d0*/  PRMT R4, R12, 0x5210, R18 ;  /* 0x000052100c047816 */ /* 0x001fe40000000012 */
[----:B------:R-:W-:Y:S02]  /*302e0*/  PRMT R82, R3, 0x4210, R26 ;  /* 0x0000421003527816 */ /* 0x000fe4000000001a */
[----:B------:R-:W-:Y:S01]  /*302f0*/  F2FP.SATFINITE.E5M2.F32.PACK_AB_MERGE_C R58, R59, R58, RZ ;  /* 0x0000003a3b3a723e */ /* 0x000fe200048060ff */
[----:B------:R-:W-:Y:S01]  /*30300*/  STL [R1+0x54], R4 ;  /* 0x0000540401007387 */ /* 0x000fe20000100800 */
        /* <DEDUP_REMOVED lines=10> */
[----:B------:R-:W-:Y:S02]  /*303b0*/  LOP3.LUT R62, R62, 0xffff, RZ, 0xc0, !PT ;  /* 0x0000ffff3e3e7812 */ /* 0x000fe400078ec0ff */
[----:B------:R-:W-:Y:S02]  /*303c0*/  LOP3.LUT R64, R64, 0xffff, RZ, 0xc0, !PT ;  /* 0x0000ffff40407812 */ /* 0x000fe400078ec0ff */
[----:B------:R-:W-:-:S02]  /*303d0*/  PRMT R93, R2, 0x4210, R34 ;  /* 0x00004210025d7816 */ /* 0x000fc40000000022 */
[--C-:B------:R-:W-:Y:S02]  /*303e0*/  PRMT R3, R15, 0x4210, R42.reuse ;  /* 0x000042100f037816 */ /* 0x100fe4000000002a */
[----:B------:R-:W-:Y:S02]  /*303f0*/  PRMT R2, R36, 0x5210, R42 ;  /* 0x0000521024027816 */ /* 0x000fe4000000002a */
[----:B------:R-:W-:Y:S01]  /*30400*/  PRMT R13, R21, 0x5410, R13 ;  /* 0x00005410150d7816 */ /* 0x000fe2000000000d */
[----:B------:R0:W-:Y:S01]  /*30410*/  STL [R1+0x40], R3 ;  /* 0x0000400301007387 */ /* 0x0001e20000100800 */
[----:B------:R-:W-:Y:S02]  /*30420*/  LOP3.LUT R50, R50, 0xffff, RZ, 0xc0, !PT ;  /* 0x0000ffff32327812 */ /* 0x000fe400078ec0ff */
[----:B------:R-:W-:Y:S01]  /*30430*/  PRMT R44, R44, 0x5410, R48 ;  /* 0x000054102c2c7816 */ /* 0x000fe20000000030 */
[----:B------:R0:W-:Y:S01]  /*30440*/  STL [R1+0x30], R2 ;  /* 0x0000300201007387 */ /* 0x0001e20000100800 */
[----:B------:R-:W-:-:S02]  /*30450*/  F2FP.SATFINITE.E5M2.F32.PACK_AB_MERGE_C R66, R67, R66, RZ ;  /* 0x000000424342723e */ /* 0x000fc400048060ff */
[----:B------:R-:W-:Y:S02]  /*30460*/  PRMT R11, R19, 0x5410, R11 ;  /* 0x00005410130b7816 */ /* 0x000fe4000000000b */
[----:B------:R-:W-:Y:S02]  /*30470*/  PRMT R20, R20, 0x3340, R22 ;  /* 0x0000334014147816 */ /* 0x000fe40000000016 */
[----:B------:R-:W-:Y:S02]  /*30480*/  PRMT R24, R24, 0x3340, R0 ;  /* 0x0000334018187816 */ /* 0x000fe40000000000 */
[----:B------:R-:W-:Y:S02]  /*30490*/  PRMT R28, R28, 0x3340, R30 ;  /* 0x000033401c1c7816 */ /* 0x000fe4000000001e */
[----:B------:R-:W-:Y:S02]  /*304a0*/  PRMT R32, R32, 0x3340, R0 ;  /* 0x0000334020207816 */ /* 0x000fe40000000000 */
[----:B------:R-:W-:-:S02]  /*304b0*/  PRMT R52, R52, 0x3340, R54 ;  /* 0x0000334034347816 */ /* 0x000fc40000000036 */
[----:B------:R-:W-:Y:S02]  /*304c0*/  PRMT R56, R56, 0x3340, R0 ;  /* 0x0000334038387816 */ /* 0x000fe40000000000 */
[----:B------:R-:W-:Y:S02]  /*304d0*/  PRMT R60, R60, 0x3340, R62 ;  /* 0x000033403c3c7816 */ /* 0x000fe4000000003e */
[----:B------:R-:W-:Y:S02]  /*304e0*/  PRMT R64, R64, 0x3340, R0 ;  /* 0x0000334040407816 */ /* 0x000fe40000000000 */
[----:B------:R-:W-:Y:S02]  /*304f0*/  LOP3.LUT R58, R58, 0xffff, RZ, 0xc0, !PT ;  /* 0x0000ffff3a3a7812 */ /* 0x000fe400078ec0ff */
[--C-:B0-----:R-:W-:Y:S02]  /*30500*/  PRMT R3, R13, 0x4210, R50.reuse ;  /* 0x000042100d037816 */ /* 0x101fe40000000032 */
[----:B------:R-:W-:-:S02]  /*30510*/  PRMT R2, R44, 0x5210, R50 ;  /* 0x000052102c027816 */ /* 0x000fc40000000032 */
[----:B------:R-:W-:Y:S01]  /*30520*/  PRMT R9, R17, 0x5410, R9 ;  /* 0x0000541011097816 */ /* 0x000fe20000000009 */
[----:B------:R0:W-:Y:S01]  /*30530*/  STL [R1+0x44], R3 ;  /* 0x0000440301007387 */ /* 0x0001e20000100800 */
[----:B------:R-:W-:Y:S02]  /*30540*/  PRMT R20, R20, 0x5410, R24 ;  /* 0x0000541014147816 */ /* 0x000fe40000000018 */
[----:B------:R-:W-:Y:S01]  /*30550*/  PRMT R28, R28, 0x5410, R32 ;  /* 0x000054101c1c7816 */ /* 0x000fe20000000020 */
[----:B------:R0:W-:Y:S01]  /*30560*/  STL [R1+0x34], R2 ;  /* 0x0000340201007387 */ /* 0x0001e20000100800 */
[----:B------:R-:W-:Y:S02]  /*30570*/  PRMT R52, R52, 0x5410, R56 ;  /* 0x0000541034347816 */ /* 0x000fe40000000038 */
[----:B------:R-:W-:Y:S02]  /*30580*/  PRMT R60, R60, 0x5410, R64 ;  /* 0x000054103c3c7816 */ /* 0x000fe40000000040 */
[----:B------:R-:W-:-:S02]  /*30590*/  LOP3.LUT R66, R66, 0xffff, RZ, 0xc0, !PT ;  /* 0x0000ffff42427812 */ /* 0x000fc400078ec0ff */
[----:B------:R-:W-:Y:S02]  /*305a0*/  PRMT R4, R11, 0x4210, R58 ;  /* 0x000042100b047816 */ /* 0x000fe4000000003a */
[----:B------:R-:W-:Y:S02]  /*305b0*/  PRMT R80, R20, 0x5210, R26 ;  /* 0x0000521014507816 */ /* 0x000fe4000000001a */
[----:B------:R-:W-:Y:S01]  /*305c0*/  PRMT R81, R28, 0x5210, R34 ;  /* 0x000052101c517816 */ /* 0x000fe20000000022 */
[----:B------:R1:W-:Y:S01]  /*305d0*/  STL [R1+0x48], R4 ;  /* 0x0000480401007387 */ /* 0x0003e20000100800 */
[----:B0-----:R-:W-:Y:S02]  /*305e0*/  PRMT R3, R52, 0x5210, R58 ;  /* 0x0000521034037816 */ /* 0x001fe4000000003a */
[--C-:B------:R-:W-:Y:S02]  /*305f0*/  PRMT R2, R9, 0x4210, R66.reuse ;  /* 0x0000421009027816 */ /* 0x100fe40000000042 */
[----:B------:R-:W-:Y:S01]  /*30600*/  PRMT R83, R60, 0x5210, R66 ;  /* 0x000052103c537816 */ /* 0x000fe20000000042 */
[----:B------:R0:W-:Y:S01]  /*30610*/  STL [R1+0x38], R3 ;  /* 0x0000380301007387 */ /* 0x0001e20000100800 */
[----:B-1----:R-:W1:Y:S03]  /*30620*/  LDTM.x64 R4, tmem[UR12+0x40] ;  /* 0x0000400c000479ee */ /* 0x002e660008340000 */
[----:B------:R-:W-:Y:S04]  /*30630*/  STL [R1+0xe0c], R83 ;  /* 0x000e0c5301007387 */ /* 0x000fe80000100800 */
[----:B------:R0:W-:Y:S01]  /*30640*/  STL [R1+0x4c], R2 ;  /* 0x00004c0201007387 */ /* 0x0001e20000100800 */
[----:B-1----:R-:W-:-:S02]  /*30650*/  F2FP.SATFINITE.E5M2.F32.PACK_AB_MERGE_C R4, R5, R4, RZ ;  /* 0x000000040504723e */ /* 0x002fc400048060ff */
        /* <DEDUP_REMOVED lines=28> */
[----:B------:R-:W-:Y:S02]  /*30820*/  PRMT R5, R16, 0x3340, R0 ;  /* 0x0000334010057816 */ /* 0x000fe40000000000 */
[----:B------:R-:W-:-:S02]  /*30830*/  PRMT R13, R12, 0x3340, R14 ;  /* 0x000033400c0d7816 */ /* 0x000fc4000000000e */
[----:B------:R-:W-:Y:S02]  /*30840*/  F2FP.SATFINITE.E5M2.F32.PACK_AB_MERGE_C R10, R11, R10, RZ ;  /* 0x0000000a0b0a723e */ /* 0x000fe400048060ff */
[----:B------:R-:W-:Y:S02]  /*30850*/  F2FP.SATFINITE.E5M2.F32.PACK_AB_MERGE_C R36, R37, R36, RZ ;  /* 0x000000242524723e */ /* 0x000fe400048060ff */
[----:B------:R-:W-:Y:S02]  /*30860*/  F2FP.SATFINITE.E5M2.F32.PACK_AB_MERGE_C R38, R39, R38, RZ ;  /* 0x000000262726723e */ /* 0x000fe400048060ff */
[----:B------:R-:W-:Y:S02]  /*30870*/  F2FP.SATFINITE.E5M2.F32.PACK_AB_MERGE_C R40, R41, R40, RZ ;  /* 0x000000282928723e */ /* 0x000fe400048060ff */
[----:B------:R-:W-:Y:S02]  /*30880*/  SHF.R.U32.HI R12, RZ, 0x8, R12 ;  /* 0x00000008ff0c7819 */ /* 0x000fe4000001160c */
[----:B------:R-:W-:-:S02]  /*30890*/  SHF.R.U32.HI R14, RZ, 0x8, R14 ;  /* 0x00000008ff0e7819 */ /* 0x000fc4000001160e */
[----:B------:R-:W-:Y:S02]  /*308a0*/  SHF.R.U32.HI R16, RZ, 0x8, R16 ;  /* 0x00000008ff107819 */ /* 0x000fe40000011610 */
[----:B0-----:R-:W-:Y:S02]  /*308b0*/  PRMT R3, R24, 0x3340, R0 ;  /* 0x0000334018037816 */ /* 0x001fe40000000000 */
[----:B------:R-:W-:Y:S02]  /*308c0*/  PRMT R11, R20, 0x3340, R22 ;  /* 0x00003340140b7816 */ /* 0x000fe40000000016 */
[----:B------:R-:W-:Y:S02]  /*308d0*/  PRMT R4, R4, 0x3340, R6 ;  /* 0x0000334004047816 */ /* 0x000fe40000000006 */
[----:B------:R-:W-:Y:S02]  /*308e0*/  PRMT R8, R8, 0x3340, R0 ;  /* 0x0000334008087816 */ /* 0x000fe40000000000 */
[----:B------:R-:W-:-:S02]  /*308f0*/  SHF.R.U32.HI R20, RZ, 0x8, R20 ;  /* 0x00000008ff147819 */ /* 0x000fc40000011614 */
[----:B------:R-:W-:Y:S02]  /*30900*/  SHF.R.U32.HI R22, RZ, 0x8, R22 ;  /* 0x00000008ff167819 */ /* 0x000fe40000011616 */
[----:B------:R-:W-:Y:S02]  /*30910*/  SHF.R.U32.HI R24, RZ, 0x8, R24 ;  /* 0x00000008ff187819 */ /* 0x000fe40000011618 */
[----:B------:R-:W-:Y:S02]  /*30920*/  F2FP.SATFINITE.E5M2.F32.PACK_AB_MERGE_C R18, R19, R18, RZ ;  /* 0x000000121312723e */ /* 0x000fe400048060ff */
        /* <DEDUP_REMOVED lines=9> */
[----:B------:R-:W-:Y:S02]  /*309c0*/  PRMT R7, R15, 0x5410, R7 ;  /* 0x000054100f077816 */ /* 0x000fe40000000007 */
[----:B------:R-:W-:Y:S02]  /*309d0*/  LOP3.LUT R10, R10, 0xffff, RZ, 0xc0, !PT ;  /* 0x0000ffff0a0a7812 */ /* 0x000fe400078ec0ff */
        /* <DEDUP_REMOVED lines=8> */
[----:B------:R-:W-:Y:S02]  /*30a60*/  F2FP.SATFINITE.E5M2.F32.PACK_AB_MERGE_C R64, R65, R64, RZ ;  /* 0x000000404140723e */ /* 0x000fe400048060ff */
[----:B------:R-:W-:-:S02]  /*30a70*/  LOP3.LUT R20, R20, 0xffff, RZ, 0xc0, !PT ;  /* 0x0000ffff14147812 */ /* 0x000fc400078ec0ff */
[----:B------:R-:W-:Y:S02]  /*30a80*/  LOP3.LUT R22, R22, 0xffff, RZ, 0xc0, !PT ;  /* 0x0000ffff16167812 */ /* 0x000fe400078ec0ff */
[----:B------:R-:W-:Y:S02]  /*30a90*/  LOP3.LUT R24, R24, 0xffff, RZ, 0xc0, !PT ;  /* 0x0000ffff18187812 */ /* 0x000fe400078ec0ff */
[----:B------:R-:W-:Y:S02]  /*30aa0*/  PRMT R4, R4, 0x5410, R8 ;  /* 0x0000541004047816 */ /* 0x000fe40000000008 */
[----:B------:R-:W-:Y:S02]  /*30ab0*/  PRMT R2, R32, 0x3340, R0 ;  /* 0x0000334020027816 */ /* 0x000fe40000000000 */
[----:B------:R-:W-:Y:S02]  /*30ac0*/  PRMT R9, R28, 0x3340, R30 ;  /* 0x000033401c097816 */ /* 0x000fe4000000001e */
[----:B------:R-:W-:-:S02]  /*30ad0*/  PRMT R5, R13, 0x5410, R5 ;  /* 0x000054100d057816 */ /* 0x000fc40000000005 */
[----:B------:R-:W-:Y:S02]  /*30ae0*/  LOP3.LUT R18, R18, 0xffff, RZ, 0xc0, !PT ;  /* 0x0000ffff12127812 */ /* 0x000fe400078ec0ff */
[----:B------:R-:W-:Y:S02]  /*30af0*/  PRMT R15, R40, 0x3340, R0 ;  /* 0x00003340280f7816 */ /* 0x000fe40000000000 */
[----:B------:R-:W-:Y:S02]  /*30b00*/  PRMT R23, R36, 0x3340, R38 ;  /* 0x0000334024177816 */ /* 0x000fe40000000026 */
[----:B------:R-:W-:Y:S02]  /*30b10*/  PRMT R12, R12, 0x3340, R14 ;  /* 0x000033400c0c7816 */ /* 0x000fe4000000000e */
[----:B------:R-:W-:Y:S02]  /*30b20*/  PRMT R16, R16, 0x3340, R0 ;  /* 0x0000334010107816 */ /* 0x000fe40000000000 */
[----:B------:R-:W-:-:S02]  /*30b30*/  SHF.R.U32.HI R28, RZ, 0x8, R28 ;  /* 0x00000008ff1c7819 */ /* 0x000fc4000001161c */
[----:B------:R-:W-:Y:S02]  /*30b40*/  SHF.R.U32.HI R30, RZ, 0x8, R30 ;  /* 0x00000008ff1e7819 */ /* 0x000fe4000001161e */
[----:B------:R-:W-:Y:S02]  /*30b50*/  SHF.R.U32.HI R32, RZ, 0x8, R32 ;  /* 0x00000008ff207819 */ /* 0x000fe40000011620 */
[----:B------:R-:W-:Y:S02]  /*30b60*/  F2FP.SATFINITE.E5M2.F32.PACK_AB_MERGE_C R26, R27, R26, RZ ;  /* 0x0000001a1b1a723e */ /* 0x000fe400048060ff */
[----:B------:R-:W-:Y:S02]  /*30b70*/  SHF.R.U32.HI R36, RZ, 0x8, R36 ;  /* 0x00000008ff247819 */ /* 0x000fe40000011624 */
[----:B------:R-:W-:Y:S02]  /*30b80*/  SHF.R.U32.HI R38, RZ, 0x8, R38 ;  /* 0x00000008ff267819 */ /* 0x000fe40000011626 */
[----:B------:R-:W-:-:S02]  /*30b90*/  SHF.R.U32.HI R40, RZ, 0x8, R40 ;  /* 0x00000008ff287819 */ /* 0x000fc40000011628 */
[----:B------:R-:W-:Y:S02]  /*30ba0*/  PRMT R7, R7, 0x4210, R10 ;  /* 0x0000421007077816 */ /* 0x000fe4000000000a */
[----:B------:R-:W-:Y:S02]  /*30bb0*/  LOP3.LUT R44, R44, 0xffff, RZ, 0xc0, !PT ;  /* 0x0000ffff2c2c7812 */ /* 0x000fe400078ec0ff */
[----:B------:R-:W-:Y:S01]  /*30bc0*/  LOP3.LUT R46, R46, 0xffff, RZ, 0xc0, !PT ;  /* 0x0000ffff2e2e7812 */ /* 0x000fe200078ec0ff */
[----:B------:R-:W-:Y:S01]  /*30bd0*/  STL [R1+0x20], R7 ;  /* 0x0000200701007387 */ /* 0x000fe20000100800 */
[----:B------:R-:W-:Y:S02]  /*30be0*/  LOP3.LUT R48, R48, 0xffff, RZ, 0xc0, !PT ;  /* 0x0000ffff30307812 */ /* 0x000fe400078ec0ff */
[----:B------:R-:W-:Y:S02]  /*30bf0*/  LOP3.LUT R52, R52, 0xffff, RZ, 0xc0, !PT ;  /* 0x0000ffff34347812 */ /* 0x000fe400078ec0ff */
[----:B------:R-:W-:-:S02]  /*30c00*/  LOP3.LUT R54, R54, 0xffff, RZ, 0xc0, !PT ;  /* 0x0000ffff36367812 */ /* 0x000fc400078ec0ff */
[----:B------:R-:W-:Y:S02]  /*30c10*/  LOP3.LUT R56, R56, 0xffff, RZ, 0xc0, !PT ;  /* 0x0000ffff38387812 */ /* 0x000fe400078ec0ff */
[----:B------:R-:W-:Y:S02]  /*30c20*/  LOP3.LUT R60, R60, 0xffff, RZ, 0xc0, !PT ;  /* 0x0000ffff3c3c7812 */ /* 0x000fe400078ec0ff */
[----:B------:R-:W-:Y:S02]  /*30c30*/  LOP3.LUT R62, R62, 0xffff, RZ, 0xc0, !PT ;  /* 0x0000ffff3e3e7812 */ /* 0x000fe400078ec0ff */
[----:B------:R-:W-:Y:S02]  /*30c40*/  LOP3.LUT R64, R64, 0xffff, RZ, 0xc0, !PT ;  /* 0x0000ffff40407812 */ /* 0x000fe400078ec0ff */
[----:B------:R-:W-:Y:S02]  /*30c50*/  PRMT R20, R20, 0x3340, R22 ;  /* 0x0000334014147816 */ /* 0x000fe40000000016 */
[----:B------:R-:W-:-:S02]  /*30c60*/  PRMT R24, R24, 0x3340, R0 ;  /* 0x0000334018187816 */ /* 0x000fc40000000000 */
[----:B------:R-:W-:Y:S02]  /*30c70*/  PRMT R6, R4, 0x5210, R10 ;  /* 0x0000521004067816 */ /* 0x000fe4000000000a */
[----:B------:R-:W-:Y:S02]  /*30c80*/  PRMT R4, R5, 0x4210, R18 ;  /* 0x0000421005047816 */ /* 0x000fe40000000012 */
[----:B------:R-:W-:Y:S01]  /*30c90*/  LOP3.LUT R28, R28, 0xffff, RZ, 0xc0, !PT ;  /* 0x0000ffff1c1c7812 */ /* 0x000fe200078ec0ff */
[----:B------:R-:W-:Y:S01]  /*30ca0*/  STL [R1+0x10], R6 ;  /* 0x0000100601007387 */ /* 0x000fe20000100800 */
[----:B------:R-:W-:Y:S02]  /*30cb0*/  LOP3.LUT R30, R30, 0xffff, RZ, 0xc0, !PT ;  /* 0x0000ffff1e1e7812 */ /* 0x000fe400078ec0ff */
[----:B------:R-:W-:Y:S01]  /*30cc0*/  LOP3.LUT R32, R32, 0xffff, RZ, 0xc0, !PT ;  /* 0x0000ffff20207812 */ /* 0x000fe200078ec0ff */
[----:B------:R0:W-:Y:S01]  /*30cd0*/  STL [R1+0x24], R4 ;  /* 0x0000240401007387 */ /* 0x0001e20000100800 */
[----:B------:R-:W-:-:S02]  /*30ce0*/  PRMT R12, R12, 0x5410, R16 ;  /* 0x000054100c0c7816 */ /* 0x000fc40000000010 */
[----:B------:R-:W-:Y:S02]  /*30cf0*/  PRMT R3, R11, 0x5410, R3 ;  /* 0x000054100b037816 */ /* 0x000fe40000000003 */
[----:B------:R-:W-:Y:S02]  /*30d00*/  PRMT R2, R9, 0x5410, R2 ;  /* 0x0000541009027816 */ /* 0x000fe40000000002 */
[----:B------:R-:W-:Y:S02]  /*30d10*/  LOP3.LUT R36, R36, 0xffff, RZ, 0xc0, !PT ;  /* 0x0000ffff24247812 */ /* 0x000fe400078ec0ff */
[----:B------:R-:W-:Y:S02]  /*30d20*/  LOP3.LUT R38, R38, 0xffff, RZ, 0xc0, !PT ;  /* 0x0000ffff26267812 */ /* 0x000fe400078ec0ff */
[----:B------:R-:W-:Y:S02]  /*30d30*/  LOP3.LUT R40, R40, 0xffff, RZ, 0xc0, !PT ;  /* 0x0000ffff28287812 */ /* 0x000fe400078ec0ff */
[----:B------:R-:W-:-:S02]  /*30d40*/  LOP3.LUT R26, R26, 0xffff, RZ, 0xc0, !PT ;  /* 0x0000ffff1a1a7812 */ /* 0x000fc400078ec0ff */
[--C-:B------:R-:W-:Y:S02]  /*30d50*/  PRMT R13, R48, 0x3340, R0.reuse ;  /* 0x00003340300d7816 */ /* 0x100fe40000000000 */
[--C-:B------:R-:W-:Y:S02]  /*30d60*/  PRMT R11, R56, 0x3340, R0.reuse ;  /* 0x00003340380b7816 */ /* 0x100fe40000000000 */
[----:B------:R-:W-:Y:S02]  /*30d70*/  PRMT R9, R64, 0x3340, R0 ;  /* 0x0000334040097816 */ /* 0x000fe40000000000 */
[----:B------:R-:W-:Y:S02]  /*30d80*/  PRMT R21, R44, 0x3340, R46 ;  /* 0x000033402c157816 */ /* 0x000fe4000000002e */
[----:B------:R-:W-:Y:S02]  /*30d90*/  PRMT R19, R52, 0x3340, R54 ;  /* 0x0000334034137816 */ /* 0x000fe40000000036 */
[----:B------:R-:W-:-:S02]  /*30da0*/  PRMT R17, R60, 0x3340, R62 ;  /* 0x000033403c117816 */ /* 0x000fc4000000003e */
[----:B------:R-:W-:Y:S02]  /*30db0*/  PRMT R20, R20, 0x5410, R24 ;  /* 0x0000541014147816 */ /* 0x000fe40000000018 */
[----:B------:R-:W-:Y:S02]  /*30dc0*/  F2FP.SATFINITE.E5M2.F32.PACK_AB_MERGE_C R34, R35, R34, RZ ;  /* 0x000000222322723e */ /* 0x000fe400048060ff */
        /* <DEDUP_REMOVED lines=9> */
[----:B------:R-:W-:-:S02]  /*30e60*/  PRMT R28, R28, 0x3340, R30 ;  /* 0x000033401c1c7816 */ /* 0x000fc4000000001e */
[----:B------:R-:W-:Y:S02]  /*30e70*/  PRMT R32, R32, 0x3340, R0 ;  /* 0x0000334020207816 */ /* 0x000fe40000000000 */
[----:B------:R-:W-:Y:S02]  /*30e80*/  PRMT R5, R12, 0x5210, R18 ;  /* 0x000052100c057816 */ /* 0x000fe40000000012 */
[----:B------:R-:W-:Y:S02]  /*30e90*/  F2FP.SATFINITE.E5M2.F32.PACK_AB_MERGE_C R42, R43, R42, RZ ;  /* 0x0000002a2b2a723e */ /* 0x000fe400048060ff */
[----:B------:R-:W-:Y:S01]  /*30ea0*/  PRMT R36, R36, 0x3340, R38 ;  /* 0x0000334024247816 */ /* 0x000fe20000000026 */
[----:B------:R-:W-:Y:S01]  /*30eb0*/  STL [R1+0x14], R5 ;  /* 0x0000140501007387 */ /* 0x000fe20000100800 */
[----:B------:R-:W-:Y:S02]  /*30ec0*/  PRMT R40, R40, 0x3340, R0 ;  /* 0x0000334028287816 */ /* 0x000fe40000000000 */
[----:B0-----:R-:W-:-:S02]  /*30ed0*/  PRMT R4, R3, 0x4210, R26 ;  /* 0x0000421003047816 */ /* 0x001fc4000000001a */
[----:B------:R-:W-:Y:S02]  /*30ee0*/  PRMT R3, R20, 0x5210, R26 ;  /* 0x0000521014037816 */ /* 0x000fe4000000001a */
[----:B------:R-:W-:Y:S01]  /*30ef0*/  LOP3.LUT R44, R44, 0xffff, RZ, 0xc0, !PT ;  /* 0x0000ffff2c2c7812 */ /* 0x000fe200078ec0ff */
[----:B------:R-:W-:Y:S01]  /*30f00*/  STL [R1+0x28], R4 ;  /* 0x0000280401007387 */ /* 0x000fe20000100800 */
[----:B------:R-:W-:Y:S02]  /*30f10*/  LOP3.LUT R46, R46, 0xffff, RZ, 0xc0, !PT ;  /* 0x0000ffff2e2e7812 */ /* 0x000fe400078ec0ff */
[----:B------:R-:W-:Y:S01]  /*30f20*/  LOP3.LUT R48, R48, 0xffff, RZ, 0xc0, !PT ;  /* 0x0000ffff30307812 */ /* 0x000fe200078ec0ff */
[----:B------:R0:W-:Y:S01]  /*30f30*/  STL [R1+0x18], R3 ;  /* 0x0000180301007387 */ /* 0x0001e20000100800 */
        /* <DEDUP_REMOVED lines=8> */
[----:B------:R-:W-:Y:S02]  /*30fc0*/  PRMT R36, R36, 0x5410, R40 ;  /* 0x0000541024247816 */ /* 0x000fe40000000028 */
[----:B------:R-:W-:Y:S02]  /*30fd0*/  LOP3.LUT R42, R42, 0xffff, RZ, 0xc0, !PT ;  /* 0x0000ffff2a2a7812 */ /* 0x000fe400078ec0ff */
[----:B------:R-:W-:Y:S02]  /*30fe0*/  PRMT R15, R23, 0x5410, R15 ;  /* 0x00005410170f7816 */ /* 0x000fe4000000000f */
[----:B------:R-:W-:Y:S02]  /*30ff0*/  F2FP.SATFINITE.E5M2.F32.PACK_AB_MERGE_C R50, R51, R50, RZ ;  /* 0x000000323332723e */ /* 0x000fe400048060ff */
[----:B------:R-:W-:Y:S02]  /*31000*/  F2FP.SATFINITE.E5M2.F32.PACK_AB_MERGE_C R58, R59, R58, RZ ;  /* 0x0000003a3b3a723e */ /* 0x000fe400048060ff */
[----:B------:R-:W-:-:S02]  /*31010*/  F2FP.SATFINITE.E5M2.F32.PACK_AB_MERGE_C R66, R67, R66, RZ ;  /* 0x000000424342723e */ /* 0x000fc400048060ff */
[----:B------:R-:W-:Y:S02]  /*31020*/  PRMT R44, R44, 0x3340, R46 ;  /* 0x000033402c2c7816 */ /* 0x000fe4000000002e */
[----:B------:R-:W-:Y:S02]  /*31030*/  PRMT R48, R48, 0x3340, R0 ;  /* 0x0000334030307816 */ /* 0x000fe40000000000 */
[----:B------:R-:W-:Y:S02]  /*31040*/  PRMT R52, R52, 0x3340, R54 ;  /* 0x0000334034347816 */ /* 0x000fe40000000036 */
[----:B------:R-:W-:Y:S02]  /*31050*/  PRMT R56, R56, 0x3340, R0 ;  /* 0x0000334038387816 */ /* 0x000fe40000000000 */
[----:B------:R-:W-:Y:S02]  /*31060*/  PRMT R60, R60, 0x3340, R62 ;  /* 0x000033403c3c7816 */ /* 0x000fe4000000003e */
[----:B------:R-:W-:-:S02]  /*31070*/  PRMT R64, R64, 0x3340, R0 ;  /* 0x0000334040407816 */ /* 0x000fc40000000000 */
[--C-:B------:R-:W-:Y:S02]  /*31080*/  PRMT R83, R2, 0x4210, R34.reuse ;  /* 0x0000421002537816 */ /* 0x100fe40000000022 */
[----:B0-----:R-:W-:Y:S02]  /*31090*/  PRMT R3, R28, 0x5210, R34 ;  /* 0x000052101c037816 */ /* 0x001fe40000000022 */
[--C-:B------:R-:W-:Y:S01]  /*310a0*/  PRMT R68, R36, 0x5210, R42.reuse ;  /* 0x0000521024447816 */ /* 0x100fe2000000002a */
[----:B------:R-:W-:Y:S01]  /*310b0*/  STL [R1+0xe10], R83 ;  /* 0x000e105301007387 */ /* 0x000fe20000100800 */
[----:B------:R-:W-:Y:S02]  /*310c0*/  PRMT R2, R15, 0x4210, R42 ;  /* 0x000042100f027816 */ /* 0x000fe4000000002a */
[----:B------:R-:W-:Y:S01]  /*310d0*/  PRMT R13, R21, 0x5410, R13 ;  /* 0x00005410150d7816 */ /* 0x000fe2000000000d */
[----:B------:R-:W-:Y:S01]  /*310e0*/  STL [R1+0x1c], R3 ;  /* 0x00001c0301007387 */ /* 0x000fe20000100800 */
[----:B------:R-:W-:-:S02]  /*310f0*/  PRMT R11, R19, 0x5410, R11 ;  /* 0x00005410130b7816 */ /* 0x000fc4000000000b */
[----:B------:R-:W-:Y:S01]  /*31100*/  PRMT R9, R17, 0x5410, R9 ;  /* 0x0000541011097816 */ /* 0x000fe20000000009 */
[----:B------:R-:W-:Y:S01]  /*31110*/  STL [R1+0xe14], R68 ;  /* 0x000e144401007387 */ /* 0x000fe20000100800 */
[----:B------:R-:W-:Y:S02]  /*31120*/  PRMT R44, R44, 0x5410, R48 ;  /* 0x000054102c2c7816 */ /* 0x000fe40000000030 */
[----:B------:R-:W-:Y:S01]  /*31130*/  PRMT R52, R52, 0x5410, R56 ;  /* 0x0000541034347816 */ /* 0x000fe20000000038 */
[----:B------:R0:W-:Y:S01]  /*31140*/  STL [R1], R2 ;  /* 0x0000000201007387 */ /* 0x0001e20000100800 */
[----:B------:R-:W-:Y:S02]  /*31150*/  PRMT R60, R60, 0x5410, R64 ;  /* 0x000054103c3c7816 */ /* 0x000fe40000000040 */
[----:B------:R-:W-:Y:S01]  /*31160*/  LOP3.LUT R50, R50, 0xffff, RZ, 0xc0, !PT ;  /* 0x0000ffff32327812 */ /* 0x000fe200078ec0ff */
[----:B------:R-:W2:Y:S01]  /*31170*/  LDL.LU R92, [R1+0xa70] ;  /* 0x000a7000015c7983 */ /* 0x000ea20000300800 */
[----:B------:R-:W-:-:S02]  /*31180*/  LOP3.LUT R58, R58, 0xffff, RZ, 0xc0, !PT ;  /* 0x0000ffff3a3a7812 */ /* 0x000fc400078ec0ff */
[----:B------:R-:W-:Y:S02]  /*31190*/  LOP3.LUT R66, R66, 0xffff, RZ, 0xc0, !PT ;  /* 0x0000ffff42427812 */ /* 0x000fe400078ec0ff */
[--C-:B------:R-:W-:Y:S02]  /*311a0*/  PRMT R69, R44, 0x5210, R50.reuse ;  /* 0x000052102c457816 */ /* 0x100fe40000000032 */
[----:B0-----:R-:W-:Y:S02]  /*311b0*/  PRMT R2, R13, 0x4210, R50 ;  /* 0x000042100d027816 */ /* 0x001fe40000000032 */
[--C-:B------:R-:W-:Y:S02]  /*311c0*/  PRMT R68, R11, 0x4210, R58.reuse ;  /* 0x000042100b447816 */ /* 0x100fe4000000003a */
[----:B------:R-:W-:Y:S02]  /*311d0*/  PRMT R70, R52, 0x5210, R58 ;  /* 0x0000521034467816 */ /* 0x000fe4000000003a */
[----:B------:R-:W-:-:S02]  /*311e0*/  PRMT R83, R9, 0x4210, R66 ;  /* 0x0000421009537816 */ /* 0x000fc40000000042 */
[----:B------:R-:W-:Y:S02]  /*311f0*/  PRMT R71, R60, 0x5210, R66 ;  /* 0x000052103c477816 */ /* 0x000fe40000000042 */
[----:B------:R-:W0:Y:S01]  /*31200*/  LDTM.x64 R4, tmem[UR12+0x80] ;  /* 0x0000800c000479ee */ /* 0x000e220008340000 */
[----:B------:R1:W-:Y:S01]  /*31210*/  STL [R1+0x4], R2 ;  /* 0x0000040201007387 */ /* 0x0003e20000100800 */
[----:B0-----:R-:W-:Y:S02]  /*31220*/  F2FP.SATFINITE.E5M2.F32.PACK_AB_MERGE_C R4, R5, R4, RZ ;  /* 0x000000040504723e */ /* 0x001fe400048060ff */
        /* <DEDUP_REMOVED lines=8> */
[----:B------:R-:W-:-:S02]  /*312b0*/  F2FP.SATFINITE.E5M2.F32.PACK_AB_MERGE_C R28, R29, R28, RZ ;  /* 0x0000001c1d1c723e */ /* 0x000fc400048060ff */
[----:B------:R-:W-:Y:S02]  /*312c0*/  F2FP.SATFINITE.E5M2.F32.PACK_AB_MERGE_C R30, R31, R30, RZ ;  /* 0x0000001e1f1e723e */ /* 0x000fe400048060ff */
[----:B------:R-:W-:Y:S02]  /*312d0*/  F2FP.SATFINITE.E5M2.F32.PACK_AB_MERGE_C R32, R33, R32, RZ ;  /* 0x000000202120723e */ /* 0x000fe400048060ff */
        /* <DEDUP_REMOVED lines=24> */
[--C-:B------:R-:W-:Y:S02]  /*31460*/  PRMT R72, R8, 0x3340, R0.reuse ;  /* 0x0000334008487816 */ /* 0x100fe40000000000 */
[--C-:B------:R-:W-:Y:S02]  /*31470*/  PRMT R73, R16, 0x3340, R0.reuse ;  /* 0x0000334010497816 */ /* 0x100fe40000000000 */
[--C-:B------:R-:W-:Y:S02]  /*31480*/  PRMT R74, R24, 0x3340, R0.reuse ;  /* 0x00003340184a7816 */ /* 0x100fe40000000000 */
[----:B------:R-:W-:-:S02]  /*31490*/  PRMT R75, R32, 0x3340, R0 ;  /* 0x00003340204b7816 */ /* 0x000fc40000000000 */
[----:B------:R-:W-:Y:S02]  /*314a0*/  PRMT R7, R4, 0x3340, R6 ;  /* 0x0000334004077816 */ /* 0x000fe40000000006 */
[----:B------:R-:W-:Y:S02]  /*314b0*/  PRMT R5, R12, 0x3340, R14 ;  /* 0x000033400c057816 */ /* 0x000fe4000000000e */
[----:B------:R-:W-:Y:S02]  /*314c0*/  PRMT R3, R20, 0x3340, R22 ;  /* 0x0000334014037816 */ /* 0x000fe40000000016 */
[----:B-1----:R-:W-:Y:S02]  /*314d0*/  PRMT R2, R28, 0x3340, R30 ;  /* 0x000033401c027816 */ /* 0x002fe4000000001e */
        /* <DEDUP_REMOVED lines=16> */
[--C-:B------:R-:W-:Y:S02]  /*315e0*/  PRMT R84, R40, 0x3340, R0.reuse ;  /* 0x0000334028547816 */ /* 0x100fe40000000000 */
[--C-:B------:R-:W-:Y:S02]  /*315f0*/  PRMT R85, R48, 0x3340, R0.reuse ;  /* 0x0000334030557816 */ /* 0x100fe40000000000 */
[--C-:B------:R-:W-:Y:S02]  /*31600*/  PRMT R86, R56, 0x3340, R0.reuse ;  /* 0x0000334038567816 */ /* 0x100fe40000000000 */
[----:B------:R-:W-:-:S02]  /*31610*/  PRMT R87, R64, 0x3340, R0 ;  /* 0x0000334040577816 */ /* 0x000fc40000000000 */
[----:B------:R-:W-:Y:S02]  /*31620*/  PRMT R7, R36, 0x3340, R38 ;  /* 0x0000334024077816 */ /* 0x000fe40000000026 */
[----:B------:R-:W-:Y:S02]  /*31630*/  PRMT R5, R44, 0x3340, R46 ;  /* 0x000033402c057816 */ /* 0x000fe4000000002e */
[----:B------:R-:W-:Y:S02]  /*31640*/  PRMT R3, R52, 0x3340, R54 ;  /* 0x0000334034037816 */ /* 0x000fe40000000036 */
[----:B------:R-:W-:Y:S02]  /*31650*/  PRMT R2, R60, 0x3340, R62 ;  /* 0x000033403c027816 */ /* 0x000fe4000000003e */
        /* <DEDUP_REMOVED lines=78> */
[----:B------:R-:W-:Y:S02]  /*31b40*/  LOP3.LUT R10, R10, 0xffff, RZ, 0xc0, !PT ;  /* 0x0000ffff0a0a7812 */ /* 0x000fe400078ec0ff */
[----:B------:R-:W-:-:S02]  /*31b50*/  PRMT R52, R52, 0x5410, R56 ;  /* 0x0000541034347816 */ /* 0x000fc40000000038 */
[----:B------:R-:W-:Y:S02]  /*31b60*/  PRMT R60, R60, 0x5410, R64 ;  /* 0x000054103c3c7816 */ /* 0x000fe40000000040 */
[----:B------:R-:W-:Y:S02]  /*31b70*/  LOP3.LUT R18, R18, 0xffff, RZ, 0xc0, !PT ;  /* 0x0000ffff12127812 */ /* 0x000fe400078ec0ff */
        /* <DEDUP_REMOVED lines=8> */
[----:B------:R-:W-:Y:S02]  /*31c00*/  PRMT R86, R3, 0x5410, R86 ;  /* 0x0000541003567816 */ /* 0x000fe40000000056 */
[----:B------:R-:W-:-:S02]  /*31c10*/  PRMT R87, R2, 0x5410, R87 ;  /* 0x0000541002577816 */ /* 0x000fc40000000057 */
[--C-:B------:R-:W-:Y:S02]  /*31c20*/  PRMT R72, R72, 0x4210, R10.reuse ;  /* 0x0000421048487816 */ /* 0x100fe4000000000a */
[----:B------:R-:W-:Y:S02]  /*31c30*/  PRMT R76, R4, 0x5210, R10 ;  /* 0x00005210044c7816 */ /* 0x000fe4000000000a */
[--C-:B------:R-:W-:Y:S02]  /*31c40*/  PRMT R73, R73, 0x4210, R18.reuse ;  /* 0x0000421049497816 */ /* 0x100fe40000000012 */
[----:B------:R-:W-:Y:S02]  /*31c50*/  PRMT R77, R12, 0x5210, R18 ;  /* 0x000052100c4d7816 */ /* 0x000fe40000000012 */
[--C-:B------:R-:W-:Y:S02]  /*31c60*/  PRMT R74, R74, 0x4210, R26.reuse ;  /* 0x000042104a4a7816 */ /* 0x100fe4000000001a */
        /* <DEDUP_REMOVED lines=11> */
[----:B------:R-:W0:Y:S01]  /*31d20*/  LDTM.x64 R4, tmem[UR12+0xc0] ;  /* 0x0000c00c000479ee */ /* 0x000e220008340000 */
[----:B------:R-:W-:Y:S01]  /*31d30*/  STL.64 [R1+0xe20], R70 ;  /* 0x000e204601007387 */ /* 0x000fe20000100a00 */
[----:B------:R-:W-:-:S03]  /*31d40*/  NOP ;  /* 0x0000000000007918 */ /* 0x000fc60000000000 */
[----:B------:R1:W-:Y:S01]  /*31d50*/  STL.64 [R1+0xe18], R68 ;  /* 0x000e184401007387 */ /* 0x0003e20000100a00 */
[----:B0-----:R-:W-:-:S05]  /*31d60*/  F2FP.SATFINITE.E5M2.F32.PACK_AB_MERGE_C R2, R11, R10, RZ ;  /* 0x0000000a0b02723e */ /* 0x001fca00048060ff */
[----:B------:R0:W-:Y:S04]  /*31d70*/  STL [R1+0x84], R2 ;  /* 0x0000840201007387 */ /* 0x0001e80000100800 */
[----:B-1----:R-:W2:Y:S01]  /*31d80*/  LDL.LU R68, [R1+0x60] ;  /* 0x0000600001447983 */ /* 0x002ea20000300800 */
[----:B0-----:R-:W-:-:S05]  /*31d90*/  F2FP.SATFINITE.E5M2.F32.PACK_AB_MERGE_C R2, R19, R18, RZ ;  /* 0x000000121302723e */ /* 0x001fca00048060ff */
[----:B------:R0:W-:Y:S04]  /*31da0*/  STL [R1+0x80], R2 ;  /* 0x0000800201007387 */ /* 0x0001e80000100800 */
[----:B------:R-:W2:Y:S01]  /*31db0*/  LDL.LU R69, [R1+0x64] ;  /* 0x0000640001457983 */ /* 0x000ea20000300800 */
[----:B------:R-:W-:-:S03]  /*31dc0*/  IMAD.MOV.U32 R70, RZ, RZ, R82 ;  /* 0x000000ffff467224 */ /* 0x000fc600078e0052 */
[----:B------:R-:W3:Y:S01]  /*31dd0*/  LDL.LU R82, [R1+0xe30] ;  /* 0x000e300001527983 */ /* 0x000ee20000300800 */
[----:B0-----:R-:W-:-:S05]  /*31de0*/  F2FP.SATFINITE.E5M2.F32.PACK_AB_MERGE_C R2, R27, R26, RZ ;  /* 0x0000001a1b02723e */ /* 0x001fca00048060ff */
[----:B------:R0:W-:Y:S01]  /*31df0*/  STL [R1+0x7c], R2 ;  /* 0x00007c0201007387 */ /* 0x0001e20000100800 */
[----:B------:R-:W-:Y:S01]  /*31e00*/  F2FP.SATFINITE.E5M2.F32.PACK_AB_MERGE_C R4, R5, R4, RZ ;  /* 0x000000040504723e */ /* 0x000fe200048060ff */
[----:B------:R-:W-:Y:S01]  /*31e10*/  IMAD.MOV.U32 R71, RZ, RZ, R93 ;  /* 0x000000ffff477224 */ /* 0x000fe200078e005d */
[----:B------:R-:W-:Y:S02]  /*31e20*/  F2FP.SATFINITE.E5M2.F32.PACK_AB_MERGE_C R5, R51, R50, RZ ;  /* 0x000000323305723e */ /* 0x000fe400048060ff */
[----:B0-----:R-:W-:-:S05]  /*31e30*/  F2FP.SATFINITE.E5M2.F32.PACK_AB_MERGE_C R2, R35, R34, RZ ;  /* 0x000000222302723e */ /* 0x001fca00048060ff */
[----:B------:R0:W-:Y:S02]  /*31e40*/  STL [R1+0x74], R2 ;  /* 0x0000740201007387 */ /* 0x0001e40000100800 */
[----:B0-----:R-:W-:-:S05]  /*31e50*/  F2FP.SATFINITE.E5M2.F32.PACK_AB_MERGE_C R2, R43, R42, RZ ;  /* 0x0000002a2b02723e */ /* 0x001fca00048060ff */
[----:B------:R-:W-:Y:S04]  /*31e60*/  STL [R1+0x78], R2 ;  /* 0x0000780201007387 */ /* 0x000fe80000100800 */
[----:B------:R-:W-:Y:S04]  /*31e70*/  STL [R1+0x70], R5 ;  /* 0x0000700501007387 */ /* 0x000fe80000100800 */
[----:B--2---:R0:W-:Y:S04]  /*31e80*/  STS.128 [R0], R68 ;  /* 0x0000004400007388 */ /* 0x0041e80000000c00 */
[----:B0-----:R-:W2:Y:S04]  /*31e90*/  LDL.LU R68, [R1+0x50] ;  /* 0x0000500001447983 */ /* 0x001ea80000300800 */
[----:B------:R-:W2:Y:S01]  /*31ea0*/  LDL.LU R69, [R1+0x54] ;  /* 0x0000540001457983 */ /* 0x000ea20000300800 */
[----:B------:R-:W-:-:S02]  /*31eb0*/  IMAD.MOV.U32 R70, RZ, RZ, R80 ;  /* 0x000000ffff467224 */ /* 0x000fc400078e0050 */
[----:B------:R-:W-:Y:S01]  /*31ec0*/  IMAD.MOV.U32 R71, RZ, RZ, R81 ;  /* 0x000000ffff477224 */ /* 0x000fe200078e0051 */
[----:B------:R-:W3:Y:S04]  /*31ed0*/  LDL.LU R80, [R1+0xe2c] ;  /* 0x000e2c0001507983 */ /* 0x000ee80000300800 */
[----:B------:R-:W3:Y:S01]  /*31ee0*/  LDL.LU R81, [R1+0xe28] ;  /* 0x000e280001517983 */ /* 0x000ee20000300800 */
[----:B------:R-:W-:Y:S02]  /*31ef0*/  F2FP.SATFINITE.E5M2.F32.PACK_AB_MERGE_C R28, R29, R28, RZ ;  /* 0x0000001c1d1c723e */ /* 0x000fe400048060ff */
[----:B------:R-:W-:Y:S02]  /*31f00*/  F2FP.SATFINITE.E5M2.F32.PACK_AB_MERGE_C R30, R31, R30, RZ ;  /* 0x0000001e1f1e723e */ /* 0x000fe400048060ff */
[----:B------:R-:W-:Y:S01]  /*31f10*/  F2FP.SATFINITE.E5M2.F32.PACK_AB_MERGE_C R32, R33, R32, RZ ;  /* 0x000000202120723e */ /* 0x000fe200048060ff */
[----:B--2---:R0:W-:Y:S04]  /*31f20*/  STS.128 [R0+0x400], R68 ;  /* 0x0004004400007388 */ /* 0x0041e80000000c00 */
[----:B0-----:R-:W2:Y:S04]  /*31f30*/  LDL.LU.64 R70, [R1+0xe20] ;  /* 0x000e200001467983 */ /* 0x001ea80000300a00 */
[----:B------:R-:W2:Y:S01]  /*31f40*/  LDL.LU.64 R68, [R1+0xe18] ;  /* 0x000e180001447983 */ /* 0x000ea20000300a00 */
[----:B------:R-:W-:-:S02]  /*31f50*/  F2FP.SATFINITE.E5M2.F32.PACK_AB_MERGE_C R40, R41, R40, RZ ;  /* 0x000000282928723e */ /* 0x000fc400048060ff */
        /* <DEDUP_REMOVED lines=8> */
[----:B------:R-:W-:Y:S02]  /*31fe0*/  PRMT R55, R32, 0x3340, R0 ;  /* 0x0000334020377816 */ /* 0x000fe40000000000 */
[----:B------:R-:W-:Y:S02]  /*31ff0*/  PRMT R10, R28, 0x3340, R30 ;  /* 0x000033401c0a7816 */ /* 0x000fe4000000001e */
[----:B------:R-:W-:Y:S02]  /*32000*/  LOP3.LUT R40, R40, 0xffff, RZ, 0xc0, !PT ;  /* 0x0000ffff28287812 */ /* 0x000fe400078ec0ff */
[----:B------:R-:W-:-:S02]  /*32010*/  LOP3.LUT R60, R60, 0xffff, RZ, 0xc0, !PT ;  /* 0x0000ffff3c3c7812 */ /* 0x000fc400078ec0ff */
[----:B------:R-:W-:Y:S02]  /*32020*/  LOP3.LUT R62, R62, 0xffff, RZ, 0xc0, !PT ;  /* 0x0000ffff3e3e7812 */ /* 0x000fe400078ec0ff */
[----:B------:R-:W-:Y:S02]  /*32030*/  LOP3.LUT R64, R64, 0xffff, RZ, 0xc0, !PT ;  /* 0x0000ffff40407812 */ /* 0x000fe400078ec0ff */
[----:B------:R-:W-:Y:S02]  /*32040*/  F2FP.SATFINITE.E5M2.F32.PACK_AB_MERGE_C R93, R59, R58, RZ ;  /* 0x0000003a3b5d723e */ /* 0x000fe400048060ff */
[----:B------:R-:W-:Y:S02]  /*32050*/  PRMT R55, R10, 0x5410, R55 ;  /* 0x000054100a377816 */ /* 0x000fe40000000037 */
[----:B------:R-:W-:Y:S02]  /*32060*/  PRMT R59, R40, 0x3340, R0 ;  /* 0x00003340283b7816 */ /* 0x000fe40000000000 */
[----:B---3--:R-:W-:-:S02]  /*32070*/  PRMT R81, R64, 0x3340, R81 ;  /* 0x0000334040517816 */ /* 0x008fc40000000051 */
[----:B------:R-:W-:Y:S02]  /*32080*/  PRMT R10, R60, 0x3340, R62 ;  /* 0x000033403c0a7816 */ /* 0x000fe4000000003e */
[----:B------:R-:W-:Y:S02]  /*32090*/  SHF.R.U32.HI R40, RZ, 0x8, R40 ;  /* 0x00000008ff287819 */ /* 0x000fe40000011628 */
[----:B------:R-:W-:Y:S02]  /*320a0*/  PRMT R81, R10, 0x5410, R81 ;  /* 0x000054100a517816 */ /* 0x000fe40000000051 */
[----:B------:R-:W-:Y:S02]  /*320b0*/  LOP3.LUT R10, R40, 0xffff, RZ, 0xc0, !PT ;  /* 0x0000ffff280a7812 */ /* 0x000fe400078ec0ff */
[----:B------:R-:W3:Y:S01]  /*320c0*/  LDL.LU R40, [R1] ;  /* 0x0000000001287983 */ /* 0x000ee20000300800 */
[----:B------:R-:W-:-:S03]  /*320d0*/  IMAD.MOV.U32 R43, RZ, RZ, R83 ;  /* 0x000000ffff2b7224 */ /* 0x000fc600078e0053 */
[----:B------:R-:W3:Y:S01]  /*320e0*/  LDL.LU R41, [R1+0x4] ;  /* 0x0000040001297983 */ /* 0x000ee20000300800 */
        /* <DEDUP_REMOVED lines=9> */
[----:B------:R-:W-:Y:S01]  /*32180*/  F2FP.SATFINITE.E5M2.F32.PACK_AB_MERGE_C R46, R47, R46, RZ ;  /* 0x0000002e2f2e723e */ /* 0x000fe200048060ff */
[----:B------:R-:W-:Y:S01]  /*32190*/  IMAD R3, R92, UR4, RZ ;  /* 0x000000045c037c24 */ /* 0x000fe2000f8e02ff */
[----:B------:R-:W-:Y:S01]  /*321a0*/  F2FP.SATFINITE.E5M2.F32.PACK_AB_MERGE_C R20, R21, R20, RZ ;  /* 0x000000141514723e */ /* 0x000fe200048060ff */
[----:B------:R-:W0:Y:S01]  /*321b0*/  LDCU UR4, c[0x0][0x39c] ;  /* 0x00007380ff0477ac */ /* 0x000e220008000800 */
[----:B------:R-:W-:-:S02]  /*321c0*/  F2FP.SATFINITE.E5M2.F32.PACK_AB_MERGE_C R22, R23, R22, RZ ;  /* 0x000000161716723e */ /* 0x000fc400048060ff */
[----:B------:R-:W-:Y:S02]  /*321d0*/  F2FP.SATFINITE.E5M2.F32.PACK_AB_MERGE_C R24, R25, R24, RZ ;  /* 0x000000181918723e */ /* 0x000fe400048060ff */
[----:B------:R-:W-:Y:S01]  /*321e0*/  F2FP.SATFINITE.E5M2.F32.PACK_AB_MERGE_C R52, R53, R52, RZ ;  /* 0x000000343534723e */ /* 0x000fe200048060ff */
[----:B------:R-:W-:Y:S01]  /*321f0*/  BAR.SYNC.DEFER_BLOCKING 0x0 ;  /* 0x0000000000007b1d */ /* 0x000fe20000010000 */
[----:B--2---:R-:W-:-:S05]  /*32200*/  IMAD.MOV.U32 R42, RZ, RZ, R68 ;  /* 0x000000ffff2a7224 */ /* 0x004fca00078e0044 */
[----:B------:R-:W2:Y:S04]  /*32210*/  LDL.LU R68, [R1+0xe14] ;  /* 0x000e140001447983 */ /* 0x000ea80000300800 */
[----:B------:R-:W2:Y:S01]  /*32220*/  LDL.LU R83, [R1+0xe10] ;  /* 0x000e100001537983 */ /* 0x000ea20000300800 */
[----:B------:R-:W-:Y:S02]  /*32230*/  LOP3.LUT R9, R4, 0xffff, RZ, 0xc0, !PT ;  /* 0x0000ffff04097812 */ /* 0x000fe400078ec0ff */
[----:B------:R-:W-:Y:S02]  /*32240*/  LOP3.LUT R6, R6, 0xffff, RZ, 0xc0, !PT ;  /* 0x0000ffff06067812 */ /* 0x000fe400078ec0ff */
[----:B------:R-:W-:Y:S02]  /*32250*/  LOP3.LUT R8, R8, 0xffff, RZ, 0xc0, !PT ;  /* 0x0000ffff08087812 */ /* 0x000fe400078ec0ff */
[----:B------:R-:W-:-:S02]  /*32260*/  PRMT R15, R9, 0x3340, R6 ;  /* 0x00003340090f7816 */ /* 0x000fc40000000006 */
[----:B------:R-:W-:Y:S02]  /*32270*/  PRMT R4, R8, 0x3340, R0 ;  /* 0x0000334008047816 */ /* 0x000fe40000000000 */
[----:B------:R-:W-:Y:S02]  /*32280*/  LOP3.LUT R36, R36, 0xffff, RZ, 0xc0, !PT ;  /* 0x0000ffff24247812 */ /* 0x000fe400078ec0ff */
[----:B------:R-:W-:Y:S02]  /*32290*/  LOP3.LUT R38, R38, 0xffff, RZ, 0xc0, !PT ;  /* 0x0000ffff26267812 */ /* 0x000fe400078ec0ff */
[----:B------:R-:W-:Y:S02]  /*322a0*/  LOP3.LUT R48, R48, 0xffff, RZ, 0xc0, !PT ;  /* 0x0000ffff30307812 */ /* 0x000fe400078ec0ff */
[----:B------:R-:W-:Y:S02]  /*322b0*/  SHF.R.U32.HI R9, RZ, 0x8, R9 ;  /* 0x00000008ff097819 */ /* 0x000fe40000011609 */
[----:B------:R-:W-:-:S02]  /*322c0*/  SHF.R.U32.HI R6, RZ, 0x8, R6 ;  /* 0x00000008ff067819 */ /* 0x000fc40000011606 */
[----:B------:R-:W-:Y:S02]  /*322d0*/  PRMT R4, R15, 0x5410, R4 ;  /* 0x000054100f047816 */ /* 0x000fe40000000004 */
[----:B------:R-:W-:Y:S02]  /*322e0*/  PRMT R58, R48, 0x3340, R0 ;  /* 0x00003340303a7816 */ /* 0x000fe40000000000 */
[----:B------:R-:W-:Y:S02]  /*322f0*/  PRMT R15, R36, 0x3340, R38 ;  /* 0x00003340240f7816 */ /* 0x000fe40000000026 */
[----:B------:R-:W-:Y:S02]  /*32300*/  LOP3.LUT R9, R9, 0xffff, RZ, 0xc0, !PT ;  /* 0x0000ffff09097812 */ /* 0x000fe400078ec0ff */
[----:B------:R-:W-:Y:S02]  /*32310*/  LOP3.LUT R6, R6, 0xffff, RZ, 0xc0, !PT ;  /* 0x0000ffff06067812 */ /* 0x000fe400078ec0ff */
[----:B------:R-:W-:-:S02]  /*32320*/  SHF.R.U32.HI R36, RZ, 0x8, R36 ;  /* 0x00000008ff247819 */ /* 0x000fc40000011624 */
[----:B------:R-:W-:Y:S02]  /*32330*/  SHF.R.U32.HI R48, RZ, 0x8, R48 ;  /* 0x00000008ff307819 */ /* 0x000fe40000011630 */
[----:B------:R-:W-:Y:S02]  /*32340*/  SHF.R.U32.HI R38, RZ, 0x8, R38 ;  /* 0x00000008ff267819 */ /* 0x000fe40000011626 */
[----:B------:R-:W-:Y:S02]  /*32350*/  PRMT R6, R9, 0x3340, R6 ;  /* 0x0000334009067816 */ /* 0x000fe40000000006 */
[----:B------:R-:W-:Y:S02]  /*32360*/  LOP3.LUT R36, R36, 0xffff, RZ, 0xc0, !PT ;  /* 0x0000ffff24247812 */ /* 0x000fe400078ec0ff */
[----:B------:R-:W-:Y:S02]  /*32370*/  LOP3.LUT R38, R38, 0xffff, RZ, 0xc0, !PT ;  /* 0x0000ffff26267812 */ /* 0x000fe400078ec0ff */
[----:B------:R-:W-:-:S02]  /*32380*/  LOP3.LUT R9, R48, 0xffff, RZ, 0xc0, !PT ;  /* 0x0000ffff30097812 */ /* 0x000fc400078ec0ff */
[----:B------:R-:W3:Y:S01]  /*32390*/  LDL.LU R48, [R1+0x10] ;  /* 0x0000100001307983 */ /* 0x000ee20000300800 */
[----:B------:R-:W-:-:S03]  /*323a0*/  PRMT R57, R36, 0x3340, R38 ;  /* 0x0000334024397816 */ /* 0x000fc60000000026 */
[----:B------:R-:W3:Y:S04]  /*323b0*/  LDL.LU R49, [R1+0x14] ;  /* 0x0000140001317983 */ /* 0x000ee80000300800 */
[----:B------:R-:W3:Y:S04]  /*323c0*/  LDL.LU R50, [R1+0x18] ;  /* 0x0000180001327983 */ /* 0x000ee80000300800 */
[----:B------:R-:W3:Y:S04]  /*323d0*/  LDL.LU R51, [R1+0x1c] ;  /* 0x00001c0001337983 */ /* 0x000ee80000300800 */
[----:B------:R-:W3:Y:S04]  /*323e0*/  LDL.LU R36, [R1+0x20] ;  /* 0x0000200001247983 */ /* 0x000ee80000300800 */
[----:B------:R-:W3:Y:S04]  /*323f0*/  LDL.LU R37, [R1+0x24] ;  /* 0x0000240001257983 */ /* 0x000ee80000300800 */
[----:B------:R-:W3:Y:S01]  /*32400*/  LDL.LU R38, [R1+0x28] ;  /* 0x0000280001267983 */ /* 0x000ee20000300800 */
[----:B------:R-:W-:-:S02]  /*32410*/  LOP3.LUT R12, R12, 0xffff, RZ, 0xc0, !PT ;  /* 0x0000ffff0c0c7812 */ /* 0x000fc400078ec0ff */
[----:B------:R-:W-:Y:S02]  /*32420*/  LOP3.LUT R14, R14, 0xffff, RZ, 0xc0, !PT ;  /* 0x0000ffff0e0e7812 */ /* 0x000fe400078ec0ff */
[----:B------:R-:W-:Y:S02]  /*32430*/  LOP3.LUT R16, R16, 0xffff, RZ, 0xc0, !PT ;  /* 0x0000ffff10107812 */ /* 0x000fe400078ec0ff */
[----:B------:R-:W-:Y:S02]  /*32440*/  PRMT R13, R12, 0x3340, R14 ;  /* 0x000033400c0d7816 */ /* 0x000fe4000000000e */
[----:B------:R-:W-:Y:S02]  /*32450*/  SHF.R.U32.HI R12, RZ, 0x8, R12 ;  /* 0x00000008ff0c7819 */ /* 0x000fe4000001160c */
[----:B------:R-:W-:Y:S02]  /*32460*/  SHF.R.U32.HI R14, RZ, 0x8, R14 ;  /* 0x00000008ff0e7819 */ /* 0x000fe4000001160e */
[----:B------:R-:W-:-:S02]  /*32470*/  PRMT R5, R16, 0x3340, R0 ;  /* 0x0000334010057816 */ /* 0x000fc40000000000 */
[----:B------:R-:W-:Y:S02]  /*32480*/  LOP3.LUT R44, R44, 0xffff, RZ, 0xc0, !PT ;  /* 0x0000ffff2c2c7812 */ /* 0x000fe400078ec0ff */
[----:B------:R-:W-:Y:S02]  /*32490*/  LOP3.LUT R46, R46, 0xffff, RZ, 0xc0, !PT ;  /* 0x0000ffff2e2e7812 */ /* 0x000fe400078ec0ff */
[----:B------:R-:W-:Y:S02]  /*324a0*/  LOP3.LUT R12, R12, 0xffff, RZ, 0xc0, !PT ;  /* 0x0000ffff0c0c7812 */ /* 0x000fe400078ec0ff */
[----:B------:R-:W-:Y:S02]  /*324b0*/  LOP3.LUT R14, R14, 0xffff, RZ, 0xc0, !PT ;  /* 0x0000ffff0e0e7812 */ /* 0x000fe400078ec0ff */
[----:B------:R-:W-:Y:S02]  /*324c0*/  SHF.R.U32.HI R64, RZ, 0x8, R64 ;  /* 0x00000008ff407819 */ /* 0x000fe40000011640 */
[----:B------:R-:W-:-:S02]  /*324d0*/  PRMT R5, R13, 0x5410, R5 ;  /* 0x000054100d057816 */ /* 0x000fc40000000005 */
[----:B------:R-:W-:Y:S02]  /*324e0*/  PRMT R13, R44, 0x3340, R46 ;  /* 0x000033402c0d7816 */ /* 0x000fe4000000002e */
[----:B------:R-:W-:Y:S02]  /*324f0*/  SHF.R.U32.HI R62, RZ, 0x8, R62 ;  /* 0x00000008ff3e7819 */ /* 0x000fe4000001163e */
[----:B------:R-:W-:Y:S02]  /*32500*/  SHF.R.U32.HI R60, RZ, 0x8, R60 ;  /* 0x00000008ff3c7819 */ /* 0x000fe4000001163c */
[----:B------:R-:W-:Y:S02]  /*32510*/  PRMT R12, R12, 0x3340, R14 ;  /* 0x000033400c0c7816 */ /* 0x000fe4000000000e */
[----:B------:R-:W-:Y:S02]  /*32520*/  LOP3.LUT R14, R64, 0xffff, RZ, 0xc0, !PT ;  /* 0x0000ffff400e7812 */ /* 0x000fe400078ec0ff */
[----:B------:R-:W-:-:S02]  /*32530*/  PRMT R58, R13, 0x5410, R58 ;  /* 0x000054100d3a7816 */ /* 0x000fc4000000003a */
[----:B------:R-:W-:Y:S02]  /*32540*/  LOP3.LUT R62, R62, 0xffff, RZ, 0xc0, !PT ;  /* 0x0000ffff3e3e7812 */ /* 0x000fe400078ec0ff */
[----:B------:R-:W-:Y:S02]  /*32550*/  F2FP.SATFINITE.E5M2.F32.PACK_AB_MERGE_C R92, R67, R66, RZ ;  /* 0x00000042435c723e */ /* 0x000fe400048060ff */
[----:B------:R-:W-:-:S04]  /*32560*/  LOP3.LUT R13, R60, 0xffff, RZ, 0xc0, !PT ;  /* 0x0000ffff3c0d7812 */ /* 0x000fc800078ec0ff */
[----:B------:R-:W-:Y:S01]  /*32570*/  PRMT R13, R13, 0x3340, R62 ;  /* 0x000033400d0d7816 */ /* 0x000fe2000000003e */
[----:B--2---:R-:W-:Y:S02]  /*32580*/  IMAD.MOV.U32 R39, RZ, RZ, R83 ;  /* 0x000000ffff277224 */ /* 0x004fe400078e0053 */
[----:B------:R-:W2:Y:S04]  /*32590*/  LDL.LU R83, [R1+0xe0c] ;  /* 0x000e0c0001537983 */ /* 0x000ea80000300800 */
[----:B------:R-:W3:Y:S04]  /*325a0*/  LDL.LU R64, [R1+0x40] ;  /* 0x0000400001407983 */ /* 0x000ee80000300800 */
[----:B------:R-:W3:Y:S04]  /*325b0*/  LDL.LU R65, [R1+0x44] ;  /* 0x0000440001417983 */ /* 0x000ee80000300800 */
[----:B------:R-:W3:Y:S04]  /*325c0*/  LDL.LU R66, [R1+0x48] ;  /* 0x0000480001427983 */ /* 0x000ee80000300800 */
[----:B------:R-:W3:Y:S04]  /*325d0*/  LDL.LU R67, [R1+0x4c] ;  /* 0x00004c0001437983 */ /* 0x000ee80000300800 */
[----:B------:R-:W3:Y:S04]  /*325e0*/  LDL.LU R60, [R1+0x30] ;  /* 0x00003000013c7983 */ /* 0x000ee80000300800 */
[----:B------:R-:W3:Y:S04]  /*325f0*/  LDL.LU R61, [R1+0x34] ;  /* 0x00003400013d7983 */ /* 0x000ee80000300800 */
[----:B------:R-:W3:Y:S01]  /*32600*/  LDL.LU R62, [R1+0x38] ;  /* 0x00003800013e7983 */ /* 0x000ee20000300800 */
[----:B------:R-:W-:-:S02]  /*32610*/  LOP3.LUT R20, R20, 0xffff, RZ, 0xc0, !PT ;  /* 0x0000ffff14147812 */ /* 0x000fc400078ec0ff */
[----:B------:R-:W-:Y:S01]  /*32620*/  LOP3.LUT R22, R22, 0xffff, RZ, 0xc0, !PT ;  /* 0x0000ffff16167812 */ /* 0x000fe200078ec0ff */
[----:B------:R-:W3:Y:S01]  /*32630*/  LDL.LU R45, [R1+0x84] ;  /* 0x00008400012d7983 */ /* 0x000ee20000300800 */
[----:B------:R-:W-:Y:S02]  /*32640*/  LOP3.LUT R24, R24, 0xffff, RZ, 0xc0, !PT ;  /* 0x0000ffff18187812 */ /* 0x000fe400078ec0ff */
[----:B------:R-:W-:Y:S02]  /*32650*/  PRMT R11, R20, 0x3340, R22 ;  /* 0x00003340140b7816 */ /* 0x000fe40000000016 */
[----:B------:R-:W-:Y:S02]  /*32660*/  PRMT R54, R24, 0x3340, R0 ;  /* 0x0000334018367816 */ /* 0x000fe40000000000 */
[----:B------:R-:W-:Y:S02]  /*32670*/  LOP3.LUT R52, R52, 0xffff, RZ, 0xc0, !PT ;  /* 0x0000ffff34347812 */ /* 0x000fe400078ec0ff */
[----:B------:R-:W-:-:S02]  /*32680*/  LOP3.LUT R7, R7, 0xffff, RZ, 0xc0, !PT ;  /* 0x0000ffff07077812 */ /* 0x000fc400078ec0ff */
[----:B------:R-:W-:Y:S02]  /*32690*/  LOP3.LUT R56, R56, 0xffff, RZ, 0xc0, !PT ;  /* 0x0000ffff38387812 */ /* 0x000fe400078ec0ff */
        /* <DEDUP_REMOVED lines=9> */
[----:B------:R-:W-:Y:S02]  /*32730*/  PRMT R59, R15, 0x5410, R59 ;  /* 0x000054100f3b7816 */ /* 0x000fe4000000003b */
[----:B------:R-:W-:-:S02]  /*32740*/  PRMT R80, R11, 0x5410, R80 ;  /* 0x000054100b507816 */ /* 0x000fc40000000050 */
[----:B------:R-:W-:Y:S02]  /*32750*/  LOP3.LUT R16, R16, 0xffff, RZ, 0xc0, !PT ;  /* 0x0000ffff10107812 */ /* 0x000fe400078ec0ff */
[----:B------:R-:W-:Y:S02]  /*32760*/  LOP3.LUT R11, R44, 0xffff, RZ, 0xc0, !PT ;  /* 0x0000ffff2c0b7812 */ /* 0x000fe400078ec0ff */
[----:B------:R-:W-:Y:S02]  /*32770*/  LOP3.LUT R46, R46, 0xffff, RZ, 0xc0, !PT ;  /* 0x0000ffff2e2e7812 */ /* 0x000fe400078ec0ff */
[----:B------:R-:W-:Y:S02]  /*32780*/  LOP3.LUT R15, R56, 0xffff, RZ, 0xc0, !PT ;  /* 0x0000ffff380f7812 */ /* 0x000fe400078ec0ff */
[----:B------:R-:W-:Y:S02]  /*32790*/  LOP3.LUT R7, R7, 0xffff, RZ, 0xc0, !PT ;  /* 0x0000ffff07077812 */ /* 0x000fe400078ec0ff */
[----:B------:R-:W-:-:S02]  /*327a0*/  LOP3.LUT R17, R52, 0xffff, RZ, 0xc0, !PT ;  /* 0x0000ffff34117812 */ /* 0x000fc400078ec0ff */
[--C-:B------:R-:W-:Y:S02]  /*327b0*/  PRMT R16, R16, 0x3340, R0.reuse ;  /* 0x0000334010107816 */ /* 0x100fe40000000000 */
[----:B------:R-:W-:Y:S02]  /*327c0*/  PRMT R10, R10, 0x3340, R0 ;  /* 0x000033400a0a7816 */ /* 0x000fe40000000000 */
[----:B------:R-:W-:Y:S02]  /*327d0*/  PRMT R11, R11, 0x3340, R46 ;  /* 0x000033400b0b7816 */ /* 0x000fe4000000002e */
[--C-:B------:R-:W-:Y:S02]  /*327e0*/  PRMT R9, R9, 0x3340, R0.reuse ;  /* 0x0000334009097816 */ /* 0x100fe40000000000 */
        /* <DEDUP_REMOVED lines=27> */
[----:B------:R-:W-:Y:S02]  /*329a0*/  PRMT R28, R28, 0x3340, R30 ;  /* 0x000033401c1c7816 */ /* 0x000fe4000000001e */
[----:B------:R-:W-:-:S04]  /*329b0*/  PRMT R32, R32, 0x3340, R0 ;  /* 0x0000334020207816 */ /* 0x000fc80000000000 */
[----:B------:R-:W-:Y:S01]  /*329c0*/  PRMT R56, R28, 0x5410, R32 ;  /* 0x000054101c387816 */ /* 0x000fe20000000020 */
[----:B--2---:R-:W-:Y:S02]  /*329d0*/  IMAD.MOV.U32 R63, RZ, RZ, R83 ;  /* 0x000000ffff3f7224 */ /* 0x004fe400078e0053 */
[----:B------:R-:W1:Y:S02]  /*329e0*/  S2R R83, SR_TID.X ;  /* 0x0000000000537919 */ /* 0x000e640000002100 */
[----:B-1----:R-:W-:-:S04]  /*329f0*/  LOP3.LUT R18, R83, 0x7f, RZ, 0xc0, !PT ;  /* 0x0000007f53127812 */ /* 0x002fc800078ec0ff */
[----:B------:R-:W-:-:S05]  /*32a00*/  LEA R83, R18, UR11, 0x4 ;  /* 0x0000000b12537c11 */ /* 0x000fca000f8e20ff */
[----:B------:R-:W1:Y:S04]  /*32a10*/  LDS.128 R16, [R83] ;  /* 0x0000000053107984 */ /* 0x000e680000000c00 */
[----:B------:R-:W-:Y:S01]  /*32a20*/  LDS.128 R12, [R83+0x800] ;  /* 0x00080000530c7984 */ /* 0x000fe20000000c00 */
[----:B------:R-:W-:Y:S06]  /*32a30*/  BAR.SYNC.DEFER_BLOCKING 0x0 ;  /* 0x0000000000007b1d */ /* 0x000fec0000010000 */
[----:B---3--:R2:W-:Y:S04]  /*32a40*/  STS.128 [R0], R64 ;  /* 0x0000004000007388 */ /* 0x0085e80000000c00 */
[----:B------:R3:W-:Y:S01]  /*32a50*/  STS.128 [R0+0x400], R60 ;  /* 0x0004003c00007388 */ /* 0x0007e20000000c00 */
[----:B------:R-:W-:Y:S06]  /*32a60*/  BAR.SYNC.DEFER_BLOCKING 0x0 ;  /* 0x0000000000007b1d */ /* 0x000fec0000010000 */
[----:B--2---:R-:W2:Y:S04]  /*32a70*/  LDL.LU R65, [R1+0x80] ;  /* 0x0000800001417983 */ /* 0x004ea80000300800 */
[----:B---3--:R-:W3:Y:S04]  /*32a80*/  LDL.LU R63, [R1+0x7c] ;  /* 0x00007c00013f7983 */ /* 0x008ee80000300800 */
[----:B------:R-:W3:Y:S04]  /*32a90*/  LDL.LU R61, [R1+0x74] ;  /* 0x00007400013d7983 */ /* 0x000ee80000300800 */
[----:B------:R-:W0:Y:S04]  /*32aa0*/  LDS.128 R24, [R83] ;  /* 0x0000000053187984 */ /* 0x000e280000000c00 */
[----:B------:R-:W-:Y:S01]  /*32ab0*/  LDS.128 R20, [R83+0x800] ;  /* 0x0008000053147984 */ /* 0x000fe20000000c00 */
[----:B------:R-:W-:Y:S06]  /*32ac0*/  BAR.SYNC.DEFER_BLOCKING 0x0 ;  /* 0x0000000000007b1d */ /* 0x000fec0000010000 */
[----:B------:R-:W-:Y:S04]  /*32ad0*/  STS.128 [R0], R36 ;  /* 0x0000002400007388 */ /* 0x000fe80000000c00 */
[----:B------:R-:W-:Y:S01]  /*32ae0*/  STS.128 [R0+0x400], R48 ;  /* 0x0004003000007388 */ /* 0x000fe20000000c00 */
[----:B------:R-:W-:Y:S06]  /*32af0*/  BAR.SYNC.DEFER_BLOCKING 0x0 ;  /* 0x0000000000007b1d */ /* 0x000fec0000010000 */
[----:B------:R-:W0:Y:S04]  /*32b00*/  LDS.128 R32, [R83] ;  /* 0x0000000053207984 */ /* 0x000e280000000c00 */
[----:B------:R-:W-:Y:S01]  /*32b10*/  LDS.128 R28, [R83+0x800] ;  /* 0x00080000531c7984 */ /* 0x000fe20000000c00 */
[----:B------:R-:W-:Y:S06]  /*32b20*/  BAR.SYNC.DEFER_BLOCKING 0x0 ;  /* 0x0000000000007b1d */ /* 0x000fec0000010000 */
[----:B------:R1:W-:Y:S04]  /*32b30*/  STS.128 [R0+0x400], R68 ;  /* 0x0004004400007388 */ /* 0x0003e80000000c00 */
[----:B-1----:R-:W4:Y:S04]  /*32b40*/  LDL.LU R70, [R1+0x78] ;  /* 0x0000780001467983 */ /* 0x002f280000300800 */
[----:B------:R-:W4:Y:S04]  /*32b50*/  LDL.LU R71, [R1+0x70] ;  /* 0x0000700001477983 */ /* 0x000f280000300800 */
[----:B------:R-:W-:Y:S01]  /*32b60*/  STS.128 [R0], R40 ;  /* 0x0000002800007388 */ /* 0x000fe20000000c00 */
[----:B------:R-:W-:Y:S06]  /*32b70*/  BAR.SYNC.DEFER_BLOCKING 0x0 ;  /* 0x0000000000007b1d */ /* 0x000fec0000010000 */
[----:B------:R-:W1:Y:S04]  /*32b80*/  LDS.128 R40, [R83] ;  /* 0x0000000053287984 */ /* 0x000e680000000c00 */
[----:B------:R-:W-:Y:S01]  /*32b90*/  LDS.128 R36, [R83+0x800] ;  /* 0x0008000053247984 */ /* 0x000fe20000000c00 */
[----:B------:R-:W-:Y:S06]  /*32ba0*/  BAR.SYNC.DEFER_BLOCKING 0x0 ;  /* 0x0000000000007b1d */ /* 0x000fec0000010000 */
[----:B------:R-:W-:Y:S04]  /*32bb0*/  STS.128 [R0], R72 ;  /* 0x0000004800007388 */ /* 0x000fe80000000c00 */
[----:B------:R0:W-:Y:S01]  /*32bc0*/  STS.128 [R0+0x400], R76 ;  /* 0x0004004c00007388 */ /* 0x0001e20000000c00 */
[----:B------:R-:W-:Y:S01]  /*32bd0*/  BAR.SYNC.DEFER_BLOCKING 0x0 ;  /* 0x0000000000007b1d */ /* 0x000fe20000010000 */
[----:B------:R-:W-:-:S05]  /*32be0*/  LOP3.LUT R53, R45, 0xffff, RZ, 0xc0, !PT ;  /* 0x0000ffff2d357812 */ /* 0x000fca00078ec0ff */
[----:B0-----:R-:W4:Y:S04]  /*32bf0*/  LDL.LU R76, [R1+0xabc] ;  /* 0x000abc00014c7983 */ /* 0x001f280000300800 */
[----:B------:R-:W0:Y:S04]  /*32c00*/  LDS.128 R44, [R83] ;  /* 0x00000000532c7984 */ /* 0x000e280000000c00 */
[----:B------:R-:W-:Y:S01]  /*32c10*/  LDS.128 R48, [R83+0x800] ;  /* 0x0008000053307984 */ /* 0x000fe20000000c00 */
[----:B------:R-:W-:Y:S01]  /*32c20*/  BAR.SYNC.DEFER_BLOCKING 0x0 ;  /* 0x0000000000007b1d */ /* 0x000fe20000010000 */
[----:B------:R-:W-:-:S02]  /*32c30*/  PRMT R52, R4, 0x4210, R53 ;  /* 0x0000421004347816 */ /* 0x000fc40000000035 */
[----:B------:R-:W-:-:S03]  /*32c40*/  PRMT R4, R8, 0x5210, R53 ;  /* 0x0000521008047816 */ /* 0x000fc60000000035 */
[----:B------:R-:W4:Y:S04]  /*32c50*/  LDL.LU R75, [R1+0xac0] ;  /* 0x000ac000014b7983 */ /* 0x000f280000300800 */
[----:B------:R-:W4:Y:S04]  /*32c60*/  LDL.LU R74, [R1+0xac4] ;  /* 0x000ac400014a7983 */ /* 0x000f280000300800 */
[----:B------:R-:W4:Y:S04]  /*32c70*/  LDL.LU R73, [R1+0xac8] ;  /* 0x000ac80001497983 */ /* 0x000f280000300800 */
[----:B------:R-:W4:Y:S04]  /*32c80*/  LDL.LU R72, [R1+0xacc] ;  /* 0x000acc0001487983 */ /* 0x000f280000300800 */
[----:B------:R-:W-:Y:S04]  /*32c90*/  STS.128 [R0], R84 ;  /* 0x0000005400007388 */ /* 0x000fe80000000c00 */
[----:B------:R-:W-:Y:S01]  /*32ca0*/  STS.128 [R0+0x400], R88 ;  /* 0x0004005800007388 */ /* 0x000fe20000000c00 */
[----:B--2---:R-:W-:Y:S01]  /*32cb0*/  LOP3.LUT R60, R65, 0xffff, RZ, 0xc0, !PT ;  /* 0x0000ffff413c7812 */ /* 0x004fe200078ec0ff */
[----:B------:R-:W-:Y:S03]  /*32cc0*/  BAR.SYNC.DEFER_BLOCKING 0x0 ;  /* 0x0000000000007b1d */ /* 0x000fe60000010000 */
[----:B------:R-:W-:-:S02]  /*32cd0*/  PRMT R53, R5, 0x4210, R60 ;  /* 0x0000421005357816 */ /* 0x000fc4000000003c */
[----:B------:R-:W-:Y:S02]  /*32ce0*/  PRMT R5, R7, 0x5210, R60 ;  /* 0x0000521007057816 */ /* 0x000fe4000000003c */
[----:B---3--:R-:W-:Y:S02]  /*32cf0*/  LOP3.LUT R8, R63, 0xffff, RZ, 0xc0, !PT ;  /* 0x0000ffff3f087812 */ /* 0x008fe400078ec0ff */
[----:B------:R-:W-:Y:S02]  /*32d00*/  LOP3.LUT R7, R61, 0xffff, RZ, 0xc0, !PT ;  /* 0x0000ffff3d077812 */ /* 0x000fe400078ec0ff */
[----:B------:R-:W2:Y:S04]  /*32d10*/  LDS.128 R60, [R83] ;  /* 0x00000000533c7984 */ /* 0x000ea80000000c00 */
[----:B------:R-:W-:Y:S01]  /*32d20*/  LDS.128 R64, [R83+0x800] ;  /* 0x0008000053407984 */ /* 0x000fe20000000c00 */
[----:B------:R-:W-:-:S02]  /*32d30*/  PRMT R54, R54, 0x4210, R8 ;  /* 0x0000421036367816 */ /* 0x000fc40000000008 */
[--C-:B------:R-:W-:Y:S01]  /*32d40*/  PRMT R55, R55, 0x4210, R7.reuse ;  /* 0x0000421037377816 */ /* 0x100fe20000000007 */
[----:B------:R-:W-:Y:S01]  /*32d50*/  BAR.SYNC.DEFER_BLOCKING 0x0 ;  /* 0x0000000000007b1d */ /* 0x000fe20000010000 */
[----:B------:R-:W-:Y:S02]  /*32d60*/  PRMT R6, R6, 0x5210, R8 ;  /* 0x0000521006067816 */ /* 0x000fe40000000008 */
[----:B------:R-:W-:-:S05]  /*32d70*/  PRMT R7, R56, 0x5210, R7 ;  /* 0x0000521038077816 */ /* 0x000fca0000000007 */
[----:B------:R-:W3:Y:S01]  /*32d80*/  LDC R8, c[0x0][0x3b8] ;  /* 0x0000ee00ff087b82 */ /* 0x000ee20000000800 */
[----:B------:R4:W-:Y:S04]  /*32d90*/  STS.128 [R0], R52 ;  /* 0x0000003400007388 */ /* 0x0009e80000000c00 */
[----:B------:R0:W-:Y:S01]  /*32da0*/  STS.128 [R0+0x400], R4 ;  /* 0x0004000400007388 */ /* 0x0001e20000000c00 */
[----:B----4-:R-:W-:-:S04]  /*32db0*/  LOP3.LUT R53, R71, 0xffff, RZ, 0xc0, !PT ;  /* 0x0000ffff47357812 */ /* 0x010fc800078ec0ff */
[--C-:B0-----:R-:W-:Y:S02]  /*32dc0*/  PRMT R5, R58, 0x4210, R53.reuse ;  /* 0x000042103a057816 */ /* 0x101fe40000000035 */
[----:B------:R-:W-:Y:S02]  /*32dd0*/  PRMT R53, R11, 0x5210, R53 ;  /* 0x000052100b357816 */ /* 0x000fe40000000035 */
[----:B------:R-:W4:Y:S01]  /*32de0*/  LDL.LU R11, [R1+0xad0] ;  /* 0x000ad000010b7983 */ /* 0x000f220000300800 */
[----:B------:R-:W-:Y:S01]  /*32df0*/  LOP3.LUT R52, R70, 0xffff, RZ, 0xc0, !PT ;  /* 0x0000ffff46347812 */ /* 0x000fe200078ec0ff */
[----:B------:R-:W-:Y:S03]  /*32e00*/  BAR.SYNC.DEFER_BLOCKING 0x0 ;  /* 0x0000000000007b1d */ /* 0x000fe60000010000 */
[--C-:B------:R-:W-:Y:S02]  /*32e10*/  PRMT R4, R59, 0x4210, R52.reuse ;  /* 0x000042103b047816 */ /* 0x100fe40000000034 */
[----:B------:R-:W-:-:S02]  /*32e20*/  PRMT R52, R57, 0x5210, R52 ;  /* 0x0000521039347816 */ /* 0x000fc40000000034 */
[----:B------:R-:W-:Y:S02]  /*32e30*/  LOP3.LUT R93, R93, 0xffff, RZ, 0xc0, !PT ;  /* 0x0000ffff5d5d7812 */ /* 0x000fe400078ec0ff */
[----:B------:R-:W-:Y:S01]  /*32e40*/  LOP3.LUT R92, R92, 0xffff, RZ, 0xc0, !PT ;  /* 0x0000ffff5c5c7812 */ /* 0x000fe200078ec0ff */
[----:B------:R-:W0:Y:S04]  /*32e50*/  LDS.128 R56, [R83] ;  /* 0x0000000053387984 */ /* 0x000e280000000c00 */
[----:B------:R-:W-:Y:S01]  /*32e60*/  LDS.128 R68, [R83+0x800] ;  /* 0x0008000053447984 */ /* 0x000fe20000000c00 */
[--C-:B------:R-:W-:Y:S02]  /*32e70*/  PRMT R6, R80, 0x4210, R93.reuse ;  /* 0x0000421050067816 */ /* 0x100fe4000000005d */
[----:B------:R-:W-:-:S02]  /*32e80*/  PRMT R54, R10, 0x5210, R93 ;  /* 0x000052100a367816 */ /* 0x000fc4000000005d */
[--C-:B------:R-:W-:Y:S01]  /*32e90*/  PRMT R7, R81, 0x4210, R92.reuse ;  /* 0x0000421051077816 */ /* 0x100fe2000000005c */
[----:B------:R-:W-:Y:S01]  /*32ea0*/  BAR.SYNC.DEFER_BLOCKING 0x0 ;  /* 0x0000000000007b1d */ /* 0x000fe20000010000 */
[----:B------:R-:W-:Y:S02]  /*32eb0*/  PRMT R55, R9, 0x5210, R92 ;  /* 0x0000521009377816 */ /* 0x000fe4000000005c */
[C---:B------:R-:W-:Y:S01]  /*32ec0*/  ISETP.LT.AND P3, PT, R82.reuse, UR19, !P0 ;  /* 0x0000001352007c0c */ /* 0x040fe2000c761270 */
[----:B---3--:R-:W-:Y:S01]  /*32ed0*/  IMAD R82, R82, R8, RZ ;  /* 0x0000000852527224 */ /* 0x008fe200078e02ff */
[----:B------:R-:W-:-:S04]  /*32ee0*/  IADD3 R2, P4, PT, R3, UR16, RZ ;  /* 0x0000001003027c10 */ /* 0x000fc8000ff9e0ff */
[----:B------:R-:W-:Y:S01]  /*32ef0*/  LEA.HI.X.SX32 R3, R3, UR17, 0x1, P4 ;  /* 0x0000001103037c11 */ /* 0x000fe2000a0f0eff */
[----:B------:R3:W-:Y:S04]  /*32f00*/  STS.128 [R0], R4 ;  /* 0x0000000400007388 */ /* 0x0007e80000000c00 */
[----:B------:R0:W-:Y:S01]  /*32f10*/  STS.128 [R0+0x400], R52 ;  /* 0x0004003400007388 */ /* 0x0001e20000000c00 */
[----:B------:R-:W-:Y:S01]  /*32f20*/  PRMT R10, R16, 0x7771, RZ ;  /* 0x00007771100a7816 */ /* 0x000fe200000000ff */
[----:B------:R-:W-:Y:S01]  /*32f30*/  BAR.SYNC.DEFER_BLOCKING 0x0 ;  /* 0x0000000000007b1d */ /* 0x000fe20000010000 */
[----:B------:R-:W-:-:S05]  /*32f40*/  ISETP.LT.AND P5, PT, R76, UR4, !P0 ;  /* 0x000000044c007c0c */ /* 0x000fca000c7a1270 */
[----:B------:R-:W4:Y:S01]  /*32f50*/  LDCU UR4, c[0x0][0x39c] ;  /* 0x00007380ff0477ac */ /* 0x000f220008000800 */
[----:B---3--:R-:W-:Y:S01]  /*32f60*/  IADD3 R6, P4, PT, R82, R2, RZ ;  /* 0x0000000252067210 */ /* 0x008fe20007f9e0ff */
[----:B0-----:R-:W-:-:S03]  /*32f70*/  IMAD R0, R76, R8, RZ ;  /* 0x000000084c007224 */ /* 0x001fc600078e02ff */
[-C--:B------:R-:W-:Y:S01]  /*32f80*/  LEA.HI.X.SX32 R7, R82, R3.reuse, 0x1, P4 ;  /* 0x0000000352077211 */ /* 0x080fe200020f0eff */
[----:B------:R-:W3:Y:S01]  /*32f90*/  LDL.LU R52, [R1+0xad4] ;  /* 0x000ad40001347983 */ /* 0x000ee20000300800 */
[----:B------:R-:W-:Y:S02]  /*32fa0*/  PRMT R5, R16, 0x7770, RZ ;  /* 0x0000777010057816 */ /* 0x000fe400000000ff */
[C---:B------:R-:W-:Y:S01]  /*32fb0*/  IADD3 R4, P6, PT, R0.reuse, R2, RZ ;  /* 0x0000000200047210 */ /* 0x040fe20007fde0ff */
[----:B------:R-:W2:Y:S04]  /*32fc0*/  LDL.LU R55, [R1+0xad8] ;  /* 0x000ad80001377983 */ /* 0x000ea80000300800 */
[----:B------:R-:W2:Y:S04]  /*32fd0*/  LDL.LU R53, [R1+0xadc] ;  /* 0x000adc0001357983 */ /* 0x000ea80000300800 */
[----:B------:R0:W-:Y:S04]  /*32fe0*/  @P3 STG.E.U8 desc[UR22][R6.64], R5 ;  /* 0x0000000506003986 */ /* 0x0001e8000c101116 */
[----:B------:R-:W2:Y:S01]  /*32ff0*/  LDL.LU R54, [R1+0xae0] ;  /* 0x000ae00001367983 */ /* 0x000ea20000300800 */
[C---:B------:R-:W-:Y:S01]  /*33000*/  IMAD R9, R75.reuse, R8, RZ ;  /* 0x000000084b097224 */ /* 0x040fe200078e02ff */
[----:B------:R-:W-:Y:S01]  /*33010*/  ISETP.LT.AND P4, PT, R75, UR5, !P0 ;  /* 0x000000054b007c0c */ /* 0x000fe2000c781270 */
[----:B------:R-:W3:Y:S01]  /*33020*/  LDCU UR5, c[0x0][0x39c] ;  /* 0x00007380ff0577ac */ /* 0x000ee20008000800 */
[----:B0-----:R-:W-:-:S02]  /*33030*/  LEA.HI.X.SX32 R5, R0, R3, 0x1, P6 ;  /* 0x0000000300057211 */ /* 0x001fc400030f0eff */
[----:B------:R-:W-:-:S03]  /*33040*/  IADD3 R6, P3, PT, R9, R2, RZ ;  /* 0x0000000209067210 */ /* 0x000fc60007f7e0ff */
[----:B------:R0:W-:Y:S01]  /*33050*/  @P5 STG.E.U8 desc[UR22][R4.64], R10 ;  /* 0x0000000a04005986 */ /* 0x0001e2000c101116 */
[----:B------:R-:W-:Y:S02]  /*33060*/  LEA.HI.X.SX32 R7, R9, R3, 0x1, P3 ;  /* 0x0000000309077211 */ /* 0x000fe400018f0eff */
[----:B------:R-:W-:Y:S01]  /*33070*/  PRMT R9, R16, 0x7772, RZ ;  /* 0x0000777210097816 */ /* 0x000fe200000000ff */
[----:B0-----:R-:W-:-:S04]  /*33080*/  IMAD R5, R73, R8, RZ ;  /* 0x0000000849057224 */ /* 0x001fc800078e02ff */
[----:B------:R0:W-:Y:S01]  /*33090*/  @P4 STG.E.U8 desc[UR22][R6.64], R9 ;  /* 0x0000000906004986 */ /* 0x0001e2000c101116 */
[----:B------:R-:W-:-:S04]  /*330a0*/  IADD3 R4, P5, PT, R5, R2, RZ ;  /* 0x0000000205047210 */ /* 0x000fc80007fbe0ff */
[----:B------:R-:W-:Y:S02]  /*330b0*/  LEA.HI.X.SX32 R5, R5, R3, 0x1, P5 ;  /* 0x0000000305057211 */ /* 0x000fe400028f0eff */
[C---:B----4-:R-:W-:Y:S01]  /*330c0*/  ISETP.LT.AND P5, PT, R11.reuse, UR4, !P0 ;  /* 0x000000040b007c0c */ /* 0x050fe2000c7a1270 */
[-C--:B0-----:R-:W-:Y:S01]  /*330d0*/  IMAD R9, R11, R8.reuse, RZ ;  /* 0x000000080b097224 */ /* 0x081fe200078e02ff */
[C---:B------:R-:W-:Y:S01]  /*330e0*/  ISETP.LT.AND P6, PT, R74.reuse, UR6, !P0 ;  /* 0x000000064a007c0c */ /* 0x040fe2000c7c1270 */
[----:B------:R-:W4:Y:S01]  /*330f0*/  LDL.LU R11, [R1+0xae4] ;  /* 0x000ae400010b7983 */ /* 0x000f220000300800 */
[----:B------:R-:W-:Y:S01]  /*33100*/  IMAD R0, R74, R8, RZ ;  /* 0x000000084a007224 */ /* 0x000fe200078e02ff */
[----:B------:R-:W-:Y:S01]  /*33110*/  PRMT R16, R16, 0x7773, RZ ;  /* 0x0000777310107816 */ /* 0x000fe200000000ff */
[----:B------:R-:W0:Y:S03]  /*33120*/  LDCU UR6, c[0x0][0x39c] ;  /* 0x00007380ff0677ac */ /* 0x000e260008000800 */
[----:B------:R-:W-:Y:S01]  /*33130*/  IADD3 R6, P3, PT, R0, R2, RZ ;  /* 0x0000000200067210 */ /* 0x000fe20007f7e0ff */
[----:B------:R-:W0:Y:S01]  /*33140*/  LDCU UR4, c[0x0][0x39c] ;  /* 0x00007380ff0477ac */ /* 0x000e220008000800 */
[----:B------:R-:W-:-:S02]  /*33150*/  ISETP.LT.AND P4, PT, R73, UR7, !P0 ;  /* 0x0000000749007c0c */ /* 0x000fc4000c781270 */
[----:B------:R-:W-:Y:S01]  /*33160*/  LEA.HI.X.SX32 R7, R0, R3, 0x1, P3 ;  /* 0x0000000300077211 */ /* 0x000fe200018f0eff */
[C---:B------:R-:W-:Y:S01]  /*33170*/  IMAD R0, R72.reuse, R8, RZ ;  /* 0x0000000848007224 */ /* 0x040fe200078e02ff */
[----:B------:R-:W-:Y:S01]  /*33180*/  ISETP.LT.AND P3, PT, R72, UR8, !P0 ;  /* 0x0000000848007c0c */ /* 0x000fe2000c761270 */
[----:B------:R-:W0:Y:S02]  /*33190*/  LDCU UR7, c[0x0][0x39c] ;  /* 0x00007380ff0777ac */ /* 0x000e240008000800 */
[----:B------:R1:W-:Y:S01]  /*331a0*/  @P6 STG.E.U8 desc[UR22][R6.64], R16 ;  /* 0x0000001006006986 */ /* 0x0003e2000c101116 */
[----:B------:R-:W-:Y:S01]  /*331b0*/  PRMT R10, R17, 0x7770, RZ ;  /* 0x00007770110a7816 */ /* 0x000fe200000000ff */
[----:B------:R-:W4:Y:S01]  /*331c0*/  LDCU UR8, c[0x0][0x39c] ;  /* 0x00007380ff0877ac */ /* 0x000f220008000800 */
[----:B-1----:R-:W-:-:S04]  /*331d0*/  IADD3 R6, P6, PT, R0, R2, RZ ;  /* 0x0000000200067210 */ /* 0x002fc80007fde0ff */
[----:B------:R-:W-:Y:S02]  /*331e0*/  LEA.HI.X.SX32 R7, R0, R3, 0x1, P6 ;  /* 0x0000000300077211 */ /* 0x000fe400030f0eff */
[C---:B------:R-:W-:Y:S01]  /*331f0*/  PRMT R0, R17.reuse, 0x7771, RZ ;  /* 0x0000777111007816 */ /* 0x040fe200000000ff */
[----:B------:R1:W-:Y:S04]  /*33200*/  @P4 STG.E.U8 desc[UR22][R4.64], R10 ;  /* 0x0000000a04004986 */ /* 0x0003e8000c101116 */
[----:B------:R0:W-:Y:S01]  /*33210*/  @P3 STG.E.U8 desc[UR22][R6.64], R0 ;  /* 0x0000000006003986 */ /* 0x0001e2000c101116 */
[----:B-1----:R-:W-:Y:S02]  /*33220*/  PRMT R5, R17, 0x7772, RZ ;  /* 0x0000777211057816 */ /* 0x002fe400000000ff */
[----:B0-----:R-:W-:-:S04]  /*33230*/  IADD3 R6, P3, PT, R9, R2, RZ ;  /* 0x0000000209067210 */ /* 0x001fc80007f7e0ff */
[----:B------:R-:W-:-:S05]  /*33240*/  LEA.HI.X.SX32 R7, R9, R3, 0x1, P3 ;  /* 0x0000000309077211 */ /* 0x000fca00018f0eff */
[----:B------:R0:W-:Y:S01]  /*33250*/  @P5 STG.E.U8 desc[UR22][R6.64], R5 ;  /* 0x0000000506005986 */ /* 0x0001e2000c101116 */
[----:B------:R-:W-:Y:S02]  /*33260*/  PRMT R17, R17, 0x7773, RZ ;  /* 0x0000777311117816 */ /* 0x000fe400000000ff */
[C---:B---3--:R-:W-:Y:S01]  /*33270*/  ISETP.LT.AND P4, PT, R52.reuse, UR5, !P0 ;  /* 0x0000000534007c0c */ /* 0x048fe2000c781270 */
[-C--:B------:R-:W-:Y:S01]  /*33280*/  IMAD R0, R52, R8.reuse, RZ ;  /* 0x0000000834007224 */ /* 0x080fe200078e02ff */
[----:B------:R-:W1:Y:S01]  /*33290*/  LDCU UR5, c[0x0][0x39c] ;  /* 0x00007380ff0577ac */ /* 0x000e620008000800 */
[----:B------:R-:W1:Y:S01]  /*332a0*/  LDL.LU R52, [R1+0xae8] ;  /* 0x000ae80001347983 */ /* 0x000e620000300800 */
[C---:B--2---:R-:W-:Y:S01]  /*332b0*/  IMAD R9, R55.reuse, R8, RZ ;  /* 0x0000000837097224 */ /* 0x044fe200078e02ff */
[----:B------:R-:W-:Y:S01]  /*332c0*/  ISETP.LT.AND P3, PT, R55, UR6, !P0 ;  /* 0x0000000637007c0c */ /* 0x000fe2000c761270 */
[----:B------:R-:W2:Y:S01]  /*332d0*/  LDCU UR6, c[0x0][0x39c] ;  /* 0x00007380ff0677ac */ /* 0x000ea20008000800 */
[----:B------:R-:W-:-:S02]  /*332e0*/  IADD3 R4, P6, PT, R0, R2, RZ ;  /* 0x0000000200047210 */ /* 0x000fc40007fde0ff */
[----:B0-----:R-:W-:Y:S02]  /*332f0*/  IADD3 R6, P5, PT, R9, R2, RZ ;  /* 0x0000000209067210 */ /* 0x001fe40007fbe0ff */
[-C--:B------:R-:W-:Y:S01]  /*33300*/  LEA.HI.X.SX32 R5, R0, R3.reuse, 0x1, P6 ;  /* 0x0000000300057211 */ /* 0x080fe200030f0eff */
[C---:B------:R-:W-:Y:S01]  /*33310*/  IMAD R0, R53.reuse, R8, RZ ;  /* 0x0000000835007224 */ /* 0x040fe200078e02ff */
[----:B------:R-:W-:Y:S01]  /*33320*/  ISETP.LT.AND P6, PT, R53, UR7, !P0 ;  /* 0x0000000735007c0c */ /* 0x000fe2000c7c1270 */
[----:B------:R-:W0:Y:S01]  /*33330*/  LDCU UR7, c[0x0][0x39c] ;  /* 0x00007380ff0777ac */ /* 0x000e220008000800 */
[----:B------:R-:W-:Y:S01]  /*33340*/  LEA.HI.X.SX32 R7, R9, R3, 0x1, P5 ;  /* 0x0000000309077211 */ /* 0x000fe200028f0eff */
[----:B------:R-:W3:Y:S01]  /*33350*/  LDL.LU R53, [R1+0xaf0] ;  /* 0x000af00001357983 */ /* 0x000ee20000300800 */
[----:B------:R-:W-:-:S03]  /*33360*/  PRMT R9, R18, 0x7770, RZ ;  /* 0x0000777012097816 */ /* 0x000fc600000000ff */
[----:B------:R-:W2:Y:S04]  /*33370*/  LDL.LU R16, [R1+0xaf4] ;  /* 0x000af40001107983 */ /* 0x000ea80000300800 */
[----:B------:R-:W-:Y:S04]  /*33380*/  @P4 STG.E.U8 desc[UR22][R4.64], R17 ;  /* 0x0000001104004986 */ /* 0x000fe8000c101116 */
[----:B------:R0:W-:Y:S02]  /*33390*/  @P3 STG.E.U8 desc[UR22][R6.64], R9 ;  /* 0x0000000906003986 */ /* 0x0001e4000c101116 */
[----:B0-----:R-:W-:-:S04]  /*333a0*/  IADD3 R6, P3, PT, R0, R2, RZ ;  /* 0x0000000200067210 */ /* 0x001fc80007f7e0ff */
[-C--:B------:R-:W-:Y:S02]  /*333b0*/  LEA.HI.X.SX32 R7, R0, R3.reuse, 0x1, P3 ;  /* 0x0000000300077211 */ /* 0x080fe400018f0eff */
[C---:B----4-:R-:W-:Y:S01]  /*333c0*/  ISETP.LT.AND P3, PT, R11.reuse, UR8, !P0 ;  /* 0x000000080b007c0c */ /* 0x050fe2000c761270 */
[-C--:B------:R-:W-:Y:S02]  /*333d0*/  IMAD R0, R11, R8.reuse, RZ ;  /* 0x000000080b007224 */ /* 0x080fe400078e02ff */
[C---:B------:R-:W-:Y:S01]  /*333e0*/  IMAD R5, R54.reuse, R8, RZ ;  /* 0x0000000836057224 */ /* 0x040fe200078e02ff */
[----:B------:R-:W4:Y:S01]  /*333f0*/  LDL.LU R11, [R1+0xaf8] ;  /* 0x000af800010b7983 */ /* 0x000f220000300800 */
[----:B------:R-:W-:Y:S01]  /*33400*/  ISETP.LT.AND P4, PT, R54, UR4, !P0 ;  /* 0x0000000436007c0c */ /* 0x000fe2000c781270 */
[----:B------:R-:W2:Y:S01]  /*33410*/  LDCU UR4, c[0x0][0x39c] ;  /* 0x00007380ff0477ac */ /* 0x000ea20008000800 */
[C---:B------:R-:W-:Y:S02]  /*33420*/  PRMT R9, R18.reuse, 0x7771, RZ ;  /* 0x0000777112097816 */ /* 0x040fe400000000ff */
[C---:B------:R-:W-:Y:S01]  /*33430*/  IADD3 R4, P5, PT, R5.reuse, R2, RZ ;  /* 0x0000000205047210 */ /* 0x040fe20007fbe0ff */
[----:B------:R-:W0:Y:S01]  /*33440*/  LDCU UR8, c[0x0][0x39c] ;  /* 0x00007380ff0877ac */ /* 0x000e220008000800 */
[----:B------:R-:W-:Y:S01]  /*33450*/  PRMT R10, R18, 0x7772, RZ ;  /* 0x00007772120a7816 */ /* 0x000fe200000000ff */
[----:B------:R0:W-:Y:S01]  /*33460*/  @P6 STG.E.U8 desc[UR22][R6.64], R9 ;  /* 0x0000000906006986 */ /* 0x0001e2000c101116 */
[----:B------:R-:W-:-:S02]  /*33470*/  LEA.HI.X.SX32 R5, R5, R3, 0x1, P5 ;  /* 0x0000000305057211 */ /* 0x000fc400028f0eff */
[----:B------:R-:W-:-:S03]  /*33480*/  PRMT R18, R18, 0x7773, RZ ;  /* 0x0000777312127816 */ /* 0x000fc600000000ff */
[----:B------:R1:W-:Y:S01]  /*33490*/  @P4 STG.E.U8 desc[UR22][R4.64], R10 ;  /* 0x0000000a04004986 */ /* 0x0003e2000c101116 */
[----:B0-----:R-:W-:-:S04]  /*334a0*/  IADD3 R6, P6, PT, R0, R2, RZ ;  /* 0x0000000200067210 */ /* 0x001fc80007fde0ff */
[----:B------:R-:W-:Y:S02]  /*334b0*/  LEA.HI.X.SX32 R7, R0, R3, 0x1, P6 ;  /* 0x0000000300077211 */ /* 0x000fe400030f0eff */
[----:B------:R-:W-:-:S03]  /*334c0*/  PRMT R0, R19, 0x7770, RZ ;  /* 0x0000777013007816 */ /* 0x000fc600000000ff */
[----:B------:R3:W-:Y:S01]  /*334d0*/  @P3 STG.E.U8 desc[UR22][R6.64], R18 ;  /* 0x0000001206003986 */ /* 0x0007e2000c101116 */
[C---:B-1----:R-:W-:Y:S01]  /*334e0*/  ISETP.LT.AND P5, PT, R52.reuse, UR5, !P0 ;  /* 0x0000000534007c0c */ /* 0x042fe2000c7a1270 */
[----:B------:R-:W-:Y:S01]  /*334f0*/  IMAD R9, R52, R8, RZ ;  /* 0x0000000834097224 */ /* 0x000fe200078e02ff */
[----:B------:R-:W4:Y:S01]  /*33500*/  LDCU UR5, c[0x0][0x39c] ;  /* 0x00007380ff0577ac */ /* 0x000f220008000800 */
[----:B------:R-:W4:Y:S04]  /*33510*/  LDL.LU R52, [R1+0xafc] ;  /* 0x000afc0001347983 */ /* 0x000f280000300800 */
[----:B------:R-:W4:Y:S01]  /*33520*/  LDL.LU R17, [R1+0xb00] ;  /* 0x000b000001117983 */ /* 0x000f220000300800 */
[----:B------:R-:W-:-:S04]  /*33530*/  IADD3 R4, P4, PT, R9, R2, RZ ;  /* 0x0000000209047210 */ /* 0x000fc80007f9e0ff */
[----:B------:R-:W-:Y:S01]  /*33540*/  LEA.HI.X.SX32 R5, R9, R3, 0x1, P4 ;  /* 0x0000000309057211 */ /* 0x000fe200020f0eff */
[CC--:B---3--:R-:W-:Y:S01]  /*33550*/  IMAD R7, R53.reuse, R8.reuse, RZ ;  /* 0x0000000835077224 */ /* 0x0c8fe200078e02ff */
[C---:B--2---:R-:W-:Y:S01]  /*33560*/  ISETP.LT.AND P4, PT, R16.reuse, UR4, !P0 ;  /* 0x0000000410007c0c */ /* 0x044fe2000c781270 */
[----:B------:R-:W-:Y:S02]  /*33570*/  IMAD R9, R16, R8, RZ ;  /* 0x0000000810097224 */ /* 0x000fe400078e02ff */
[----:B------:R0:W-:Y:S01]  /*33580*/  @P5 STG.E.U8 desc[UR22][R4.64], R0 ;  /* 0x0000000004005986 */ /* 0x0001e2000c101116 */
[----:B------:R-:W-:Y:S01]  /*33590*/  ISETP.LT.AND P3, PT, R53, UR6, !P0 ;  /* 0x0000000635007c0c */ /* 0x000fe2000c761270 */
[----:B------:R-:W1:Y:S02]  /*335a0*/  LDCU UR4, c[0x0][0x39c] ;  /* 0x00007380ff0477ac */ /* 0x000e640008000800 */
[----:B------:R-:W2:Y:S01]  /*335b0*/  LDL.LU R16, [R1+0xb08] ;  /* 0x000b080001107983 */ /* 0x000ea20000300800 */
[-C--:B------:R-:W-:Y:S01]  /*335c0*/  IADD3 R6, P6, PT, R9, R2.reuse, RZ ;  /* 0x0000000209067210 */ /* 0x080fe20007fde0ff */
[----:B------:R-:W2:Y:S02]  /*335d0*/  LDCU UR6, c[0x0][0x39c] ;  /* 0x00007380ff0677ac */ /* 0x000ea40008000800 */
[----:B------:R-:W3:Y:S01]  /*335e0*/  LDL.LU R18, [R1+0xb0c] ;  /* 0x000b0c0001127983 */ /* 0x000ee20000300800 */
[----:B0-----:R-:W-:-:S04]  /*335f0*/  IADD3 R4, P5, PT, R7, R2, RZ ;  /* 0x0000000207047210 */ /* 0x001fc80007fbe0ff */
[-C--:B------:R-:W-:Y:S02]  /*33600*/  LEA.HI.X.SX32 R5, R7, R3.reuse, 0x1, P5 ;  /* 0x0000000307057211 */ /* 0x080fe400028f0eff */
[----:B------:R-:W-:Y:S02]  /*33610*/  LEA.HI.X.SX32 R7, R9, R3, 0x1, P6 ;  /* 0x0000000309077211 */ /* 0x000fe400030f0eff */
[C---:B----4-:R-:W-:Y:S01]  /*33620*/  ISETP.LT.AND P5, PT, R11.reuse, UR5, !P0 ;  /* 0x000000050b007c0c */ /* 0x050fe2000c7a1270 */
[----:B------:R-:W-:Y:S01]  /*33630*/  IMAD R9, R11, R8, RZ ;  /* 0x000000080b097224 */ /* 0x000fe200078e02ff */
[C---:B------:R-:W-:Y:S01]  /*33640*/  PRMT R0, R19.reuse, 0x7773, RZ ;  /* 0x0000777313007816 */ /* 0x040fe200000000ff */
[----:B------:R-:W4:Y:S01]  /*33650*/  LDL.LU R11, [R1+0xb10] ;  /* 0x000b1000010b7983 */ /* 0x000f220000300800 */
[C---:B------:R-:W-:Y:S01]  /*33660*/  PRMT R10, R19.reuse, 0x7772, RZ ;  /* 0x00007772130a7816 */ /* 0x040fe200000000ff */
[----:B------:R-:W0:Y:S01]  /*33670*/  LDCU UR5, c[0x0][0x39c] ;  /* 0x00007380ff0577ac */ /* 0x000e220008000800 */
[----:B------:R-:W-:-:S05]  /*33680*/  PRMT R19, R19, 0x7771, RZ ;  /* 0x0000777113137816 */ /* 0x000fca00000000ff */
[----:B------:R-:W-:Y:S04]  /*33690*/  @P3 STG.E.U8 desc[UR22][R4.64], R19 ;  /* 0x0000001304003986 */ /* 0x000fe8000c101116 */
[----:B------:R0:W-:Y:S02]  /*336a0*/  @P4 STG.E.U8 desc[UR22][R6.64], R10 ;  /* 0x0000000a06004986 */ /* 0x0001e4000c101116 */
[----:B0-----:R-:W-:-:S04]  /*336b0*/  IADD3 R6, P3, PT, R9, R2, RZ ;  /* 0x0000000209067210 */ /* 0x001fc80007f7e0ff */
[----:B------:R-:W-:-:S05]  /*336c0*/  LEA.HI.X.SX32 R7, R9, R3, 0x1, P3 ;  /* 0x0000000309077211 */ /* 0x000fca00018f0eff */
[----:B------:R0:W-:Y:S01]  /*336d0*/  @P5 STG.E.U8 desc[UR22][R6.64], R0 ;  /* 0x0000000006005986 */ /* 0x0001e2000c101116 */
[----:B------:R-:W-:Y:S01]  /*336e0*/  PRMT R10, R24, 0x7770, RZ ;  /* 0x00007770180a7816 */ /* 0x000fe200000000ff */
[CC--:B------:R-:W-:Y:S01]  /*336f0*/  IMAD R5, R52.reuse, R8.reuse, RZ ;  /* 0x0000000834057224 */ /* 0x0c0fe200078e02ff */
[----:B------:R-:W-:Y:S01]  /*33700*/  ISETP.LT.AND P4, PT, R52, UR7, !P0 ;  /* 0x0000000734007c0c */ /* 0x000fe2000c781270 */
[----:B------:R-:W4:Y:S01]  /*33710*/  LDCU UR7, c[0x0][0x39c] ;  /* 0x00007380ff0777ac */ /* 0x000f220008000800 */
[C---:B-1----:R-:W-:Y:S01]  /*33720*/  ISETP.LT.AND P3, PT, R17.reuse, UR4, !P0 ;  /* 0x0000000411007c0c */ /* 0x042fe2000c761270 */
[----:B------:R-:W-:Y:S01]  /*33730*/  IMAD R9, R17, R8, RZ ;  /* 0x0000000811097224 */ /* 0x000fe200078e02ff */
[-C--:B------:R-:W-:Y:S01]  /*33740*/  IADD3 R4, P6, PT, R5, R2.reuse, RZ ;  /* 0x0000000205047210 */ /* 0x080fe20007fde0ff */
[----:B------:R-:W4:Y:S01]  /*33750*/  LDL.LU R17, [R1+0xb18] ;  /* 0x000b180001117983 */ /* 0x000f220000300800 */
[----:B------:R-:W1:Y:S02]  /*33760*/  LDCU UR4, c[0x0][0x39c] ;  /* 0x00007380ff0477ac */ /* 0x000e640008000800 */
[----:B0-----:R-:W-:Y:S01]  /*33770*/  IADD3 R6, P5, PT, R9, R2, RZ ;  /* 0x0000000209067210 */ /* 0x001fe20007fbe0ff */
[----:B------:R-:W4:Y:S01]  /*33780*/  LDL.LU R19, [R1+0xb1c] ;  /* 0x000b1c0001137983 */ /* 0x000f220000300800 */
[----:B------:R-:W-:-:S02]  /*33790*/  LEA.HI.X.SX32 R5, R5, R3, 0x1, P6 ;  /* 0x0000000305057211 */ /* 0x000fc400030f0eff */
[----:B------:R-:W-:Y:S02]  /*337a0*/  LEA.HI.X.SX32 R7, R9, R3, 0x1, P5 ;  /* 0x0000000309077211 */ /* 0x000fe400028f0eff */
[----:B------:R-:W-:Y:S02]  /*337b0*/  PRMT R9, R24, 0x7771, RZ ;  /* 0x0000777118097816 */ /* 0x000fe400000000ff */
[C---:B--2---:R-:W-:Y:S01]  /*337c0*/  ISETP.LT.AND P6, PT, R16.reuse, UR6, !P0 ;  /* 0x0000000610007c0c */ /* 0x044fe2000c7c1270 */
[----:B------:R-:W-:Y:S01]  /*337d0*/  IMAD R0, R16, R8, RZ ;  /* 0x0000000810007224 */ /* 0x000fe200078e02ff */
[----:B------:R-:W-:Y:S01]  /*337e0*/  @P4 STG.E.U8 desc[UR22][R4.64], R10 ;  /* 0x0000000a04004986 */ /* 0x000fe2000c101116 */
[----:B------:R-:W0:Y:S03]  /*337f0*/  LDCU UR6, c[0x0][0x39c] ;  /* 0x00007380ff0677ac */ /* 0x000e260008000800 */
[----:B------:R-:W2:Y:S04]  /*33800*/  LDL.LU R16, [R1+0xb24] ;  /* 0x000b240001107983 */ /* 0x000ea80000300800 */
[----:B------:R0:W-:Y:S02]  /*33810*/  @P3 STG.E.U8 desc[UR22][R6.64], R9 ;  /* 0x0000000906003986 */ /* 0x0001e4000c101116 */
[----:B0-----:R-:W-:-:S04]  /*33820*/  IADD3 R6, P3, PT, R0, R2, RZ ;  /* 0x0000000200067210 */ /* 0x001fc80007f7e0ff */
[-C--:B------:R-:W-:Y:S01]  /*33830*/  LEA.HI.X.SX32 R7, R0, R3.reuse, 0x1, P3 ;  /* 0x0000000300077211 */ /* 0x080fe200018f0eff */
[CC--:B---3--:R-:W-:Y:S01]  /*33840*/  IMAD R5, R18.reuse, R8.reuse, RZ ;  /* 0x0000000812057224 */ /* 0x0c8fe200078e02ff */
[----:B------:R-:W-:Y:S01]  /*33850*/  ISETP.LT.AND P4, PT, R18, UR5, !P0 ;  /* 0x0000000512007c0c */ /* 0x000fe2000c781270 */
[----:B------:R-:W0:Y:S01]  /*33860*/  LDCU UR5, c[0x0][0x39c] ;  /* 0x00007380ff0577ac */ /* 0x000e220008000800 */
[C---:B----4-:R-:W-:Y:S01]  /*33870*/  ISETP.LT.AND P3, PT, R11.reuse, UR7, !P0 ;  /* 0x000000070b007c0c */ /* 0x050fe2000c761270 */
[----:B------:R-:W-:Y:S01]  /*33880*/  IMAD R0, R11, R8, RZ ;  /* 0x000000080b007224 */ /* 0x000fe200078e02ff */
[----:B------:R-:W-:Y:S01]  /*33890*/  PRMT R9, R24, 0x7772, RZ ;  /* 0x0000777218097816 */ /* 0x000fe200000000ff */
[----:B------:R-:W0:Y:S01]  /*338a0*/  LDL.LU R11, [R1+0xb28] ;  /* 0x000b2800010b7983 */ /* 0x000e220000300800 */
[C---:B------:R-:W-:Y:S01]  /*338b0*/  IADD3 R4, P5, PT, R5.reuse, R2, RZ ;  /* 0x0000000205047210 */ /* 0x040fe20007fbe0ff */
[----:B------:R-:W3:Y:S02]  /*338c0*/  LDCU UR7, c[0x0][0x39c] ;  /* 0x00007380ff0777ac */ /* 0x000ee40008000800 */
[----:B------:R-:W4:Y:S04]  /*338d0*/  LDL.LU R18, [R1+0xb2c] ;  /* 0x000b2c0001127983 */ /* 0x000f280000300800 */
[----:B------:R1:W-:Y:S01]  /*338e0*/  @P6 STG.E.U8 desc[UR22][R6.64], R9 ;  /* 0x0000000906006986 */ /* 0x0003e2000c101116 */
[----:B------:R-:W-:-:S02]  /*338f0*/  LEA.HI.X.SX32 R5, R5, R3, 0x1, P5 ;  /* 0x0000000305057211 */ /* 0x000fc400028f0eff */
[----:B------:R-:W-:Y:S02]  /*33900*/  PRMT R24, R24, 0x7773, RZ ;  /* 0x0000777318187816 */ /* 0x000fe400000000ff */
[----:B-1----:R-:W-:-:S04]  /*33910*/  IADD3 R6, P6, PT, R0, R2, RZ ;  /* 0x0000000200067210 */ /* 0x002fc80007fde0ff */
[----:B------:R-:W-:Y:S02]  /*33920*/  LEA.HI.X.SX32 R7, R0, R3, 0x1, P6 ;  /* 0x0000000300077211 */ /* 0x000fe400030f0eff */
[C---:B------:R-:W-:Y:S01]  /*33930*/  PRMT R0, R25.reuse, 0x7770, RZ ;  /* 0x0000777019007816 */ /* 0x040fe200000000ff */
[----:B------:R1:W-:Y:S04]  /*33940*/  @P4 STG.E.U8 desc[UR22][R4.64], R24 ;  /* 0x0000001804004986 */ /* 0x0003e8000c101116 */
[----:B------:R3:W-:Y:S01]  /*33950*/  @P3 STG.E.U8 desc[UR22][R6.64], R0 ;  /* 0x0000000006003986 */ /* 0x0007e2000c101116 */
[C---:B-1----:R-:W-:Y:S02]  /*33960*/  PRMT R5, R25.reuse, 0x7771, RZ ;  /* 0x0000777119057816 */ /* 0x042fe400000000ff */
[----:B------:R-:W-:Y:S01]  /*33970*/  PRMT R10, R25, 0x7772, RZ ;  /* 0x00007772190a7816 */ /* 0x000fe200000000ff */
[C---:B------:R-:W-:Y:S01]  /*33980*/  IMAD R9, R17.reuse, R8, RZ ;  /* 0x0000000811097224 */ /* 0x040fe200078e02ff */
[----:B------:R-:W-:Y:S01]  /*33990*/  ISETP.LT.AND P5, PT, R17, UR4, !P0 ;  /* 0x0000000411007c0c */ /* 0x000fe2000c7a1270 */
[----:B------:R-:W4:Y:S01]  /*339a0*/  LDCU UR4, c[0x0][0x39c] ;  /* 0x00007380ff0477ac */ /* 0x000f220008000800 */
[----:B------:R-:W4:Y:S02]  /*339b0*/  LDL.LU R17, [R1+0xb30] ;  /* 0x000b300001117983 */ /* 0x000f240000300800 */
[----:B---3--:R-:W-:Y:S01]  /*339c0*/  IADD3 R6, P3, PT, R9, R2, RZ ;  /* 0x0000000209067210 */ /* 0x008fe20007f7e0ff */
[----:B------:R-:W-:-:S03]  /*339d0*/  IMAD R0, R19, R8, RZ ;  /* 0x0000000813007224 */ /* 0x000fc600078e02ff */
[-C--:B------:R-:W-:Y:S02]  /*339e0*/  LEA.HI.X.SX32 R7, R9, R3.reuse, 0x1, P3 ;  /* 0x0000000309077211 */ /* 0x080fe400018f0eff */
[----:B------:R-:W-:Y:S01]  /*339f0*/  ISETP.LT.AND P4, PT, R19, UR6, !P0 ;  /* 0x0000000613007c0c */ /* 0x000fe2000c781270 */
[----:B------:R-:W1:Y:S01]  /*33a00*/  LDCU UR6, c[0x0][0x39c] ;  /* 0x00007380ff0677ac */ /* 0x000e620008000800 */
[C---:B--2---:R-:W-:Y:S01]  /*33a10*/  ISETP.LT.AND P3, PT, R16.reuse, UR8, !P0 ;  /* 0x0000000810007c0c */ /* 0x044fe2000c761270 */
[----:B------:R-:W-:Y:S01]  /*33a20*/  IMAD R9, R16, R8, RZ ;  /* 0x0000000810097224 */ /* 0x000fe200078e02ff */
[C---:B------:R-:W-:Y:S01]  /*33a30*/  IADD3 R4, P6, PT, R0.reuse, R2, RZ ;  /* 0x0000000200047210 */ /* 0x040fe20007fde0ff */
[----:B------:R-:W1:Y:S01]  /*33a40*/  LDL.LU R16, [R1+0xb38] ;  /* 0x000b380001107983 */ /* 0x000e620000300800 */
[----:B------:R-:W-:Y:S01]  /*33a50*/  PRMT R25, R25, 0x7773, RZ ;  /* 0x0000777319197816 */ /* 0x000fe200000000ff */
[----:B------:R-:W2:Y:S02]  /*33a60*/  LDCU UR8, c[0x0][0x39c] ;  /* 0x00007380ff0877ac */ /* 0x000ea40008000800 */
[----:B------:R3:W-:Y:S04]  /*33a70*/  @P5 STG.E.U8 desc[UR22][R6.64], R5 ;  /* 0x0000000506005986 */ /* 0x0007e8000c101116 */
[----:B------:R-:W2:Y:S01]  /*33a80*/  LDL.LU R24, [R1+0xb40] ;  /* 0x000b400001187983 */ /* 0x000ea20000300800 */
[----:B---3--:R-:W-:-:S05]  /*33a90*/  LEA.HI.X.SX32 R5, R0, R3, 0x1, P6 ;  /* 0x0000000300057211 */ /* 0x008fca00030f0eff */
[----:B------:R3:W-:Y:S01]  /*33aa0*/  @P4 STG.E.U8 desc[UR22][R4.64], R10 ;  /* 0x0000000a04004986 */ /* 0x0007e2000c101116 */
[C---:B0-----:R-:W-:Y:S01]  /*33ab0*/  ISETP.LT.AND P6, PT, R11.reuse, UR5, !P0 ;  /* 0x000000050b007c0c */ /* 0x041fe2000c7c1270 */
[----:B------:R-:W-:Y:S01]  /*33ac0*/  IMAD R0, R11, R8, RZ ;  /* 0x000000080b007224 */ /* 0x000fe200078e02ff */
[C---:B------:R-:W-:Y:S01]  /*33ad0*/  IADD3 R6, P5, PT, R9.reuse, R2, RZ ;  /* 0x0000000209067210 */ /* 0x040fe20007fbe0ff */
[----:B------:R-:W2:Y:S01]  /*33ae0*/  LDL.LU R11, [R1+0xb44] ;  /* 0x000b4400010b7983 */ /* 0x000ea20000300800 */
[C---:B----4-:R-:W-:Y:S01]  /*33af0*/  ISETP.LT.AND P4, PT, R18.reuse, UR4, !P0 ;  /* 0x0000000412007c0c */ /* 0x050fe2000c781270 */
[----:B---3--:R-:W-:Y:S01]  /*33b00*/  IMAD R5, R18, R8, RZ ;  /* 0x0000000812057224 */ /* 0x008fe200078e02ff */
[----:B------:R-:W-:Y:S01]  /*33b10*/  LEA.HI.X.SX32 R7, R9, R3, 0x1, P5 ;  /* 0x0000000309077211 */ /* 0x000fe200028f0eff */
[----:B------:R-:W3:Y:S01]  /*33b20*/  LDL.LU R18, [R1+0xb48] ;  /* 0x000b480001127983 */ /* 0x000ee20000300800 */
[C---:B------:R-:W-:Y:S01]  /*33b30*/  PRMT R10, R26.reuse, 0x7771, RZ ;  /* 0x000077711a0a7816 */ /* 0x040fe200000000ff */
[----:B------:R-:W3:Y:S02]  /*33b40*/  LDCU UR4, c[0x0][0x39c] ;  /* 0x00007380ff0477ac */ /* 0x000ee40008000800 */
[----:B------:R0:W-:Y:S01]  /*33b50*/  @P3 STG.E.U8 desc[UR22][R6.64], R25 ;  /* 0x0000001906003986 */ /* 0x0001e2000c101116 */
[----:B------:R-:W-:Y:S01]  /*33b60*/  PRMT R9, R26, 0x7770, RZ ;  /* 0x000077701a097816 */ /* 0x000fe200000000ff */
[----:B------:R-:W4:Y:S01]  /*33b70*/  LDCU UR5, c[0x0][0x39c] ;  /* 0x00007380ff0577ac */ /* 0x000f220008000800 */
[----:B------:R-:W-:-:S02]  /*33b80*/  IADD3 R4, P5, PT, R5, R2, RZ ;  /* 0x0000000205047210 */ /* 0x000fc40007fbe0ff */
[----:B0-----:R-:W-:-:S04]  /*33b90*/  IADD3 R6, P3, PT, R0, R2, RZ ;  /* 0x0000000200067210 */ /* 0x001fc80007f7e0ff */
[----:B------:R-:W-:-:S05]  /*33ba0*/  LEA.HI.X.SX32 R7, R0, R3, 0x1, P3 ;  /* 0x0000000300077211 */ /* 0x000fca00018f0eff */
[----:B------:R0:W-:Y:S01]  /*33bb0*/  @P6 STG.E.U8 desc[UR22][R6.64], R9 ;  /* 0x0000000906006986 */ /* 0x0001e2000c101116 */
[----:B------:R-:W-:-:S05]  /*33bc0*/  LEA.HI.X.SX32 R5, R5, R3, 0x1, P5 ;  /* 0x0000000305057211 */ /* 0x000fca00028f0eff */
[----:B------:R-:W-:Y:S01]  /*33bd0*/  @P4 STG.E.U8 desc[UR22][R4.64], R10 ;  /* 0x0000000a04004986 */ /* 0x000fe2000c101116 */
[C---:B------:R-:W-:Y:S01]  /*33be0*/  IMAD R0, R17.reuse, R8, RZ ;  /* 0x0000000811007224 */ /* 0x040fe200078e02ff */
[----:B------:R-:W-:Y:S01]  /*33bf0*/  ISETP.LT.AND P3, PT, R17, UR7, !P0 ;  /* 0x0000000711007c0c */ /* 0x000fe2000c761270 */
[----:B------:R-:W2:Y:S01]  /*33c00*/  LDCU UR7, c[0x0][0x39c] ;  /* 0x00007380ff0777ac */ /* 0x000ea20008000800 */
[----:B------:R-:W4:Y:S02]  /*33c10*/  LDL.LU R17, [R1+0xb4c] ;  /* 0x000b4c0001117983 */ /* 0x000f240000300800 */
[C---:B0-----:R-:W-:Y:S02]  /*33c20*/  IADD3 R6, P6, PT, R0.reuse, R2, RZ ;  /* 0x0000000200067210 */ /* 0x041fe40007fde0ff */
[----:B------:R-:W4:Y:S02]  /*33c30*/  LDL.LU R19, [R1+0xb50] ;  /* 0x000b500001137983 */ /* 0x000f240000300800 */
[----:B------:R-:W-:-:S02]  /*33c40*/  LEA.HI.X.SX32 R7, R0, R3, 0x1, P6 ;  /* 0x0000000300077211 */ /* 0x000fc400030f0eff */
[----:B------:R-:W-:Y:S02]  /*33c50*/  PRMT R0, R26, 0x7772, RZ ;  /* 0x000077721a007816 */ /* 0x000fe400000000ff */
[C---:B-1----:R-:W-:Y:S01]  /*33c60*/  ISETP.LT.AND P5, PT, R16.reuse, UR6, !P0 ;  /* 0x0000000610007c0c */ /* 0x042fe2000c7a1270 */
[----:B------:R-:W-:Y:S02]  /*33c70*/  IMAD R9, R16, R8, RZ ;  /* 0x0000000810097224 */ /* 0x000fe400078e02ff */
[----:B------:R0:W-:Y:S01]  /*33c80*/  @P3 STG.E.U8 desc[UR22][R6.64], R0 ;  /* 0x0000000006003986 */ /* 0x0001e2000c101116 */
[----:B------:R-:W-:Y:S01]  /*33c90*/  PRMT R26, R26, 0x7773, RZ ;  /* 0x000077731a1a7816 */ /* 0x000fe200000000ff */
[----:B------:R-:W1:Y:S02]  /*33ca0*/  LDCU UR6, c[0x0][0x39c] ;  /* 0x00007380ff0677ac */ /* 0x000e640008000800 */
[----:B------:R-:W4:Y:S01]  /*33cb0*/  LDL.LU R16, [R1+0xbd8] ;  /* 0x000bd80001107983 */ /* 0x000f220000300800 */
[----:B0-----:R-:W-:Y:S01]  /*33cc0*/  IADD3 R6, P3, PT, R9, R2, RZ ;  /* 0x0000000209067210 */ /* 0x001fe20007f7e0ff */
[----:B--2---:R-:W-:-:S03]  /*33cd0*/  IMAD R0, R24, R8, RZ ;  /* 0x0000000818007224 */ /* 0x004fc600078e02ff */
[----:B------:R-:W-:Y:S02]  /*33ce0*/  LEA.HI.X.SX32 R7, R9, R3, 0x1, P3 ;  /* 0x0000000309077211 */ /* 0x000fe400018f0eff */
[----:B------:R-:W-:-:S04]  /*33cf0*/  IADD3 R4, P6, PT, R0, R2, RZ ;  /* 0x0000000200047210 */ /* 0x000fc80007fde0ff */
[----:B------:R-:W-:Y:S02]  /*33d00*/  LEA.HI.X.SX32 R5, R0, R3, 0x1, P6 ;  /* 0x0000000300057211 */ /* 0x000fe400030f0eff */
[C---:B------:R-:W-:Y:S01]  /*33d10*/  ISETP.LT.AND P3, PT, R11.reuse, UR8, !P0 ;  /* 0x000000080b007c0c */ /* 0x040fe2000c761270 */
[-C--:B------:R-:W-:Y:S02]  /*33d20*/  IMAD R9, R11, R8.reuse, RZ ;  /* 0x000000080b097224 */ /* 0x080fe400078e02ff */
[----:B------:R-:W2:Y:S01]  /*33d30*/  LDL.LU R11, [R1+0xbdc] ;  /* 0x000bdc00010b7983 */ /* 0x000ea20000300800 */
[C---:B---3--:R-:W-:Y:S01]  /*33d40*/  ISETP.LT.AND P6, PT, R18.reuse, UR4, !P0 ;  /* 0x0000000412007c0c */ /* 0x048fe2000c7c1270 */
[----:B------:R-:W-:Y:S01]  /*33d50*/  IMAD R0, R18, R8, RZ ;  /* 0x0000000812007224 */ /* 0x000fe200078e02ff */
[----:B----4-:R-:W-:Y:S01]  /*33d60*/  ISETP.LT.AND P4, PT, R24, UR5, !P0 ;  /* 0x0000000518007c0c */ /* 0x010fe2000c781270 */
[----:B------:R-:W3:Y:S01]  /*33d70*/  LDL.LU R18, [R1+0xbe4] ;  /* 0x000be40001127983 */ /* 0x000ee20000300800 */
[----:B------:R-:W0:Y:S03]  /*33d80*/  LDCU UR5, c[0x0][0x39c] ;  /* 0x00007380ff0577ac */ /* 0x000e260008000800 */
[----:B------:R4:W-:Y:S01]  /*33d90*/  @P5 STG.E.U8 desc[UR22][R6.64], R26 ;  /* 0x0000001a06005986 */ /* 0x0009e2000c101116 */
[----:B------:R-:W-:Y:S01]  /*33da0*/  PRMT R10, R27, 0x7770, RZ ;  /* 0x000077701b0a7816 */ /* 0x000fe200000000ff */
[----:B------:R-:W2:Y:S01]  /*33db0*/  LDCU UR4, c[0x0][0x39c] ;  /* 0x00007380ff0477ac */ /* 0x000ea20008000800 */
[----:B----4-:R-:W-:-:S04]  /*33dc0*/  IADD3 R6, P5, PT, R9, R2, RZ ;  /* 0x0000000209067210 */ /* 0x010fc80007fbe0ff */
[----:B------:R-:W-:Y:S02]  /*33dd0*/  LEA.HI.X.SX32 R7, R9, R3, 0x1, P5 ;  /* 0x0000000309077211 */ /* 0x000fe400028f0eff */
[C---:B------:R-:W-:Y:S01]  /*33de0*/  PRMT R9, R27.reuse, 0x7771, RZ ;  /* 0x000077711b097816 */ /* 0x040fe200000000ff */
[----:B------:R-:W-:Y:S04]  /*33df0*/  @P4 STG.E.U8 desc[UR22][R4.64], R10 ;  /* 0x0000000a04004986 */ /* 0x000fe8000c101116 */
[----:B------:R4:W-:Y:S02]  /*33e00*/  @P3 STG.E.U8 desc[UR22][R6.64], R9 ;  /* 0x0000000906003986 */ /* 0x0009e4000c101116 */
[----:B----4-:R-:W-:Y:S02]  /*33e10*/  IADD3 R6, P4, PT, R0, R2, RZ ;  /* 0x0000000200067210 */ /* 0x010fe40007f9e0ff */
[----:B------:R-:W-:-:S02]  /*33e20*/  PRMT R9, R27, 0x7772, RZ ;  /* 0x000077721b097816 */ /* 0x000fc400000000ff */
[----:B------:R-:W-:-:S05]  /*33e30*/  LEA.HI.X.SX32 R7, R0, R3, 0x1, P4 ;  /* 0x0000000300077211 */ /* 0x000fca00020f0eff */
[----:B------:R4:W-:Y:S01]  /*33e40*/  @P6 STG.E.U8 desc[UR22][R6.64], R9 ;  /* 0x0000000906006986 */ /* 0x0009e2000c101116 */
[----:B------:R-:W-:Y:S01]  /*33e50*/  PRMT R27, R27, 0x7773, RZ ;  /* 0x000077731b1b7816 */ /* 0x000fe200000000ff */
[CC--:B------:R-:W-:Y:S01]  /*33e60*/  IMAD R5, R17.reuse, R8.reuse, RZ ;  /* 0x0000000811057224 */ /* 0x0c0fe200078e02ff */
[----:B-1----:R-:W-:Y:S01]  /*33e70*/  ISETP.LT.AND P3, PT, R17, UR6, !P0 ;  /* 0x0000000611007c0c */ /* 0x002fe2000c761270 */
[----:B------:R-:W1:Y:S01]  /*33e80*/  LDCU UR6, c[0x0][0x39c] ;  /* 0x00007380ff0677ac */ /* 0x000e620008000800 */
[----:B------:R-:W1:Y:S01]  /*33e90*/  LDL.LU R17, [R1+0xc44] ;  /* 0x000c440001117983 */ /* 0x000e620000300800 */
[----:B------:R-:W-:Y:S01]  /*33ea0*/  IMAD R0, R19, R8, RZ ;  /* 0x0000000813007224 */ /* 0x000fe200078e02ff */
[-C--:B------:R-:W-:Y:S02]  /*33eb0*/  IADD3 R4, P5, PT, R5, R2.reuse, RZ ;  /* 0x0000000205047210 */ /* 0x080fe40007fbe0ff */
[----:B------:R-:W-:Y:S01]  /*33ec0*/  ISETP.LT.AND P4, PT, R19, UR7, !P0 ;  /* 0x0000000713007c0c */ /* 0x000fe2000c781270 */
[----:B----4-:R-:W-:Y:S01]  /*33ed0*/  IMAD R9, R8, 0x2, R0 ;  /* 0x0000000208097824 */ /* 0x010fe200078e0200 */
[----:B------:R-:W-:Y:S01]  /*33ee0*/  LEA.HI.X.SX32 R5, R5, R3, 0x1, P5 ;  /* 0x0000000305057211 */ /* 0x000fe200028f0eff */
[----:B------:R-:W4:Y:S01]  /*33ef0*/  LDCU UR7, c[0x0][0x39c] ;  /* 0x00007380ff0777ac */ /* 0x000f220008000800 */
[----:B------:R-:W-:-:S02]  /*33f00*/  IADD3 R6, P5, PT, R0, R2, RZ ;  /* 0x0000000200067210 */ /* 0x000fc40007fbe0ff */
[----:B0-----:R-:W-:Y:S01]  /*33f10*/  ISETP.LT.AND P6, PT, R16, UR5, !P0 ;  /* 0x0000000510007c0c */ /* 0x001fe2000c7c1270 */
[----:B------:R-:W3:Y:S01]  /*33f20*/  LDCU UR5, c[0x0][0x39c] ;  /* 0x00007380ff0577ac */ /* 0x000ee20008000800 */
[----:B------:R0:W-:Y:S01]  /*33f30*/  @P3 STG.E.U8 desc[UR22][R4.64], R27 ;  /* 0x0000001b04003986 */ /* 0x0001e2000c101116 */
[----:B------:R-:W-:Y:S02]  /*33f40*/  LEA.HI.X.SX32 R7, R0, R3, 0x1, P5 ;  /* 0x0000000300077211 */ /* 0x000fe400028f0eff */
[----:B------:R-:W-:Y:S01]  /*33f50*/  PRMT R0, R32, 0x7770, RZ ;  /* 0x0000777020007816 */ /* 0x000fe200000000ff */
[----:B------:R-:W4:Y:S04]  /*33f60*/  LDL.LU R16, [R1+0xcd4] ;  /* 0x000cd40001107983 */ /* 0x000f280000300800 */
[----:B------:R0:W-:Y:S01]  /*33f70*/  @P4 STG.E.U8 desc[UR22][R6.64], R0 ;  /* 0x0000000006004986 */ /* 0x0001e2000c101116 */
[----:B--2---:R-:W-:Y:S01]  /*33f80*/  ISETP.LT.AND P3, PT, R11, UR4, !P0 ;  /* 0x000000040b007c0c */ /* 0x004fe2000c761270 */
[----:B------:R-:W2:Y:S02]  /*33f90*/  LDCU UR4, c[0x0][0x39c] ;  /* 0x00007380ff0477ac */ /* 0x000ea40008000800 */
[----:B------:R-:W2:Y:S01]  /*33fa0*/  LDL.LU R11, [R1+0xbf8] ;  /* 0x000bf800010b7983 */ /* 0x000ea20000300800 */
[----:B---3--:R-:W-:Y:S01]  /*33fb0*/  ISETP.LT.AND P4, PT, R18, UR5, !P0 ;  /* 0x0000000512007c0c */ /* 0x008fe2000c781270 */
[----:B------:R-:W2:Y:S02]  /*33fc0*/  LDCU UR5, c[0x0][0x39c] ;  /* 0x00007380ff0577ac */ /* 0x000ea40008000800 */
[----:B------:R-:W3:Y:S04]  /*33fd0*/  LDL.LU R10, [R1+0xb5c] ;  /* 0x000b5c00010a7983 */ /* 0x000ee80000300800 */
[----:B------:R-:W3:Y:S01]  /*33fe0*/  LDL.LU R18, [R1+0xca0] ;  /* 0x000ca00001127983 */ /* 0x000ee20000300800 */
[----:B0-----:R-:W-:-:S02]  /*33ff0*/  IADD3 R4, P5, PT, R9, R2, RZ ;  /* 0x0000000209047210 */ /* 0x001fc40007fbe0ff */
[----:B------:R-:W-:Y:S01]  /*34000*/  PRMT R0, R32, 0x7771, RZ ;  /* 0x0000777120007816 */ /* 0x000fe200000000ff */
[----:B------:R-:W3:Y:S01]  /*34010*/  LDL.LU R19, [R1+0xce8] ;  /* 0x000ce80001137983 */ /* 0x000ee20000300800 */
[----:B------:R-:W-:Y:S01]  /*34020*/  LEA.HI.X.SX32 R5, R9, R3, 0x1, P5 ;  /* 0x0000000309057211 */ /* 0x000fe200028f0eff */
[----:B------:R-:W-:-:S04]  /*34030*/  IMAD R9, R8, 0x2, R9 ;  /* 0x0000000208097824 */ /* 0x000fc800078e0209 */
[----:B------:R0:W-:Y:S01]  /*34040*/  @P2 STG.E.U8 desc[UR22][R4.64], R0 ;  /* 0x0000000004002986 */ /* 0x0001e2000c101116 */
[----:B------:R-:W-:Y:S01]  /*34050*/  IMAD R7, R8, 0x2, R9 ;  /* 0x0000000208077824 */ /* 0x000fe200078e0209 */
[----:B0-----:R-:W-:-:S03]  /*34060*/  IADD3 R4, P5, PT, R9, R2, RZ ;  /* 0x0000000209047210 */ /* 0x001fc60007fbe0ff */
[----:B------:R-:W-:Y:S01]  /*34070*/  IMAD R0, R8, 0x2, R7 ;  /* 0x0000000208007824 */ /* 0x000fe200078e0207 */
[-C--:B------:R-:W-:Y:S02]  /*34080*/  LEA.HI.X.SX32 R5, R9, R3.reuse, 0x1, P5 ;  /* 0x0000000309057211 */ /* 0x080fe400028f0eff */
[CC--:B------:R-:W-:Y:S02]  /*34090*/  IADD3 R6, P5, PT, R7.reuse, R2.reuse, RZ ;  /* 0x0000000207067210 */ /* 0x0c0fe40007fbe0ff */
[C---:B------:R-:W-:Y:S02]  /*340a0*/  PRMT R9, R32.reuse, 0x7772, RZ ;  /* 0x0000777220097816 */ /* 0x040fe400000000ff */
[----:B------:R-:W-:Y:S02]  /*340b0*/  LEA.HI.X.SX32 R7, R7, R3, 0x1, P5 ;  /* 0x0000000307077211 */ /* 0x000fe400028f0eff */
[----:B------:R-:W-:Y:S01]  /*340c0*/  PRMT R32, R32, 0x7773, RZ ;  /* 0x0000777320207816 */ /* 0x000fe200000000ff */
[----:B------:R0:W-:Y:S04]  /*340d0*/  @P1 STG.E.U8 desc[UR22][R4.64], R9 ;  /* 0x0000000904001986 */ /* 0x0001e8000c101116 */
[----:B------:R0:W-:Y:S02]  /*340e0*/  @P6 STG.E.U8 desc[UR22][R6.64], R32 ;  /* 0x0000002006006986 */ /* 0x0001e4000c101116 */
[----:B0-----:R-:W-:Y:S01]  /*340f0*/  IADD3 R4, P1, PT, R0, R2, RZ ;  /* 0x0000000200047210 */ /* 0x001fe20007f3e0ff */
[----:B------:R-:W-:-:S03]  /*34100*/  IMAD R7, R8, 0x2, R0 ;  /* 0x0000000208077824 */ /* 0x000fc600078e0200 */
[----:B------:R-:W-:Y:S02]  /*34110*/  LEA.HI.X.SX32 R5, R0, R3, 0x1, P1 ;  /* 0x0000000300057211 */ /* 0x000fe400008f0eff */
[----:B------:R-:W-:Y:S02]  /*34120*/  PRMT R0, R33, 0x7770, RZ ;  /* 0x0000777021007816 */ /* 0x000fe400000000ff */
[----:B------:R-:W-:-:S03]  /*34130*/  IADD3 R6, P6, PT, R7, R2, RZ ;  /* 0x0000000207067210 */ /* 0x000fc60007fde0ff */
[----:B------:R0:W-:Y:S01]  /*34140*/  @P3 STG.E.U8 desc[UR22][R4.64], R0 ;  /* 0x0000000004003986 */ /* 0x0001e2000c101116 */
[----:B-1----:R-:W-:Y:S01]  /*34150*/  ISETP.LT.AND P2, PT, R17, UR6, !P0 ;  /* 0x0000000611007c0c */ /* 0x002fe2000c741270 */
[----:B------:R-:W3:Y:S02]  /*34160*/  LDCU UR6, c[0x0][0x39c] ;  /* 0x00007380ff0677ac */ /* 0x000ee40008000800 */
[----:B------:R-:W3:Y:S01]  /*34170*/  LDL.LU R17, [R1+0xd34] ;  /* 0x000d340001117983 */ /* 0x000ee20000300800 */
[----:B0-----:R-:W-:Y:S01]  /*34180*/  IMAD R0, R8, 0x2, R7 ;  /* 0x0000000208007824 */ /* 0x001fe200078e0207 */
[----:B------:R-:W-:Y:S02]  /*34190*/  LEA.HI.X.SX32 R7, R7, R3, 0x1, P6 ;  /* 0x0000000307077211 */ /* 0x000fe400030f0eff */
[----:B----4-:R-:W-:Y:S01]  /*341a0*/  ISETP.LT.AND P5, PT, R16, UR7, !P0 ;  /* 0x0000000710007c0c */ /* 0x010fe2000c7a1270 */
[----:B------:R-:W0:Y:S01]  /*341b0*/  LDCU UR7, c[0x0][0x39c] ;  /* 0x00007380ff0777ac */ /* 0x000e220008000800 */
[----:B------:R-:W4:Y:S01]  /*341c0*/  LDL.LU R16, [R1+0xdb4] ;  /* 0x000db40001107983 */ /* 0x000f220000300800 */
[----:B--2---:R-:W-:Y:S01]  /*341d0*/  ISETP.LT.AND P1, PT, R11, UR5, !P0 ;  /* 0x000000050b007c0c */ /* 0x004fe2000c721270 */
[----:B------:R-:W1:Y:S01]  /*341e0*/  LDCU UR5, c[0x0][0x39c] ;  /* 0x00007380ff0577ac */ /* 0x000e620008000800 */
[----:B------:R-:W-:-:S05]  /*341f0*/  PRMT R11, R33, 0x7771, RZ ;  /* 0x00007771210b7816 */ /* 0x000fca00000000ff */
[----:B------:R2:W-:Y:S01]  /*34200*/  @P4 STG.E.U8 desc[UR22][R6.64], R11 ;  /* 0x0000000b06004986 */ /* 0x0005e2000c101116 */
[----:B---3--:R-:W-:Y:S01]  /*34210*/  ISETP.LT.AND P4, PT, R18, UR6, !P0 ;  /* 0x0000000612007c0c */ /* 0x008fe2000c781270 */
[----:B------:R-:W-:Y:S01]  /*34220*/  IMAD R9, R10, R8, RZ ;  /* 0x000000080a097224 */ /* 0x000fe200078e02ff */
[-C--:B------:R-:W-:Y:S01]  /*34230*/  IADD3 R4, P6, PT, R0, R2.reuse, RZ ;  /* 0x0000000200047210 */ /* 0x080fe20007fde0ff */
[----:B------:R-:W3:Y:S01]  /*34240*/  LDL.LU R18, [R1+0xc24] ;  /* 0x000c240001127983 */ /* 0x000ee20000300800 */
[----:B------:R-:W-:Y:S01]  /*34250*/  ISETP.LT.AND P3, PT, R10, UR4, !P0 ;  /* 0x000000040a007c0c */ /* 0x000fe2000c761270 */
[----:B------:R-:W4:Y:S01]  /*34260*/  LDCU UR4, c[0x0][0x39c] ;  /* 0x00007380ff0477ac */ /* 0x000f220008000800 */
[----:B------:R-:W0:Y:S01]  /*34270*/  LDCU UR6, c[0x0][0x39c] ;  /* 0x00007380ff0677ac */ /* 0x000e220008000800 */
[----:B--2---:R-:W2:Y:S01]  /*34280*/  LDL.LU R11, [R1+0xe04] ;  /* 0x000e0400010b7983 */ /* 0x004ea20000300800 */
[----:B------:R-:W-:Y:S02]  /*34290*/  LEA.HI.X.SX32 R5, R0, R3, 0x1, P6 ;  /* 0x0000000300057211 */ /* 0x000fe400030f0eff */
[----:B------:R-:W-:-:S02]  /*342a0*/  IADD3 R6, P6, PT, R9, R2, RZ ;  /* 0x0000000209067210 */ /* 0x000fc40007fde0ff */
[----:B------:R-:W-:Y:S01]  /*342b0*/  PRMT R10, R33, 0x7772, RZ ;  /* 0x00007772210a7816 */ /* 0x000fe200000000ff */
[C---:B------:R-:W-:Y:S01]  /*342c0*/  IMAD R0, R8.reuse, 0x4, R0 ;  /* 0x0000000408007824 */ /* 0x040fe200078e0200 */
[----:B------:R-:W-:Y:S02]  /*342d0*/  LEA.HI.X.SX32 R7, R9, R3, 0x1, P6 ;  /* 0x0000000309077211 */ /* 0x000fe400030f0eff */
[----:B------:R-:W-:Y:S01]  /*342e0*/  PRMT R33, R33, 0x7773, RZ ;  /* 0x0000777321217816 */ /* 0x000fe200000000ff */
[----:B------:R0:W-:Y:S04]  /*342f0*/  @P2 STG.E.U8 desc[UR22][R4.64], R10 ;  /* 0x0000000a04002986 */ /* 0x0001e8000c101116 */
[----:B------:R1:W-:Y:S01]  /*34300*/  @P3 STG.E.U8 desc[UR22][R6.64], R33 ;  /* 0x0000002106003986 */ /* 0x0003e2000c101116 */
[----:B0-----:R-:W-:Y:S01]  /*34310*/  IMAD R5, R8, 0x2, R0 ;  /* 0x0000000208057824 */ /* 0x001fe200078e0200 */
[----:B-1----:R-:W-:-:S02]  /*34320*/  IADD3 R6, P6, PT, R0, R2, RZ ;  /* 0x0000000200067210 */ /* 0x002fc40007fde0ff */
[----:B------:R-:W-:Y:S02]  /*34330*/  PRMT R10, R34, 0x7770, RZ ;  /* 0x00007770220a7816 */ /* 0x000fe400000000ff */
[-C--:B------:R-:W-:Y:S01]  /*34340*/  LEA.HI.X.SX32 R7, R0, R3.reuse, 0x1, P6 ;  /* 0x0000000300077211 */ /* 0x080fe200030f0eff */
[----:B------:R-:W-:Y:S01]  /*34350*/  IMAD R0, R8, 0x2, R5 ;  /* 0x0000000208007824 */ /* 0x000fe200078e0205 */
[C---:B------:R-:W-:Y:S02]  /*34360*/  IADD3 R4, P6, PT, R5.reuse, R2, RZ ;  /* 0x0000000205047210 */ /* 0x040fe40007fde0ff */
[----:B------:R-:W-:Y:S01]  /*34370*/  PRMT R9, R34, 0x7771, RZ ;  /* 0x0000777122097816 */ /* 0x000fe200000000ff */
[----:B------:R0:W-:Y:S01]  /*34380*/  @P5 STG.E.U8 desc[UR22][R6.64], R10 ;  /* 0x0000000a06005986 */ /* 0x0001e2000c101116 */
[----:B------:R-:W-:-:S05]  /*34390*/  LEA.HI.X.SX32 R5, R5, R3, 0x1, P6 ;  /* 0x0000000305057211 */ /* 0x000fca00030f0eff */
[----:B------:R1:W-:Y:S01]  /*343a0*/  @P1 STG.E.U8 desc[UR22][R4.64], R9 ;  /* 0x0000000904001986 */ /* 0x0003e2000c101116 */
[----:B0-----:R-:W-:-:S04]  /*343b0*/  IADD3 R6, P6, PT, R0, R2, RZ ;  /* 0x0000000200067210 */ /* 0x001fc80007fde0ff */
[----:B------:R-:W-:Y:S02]  /*343c0*/  LEA.HI.X.SX32 R7, R0, R3, 0x1, P6 ;  /* 0x0000000300077211 */ /* 0x000fe400030f0eff */
[----:B-1----:R-:W-:Y:S02]  /*343d0*/  PRMT R4, R34, 0x7772, RZ ;  /* 0x0000777222047816 */ /* 0x002fe400000000ff */
[----:B------:R-:W-:-:S03]  /*343e0*/  ISETP.LT.AND P3, PT, R17, UR7, !P0 ;  /* 0x0000000711007c0c */ /* 0x000fc6000c761270 */
[----:B------:R0:W-:Y:S01]  /*343f0*/  @P4 STG.E.U8 desc[UR22][R6.64], R4 ;  /* 0x0000000406004986 */ /* 0x0001e2000c101116 */
[----:B------:R-:W-:Y:S01]  /*34400*/  ISETP.LT.AND P2, PT, R19, UR5, !P0 ;  /* 0x0000000513007c0c */ /* 0x000fe2000c741270 */
[----:B------:R-:W3:Y:S02]  /*34410*/  LDCU UR5, c[0x0][0x39c] ;  /* 0x00007380ff0577ac */ /* 0x000ee40008000800 */
[----:B------:R-:W3:Y:S01]  /*34420*/  LDL.LU R17, [R1+0xe08] ;  /* 0x000e080001117983 */ /* 0x000ee20000300800 */
[----:B----4-:R-:W-:Y:S01]  /*34430*/  ISETP.LT.AND P5, PT, R16, UR4, !P0 ;  /* 0x0000000410007c0c */ /* 0x010fe2000c7a1270 */
[----:B------:R-:W1:Y:S02]  /*34440*/  LDCU UR7, c[0x0][0x39c] ;  /* 0x00007380ff0777ac */ /* 0x000e640008000800 */
[----:B------:R-:W4:Y:S01]  /*34450*/  LDL.LU R16, [R1+0xb68] ;  /* 0x000b680001107983 */ /* 0x000f220000300800 */
[----:B------:R-:W-:Y:S01]  /*34460*/  IMAD R5, R8, 0x2, R0 ;  /* 0x0000000208057824 */ /* 0x000fe200078e0200 */
[----:B------:R-:W-:Y:S01]  /*34470*/  PRMT R34, R34, 0x7773, RZ ;  /* 0x0000777322227816 */ /* 0x000fe200000000ff */
[----:B------:R-:W0:Y:S01]  /*34480*/  LDCU UR4, c[0x0][0x39c] ;  /* 0x00007380ff0477ac */ /* 0x000e220008000800 */
[----:B------:R-:W4:Y:S01]  /*34490*/  LDL.LU R10, [R1+0xd88] ;  /* 0x000d8800010a7983 */ /* 0x000f220000300800 */
[----:B--2---:R-:W-:Y:S01]  /*344a0*/  ISETP.LT.AND P4, PT, R11, UR6, !P0 ;  /* 0x000000060b007c0c */ /* 0x004fe2000c781270 */
[----:B------:R-:W-:-:S02]  /*344b0*/  IMAD R0, R8, 0x2, R5 ;  /* 0x0000000208007824 */ /* 0x000fc400078e0205 */
[----:B------:R-:W2:Y:S01]  /*344c0*/  LDL.LU R11, [R1+0xc40] ;  /* 0x000c4000010b7983 */ /* 0x000ea20000300800 */
[CC--:B0-----:R-:W-:Y:S01]  /*344d0*/  IADD3 R4, P6, PT, R5.reuse, R2.reuse, RZ ;  /* 0x0000000205047210 */ /* 0x0c1fe20007fde0ff */
[----:B------:R-:W2:Y:S01]  /*344e0*/  LDCU UR6, c[0x0][0x39c] ;  /* 0x00007380ff0677ac */ /* 0x000ea20008000800 */
[----:B---3--:R-:W-:Y:S01]  /*344f0*/  ISETP.LT.AND P1, PT, R18, UR5, !P0 ;  /* 0x0000000512007c0c */ /* 0x008fe2000c721270 */
[----:B------:R-:W-:Y:S01]  /*34500*/  IMAD R9, R8, 0x2, R0 ;  /* 0x0000000208097824 */ /* 0x000fe200078e0200 */
[-C--:B------:R-:W-:Y:S01]  /*34510*/  LEA.HI.X.SX32 R5, R5, R3.reuse, 0x1, P6 ;  /* 0x0000000305057211 */ /* 0x080fe200030f0eff */
[----:B------:R-:W4:Y:S01]  /*34520*/  LDCU UR5, c[0x0][0x39c] ;  /* 0x00007380ff0577ac */ /* 0x000f220008000800 */
[C---:B------:R-:W-:Y:S01]  /*34530*/  IADD3 R6, P6, PT, R0.reuse, R2, RZ ;  /* 0x0000000200067210 */ /* 0x040fe20007fde0ff */
[----:B------:R-:W3:Y:S03]  /*34540*/  LDL.LU R19, [R1+0xc88] ;  /* 0x000c880001137983 */ /* 0x000ee60000300800 */
[----:B------:R-:W-:Y:S01]  /*34550*/  LEA.HI.X.SX32 R7, R0, R3, 0x1, P6 ;  /* 0x0000000300077211 */ /* 0x000fe200030f0eff */
[----:B------:R0:W-:Y:S01]  /*34560*/  @P2 STG.E.U8 desc[UR22][R4.64], R34 ;  /* 0x0000002204002986 */ /* 0x0001e2000c101116 */
[----:B------:R-:W-:-:S05]  /*34570*/  PRMT R0, R35, 0x7770, RZ ;  /* 0x0000777023007816 */ /* 0x000fca00000000ff */
[----:B------:R1:W-:Y:S01]  /*34580*/  @P3 STG.E.U8 desc[UR22][R6.64], R0 ;  /* 0x0000000006003986 */ /* 0x0003e2000c101116 */
[----:B0-----:R-:W-:-:S04]  /*34590*/  IADD3 R4, P6, PT, R9, R2, RZ ;  /* 0x0000000209047210 */ /* 0x001fc80007fde0ff */
[----:B------:R-:W-:Y:S01]  /*345a0*/  LEA.HI.X.SX32 R5, R9, R3, 0x1, P6 ;  /* 0x0000000309057211 */ /* 0x000fe200030f0eff */
[----:B-1----:R-:W-:Y:S01]  /*345b0*/  IMAD R0, R8, 0x2, R9 ;  /* 0x0000000208007824 */ /* 0x002fe200078e0209 */
[----:B------:R-:W-:-:S04]  /*345c0*/  PRMT R7, R35, 0x7771, RZ ;  /* 0x0000777123077816 */ /* 0x000fc800000000ff */
[C---:B------:R-:W-:Y:S01]  /*345d0*/  IADD3 R6, P6, PT, R0.reuse, R2, RZ ;  /* 0x0000000200067210 */ /* 0x040fe20007fde0ff */
[----:B------:R0:W-:Y:S03]  /*345e0*/  @P5 STG.E.U8 desc[UR22][R4.64], R7 ;  /* 0x0000000704005986 */ /* 0x0001e6000c101116 */
[----:B0-----:R-:W-:Y:S02]  /*345f0*/  LEA.HI.X.SX32 R7, R0, R3, 0x1, P6 ;  /* 0x0000000300077211 */ /* 0x001fe400030f0eff */
[----:B------:R-:W-:Y:S02]  /*34600*/  ISETP.LT.AND P2, PT, R17, UR7, !P0 ;  /* 0x0000000711007c0c */ /* 0x000fe4000c741270 */
[----:B----4-:R-:W-:Y:S01]  /*34610*/  ISETP.LT.AND P5, PT, R10, UR5, !P0 ;  /* 0x000000050a007c0c */ /* 0x010fe2000c7a1270 */
[----:B------:R-:W4:Y:S01]  /*34620*/  LDL.LU R17, [R1+0xcd0] ;  /* 0x000cd00001117983 */ /* 0x000f220000300800 */
[C---:B------:R-:W-:Y:S01]  /*34630*/  PRMT R10, R35.reuse, 0x7773, RZ ;  /* 0x00007773230a7816 */ /* 0x040fe200000000ff */
[C---:B------:R-:W-:Y:S01]  /*34640*/  IMAD R9, R16.reuse, R8, RZ ;  /* 0x0000000810097224 */ /* 0x040fe200078e02ff */
[----:B------:R-:W-:Y:S01]  /*34650*/  PRMT R35, R35, 0x7772, RZ ;  /* 0x0000777223237816 */ /* 0x000fe200000000ff */
[----:B------:R-:W4:Y:S01]  /*34660*/  LDL.LU R18, [R1+0xd64] ;  /* 0x000d640001127983 */ /* 0x000f220000300800 */
[----:B------:R-:W-:Y:S01]  /*34670*/  ISETP.LT.AND P3, PT, R16, UR4, !P0 ;  /* 0x0000000410007c0c */ /* 0x000fe2000c761270 */
[----:B------:R-:W3:Y:S02]  /*34680*/  LDCU UR4, c[0x0][0x39c] ;  /* 0x00007380ff0477ac */ /* 0x000ee40008000800 */
[----:B------:R-:W4:Y:S01]  /*34690*/  LDL.LU R16, [R1+0xbf0] ;  /* 0x000bf00001107983 */ /* 0x000f220000300800 */
[----:B------:R-:W4:Y:S03]  /*346a0*/  LDCU UR5, c[0x0][0x39c] ;  /* 0x00007380ff0577ac */ /* 0x000f260008000800 */
[----:B------:R0:W-:Y:S01]  /*346b0*/  @P1 STG.E.U8 desc[UR22][R6.64], R35 ;  /* 0x0000002306001986 */ /* 0x0001e2000c101116 */
[----:B------:R-:W-:Y:S01]  /*346c0*/  IMAD R0, R8, 0x4, R0 ;  /* 0x0000000408007824 */ /* 0x000fe200078e0200 */
[----:B------:R-:W1:Y:S01]  /*346d0*/  LDCU UR7, c[0x0][0x39c] ;  /* 0x00007380ff0777ac */ /* 0x000e620008000800 */
[----:B--2---:R-:W-:Y:S01]  /*346e0*/  ISETP.LT.AND P1, PT, R11, UR6, !P0 ;  /* 0x000000060b007c0c */ /* 0x004fe2000c721270 */
[----:B------:R-:W2:Y:S01]  /*346f0*/  LDCU UR6, c[0x0][0x39c] ;  /* 0x00007380ff0677ac */ /* 0x000ea20008000800 */
[----:B------:R-:W2:Y:S01]  /*34700*/  LDL.LU R11, [R1+0xc14] ;  /* 0x000c1400010b7983 */ /* 0x000ea20000300800 */
[----:B------:R-:W-:-:S04]  /*34710*/  IADD3 R4, P6, PT, R9, R2, RZ ;  /* 0x0000000209047210 */ /* 0x000fc80007fde0ff */
[----:B------:R-:W-:Y:S02]  /*34720*/  LEA.HI.X.SX32 R5, R9, R3, 0x1, P6 ;  /* 0x0000000309057211 */ /* 0x000fe400030f0eff */
[----:B0-----:R-:W-:-:S03]  /*34730*/  IADD3 R6, P6, PT, R0, R2, RZ ;  /* 0x0000000200067210 */ /* 0x001fc60007fde0ff */
[----:B------:R0:W-:Y:S01]  /*34740*/  @P3 STG.E.U8 desc[UR22][R4.64], R10 ;  /* 0x0000000a04003986 */ /* 0x0001e2000c101116 */
[----:B------:R-:W-:Y:S01]  /*34750*/  LEA.HI.X.SX32 R7, R0, R3, 0x1, P6 ;  /* 0x0000000300077211 */ /* 0x000fe200030f0eff */
[----:B------:R-:W-:Y:S01]  /*34760*/  IMAD R0, R8, 0x2, R0 ;  /* 0x0000000208007824 */ /* 0x000fe200078e0200 */
[----:B---3--:R-:W-:Y:S01]  /*34770*/  ISETP.LT.AND P3, PT, R19, UR4, !P0 ;  /* 0x0000000413007c0c */ /* 0x008fe2000c761270 */
[----:B------:R-:W3:Y:S01]  /*34780*/  LDCU UR4, c[0x0][0x39c] ;  /* 0x00007380ff0477ac */ /* 0x000ee20008000800 */
[----:B0-----:R-:W-:Y:S01]  /*34790*/  PRMT R4, R40, 0x7770, RZ ;  /* 0x0000777028047816 */ /* 0x001fe200000000ff */
[----:B------:R-:W-:-:S04]  /*347a0*/  IMAD R5, R8, 0x2, R0 ;  /* 0x0000000208057824 */ /* 0x000fc800078e0200 */
[----:B------:R0:W-:Y:S01]  /*347b0*/  @P4 STG.E.U8 desc[UR22][R6.64], R4 ;  /* 0x0000000406004986 */ /* 0x0001e2000c101116 */
[----:B------:R-:W-:Y:S02]  /*347c0*/  PRMT R10, R40, 0x7771, RZ ;  /* 0x00007771280a7816 */ /* 0x000fe400000000ff */
[----:B0-----:R-:W-:-:S04]  /*347d0*/  IADD3 R6, P6, PT, R0, R2, RZ ;  /* 0x0000000200067210 */ /* 0x001fc80007fde0ff */
[----:B------:R-:W-:Y:S01]  /*347e0*/  LEA.HI.X.SX32 R7, R0, R3, 0x1, P6 ;  /* 0x0000000300077211 */ /* 0x000fe200030f0eff */
[----:B------:R-:W-:Y:S01]  /*347f0*/  IMAD R0, R8, 0x2, R5 ;  /* 0x0000000208007824 */ /* 0x000fe200078e0205 */
[----:B------:R-:W-:-:S03]  /*34800*/  IADD3 R4, P6, PT, R5, R2, RZ ;  /* 0x0000000205047210 */ /* 0x000fc60007fde0ff */
[----:B------:R0:W-:Y:S01]  /*34810*/  @P2 STG.E.U8 desc[UR22][R6.64], R10 ;  /* 0x0000000a06002986 */ /* 0x0001e2000c101116 */
[-C--:B------:R-:W-:Y:S02]  /*34820*/  LEA.HI.X.SX32 R5, R5, R3.reuse, 0x1, P6 ;  /* 0x0000000305057211 */ /* 0x080fe400030f0eff */
[C---:B------:R-:W-:Y:S02]  /*34830*/  PRMT R9, R40.reuse, 0x7772, RZ ;  /* 0x0000777228097816 */ /* 0x040fe400000000ff */
[----:B------:R-:W-:Y:S02]  /*34840*/  PRMT R40, R40, 0x7773, RZ ;  /* 0x0000777328287816 */ /* 0x000fe400000000ff */
[C---:B0-----:R-:W-:Y:S01]  /*34850*/  IADD3 R6, P6, PT, R0.reuse, R2, RZ ;  /* 0x0000000200067210 */ /* 0x041fe20007fde0ff */
[----:B------:R-:W-:Y:S03]  /*34860*/  @P5 STG.E.U8 desc[UR22][R4.64], R9 ;  /* 0x0000000904005986 */ /* 0x000fe6000c101116 */
[----:B------:R-:W-:-:S05]  /*34870*/  LEA.HI.X.SX32 R7, R0, R3, 0x1, P6 ;  /* 0x0000000300077211 */ /* 0x000fca00030f0eff */
[----:B------:R0:W-:Y:S01]  /*34880*/  @P1 STG.E.U8 desc[UR22][R6.64], R40 ;  /* 0x0000002806001986 */ /* 0x0001e2000c101116 */
[----:B----4-:R-:W-:Y:S01]  /*34890*/  ISETP.LT.AND P4, PT, R17, UR5, !P0 ;  /* 0x0000000511007c0c */ /* 0x010fe2000c781270 */
[----:B------:R-:W2:Y:S02]  /*348a0*/  LDCU UR5, c[0x0][0x39c] ;  /* 0x00007380ff0577ac */ /* 0x000ea40008000800 */
[----:B------:R-:W4:Y:S04]  /*348b0*/  LDL.LU R17, [R1+0xb7c] ;  /* 0x000b7c0001117983 */ /* 0x000f280000300800 */
[----:B------:R-:W4:Y:S01]  /*348c0*/  LDL.LU R19, [R1+0xce4] ;  /* 0x000ce40001137983 */ /* 0x000f220000300800 */
[----:B---3--:R-:W-:Y:S01]  /*348d0*/  ISETP.LT.AND P5, PT, R16, UR4, !P0 ;  /* 0x0000000410007c0c */ /* 0x008fe2000c7a1270 */
[----:B------:R-:W-:-:S02]  /*348e0*/  IMAD R0, R8, 0x2, R0 ;  /* 0x0000000208007824 */ /* 0x000fc400078e0200 */
[----:B------:R-:W3:Y:S01]  /*348f0*/  LDL.LU R16, [R1+0xd30] ;  /* 0x000d300001107983 */ /* 0x000ee20000300800 */
[----:B------:R-:W4:Y:S01]  /*34900*/  LDCU UR4, c[0x0][0x39c] ;  /* 0x00007380ff0477ac */ /* 0x000f220008000800 */
[----:B--2---:R-:W-:Y:S01]  /*34910*/  ISETP.LT.AND P1, PT, R11, UR5, !P0 ;  /* 0x000000050b007c0c */ /* 0x004fe2000c721270 */
[----:B0-----:R-:W-:Y:S01]  /*34920*/  IMAD R7, R8, 0x2, R0 ;  /* 0x0000000208077824 */ /* 0x001fe200078e0200 */
[----:B------:R-:W2:Y:S01]  /*34930*/  LDL.LU R11, [R1+0xdb0] ;  /* 0x000db000010b7983 */ /* 0x000ea20000300800 */
[CC--:B------:R-:W-:Y:S01]  /*34940*/  IADD3 R4, P6, PT, R0.reuse, R2.reuse, RZ ;  /* 0x0000000200047210 */ /* 0x0c0fe20007fde0ff */
[----:B------:R-:W3:Y:S03]  /*34950*/  LDCU UR5, c[0x0][0x39c] ;  /* 0x00007380ff0577ac */ /* 0x000ee60008000800 */
[----:B------:R-:W-:Y:S02]  /*34960*/  LEA.HI.X.SX32 R5, R0, R3, 0x1, P6 ;  /* 0x0000000300057211 */ /* 0x000fe400030f0eff */
[----:B------:R-:W-:Y:S01]  /*34970*/  IADD3 R6, P6, PT, R7, R2, RZ ;  /* 0x0000000207067210 */ /* 0x000fe20007fde0ff */
[----:B------:R-:W-:Y:S01]  /*34980*/  IMAD R0, R8, 0x2, R7 ;  /* 0x0000000208007824 */ /* 0x000fe200078e0207 */
[----:B------:R-:W-:-:S02]  /*34990*/  PRMT R10, R41, 0x7770, RZ ;  /* 0x00007770290a7816 */ /* 0x000fc400000000ff */
[----:B------:R-:W-:Y:S02]  /*349a0*/  LEA.HI.X.SX32 R7, R7, R3, 0x1, P6 ;  /* 0x0000000307077211 */ /* 0x000fe400030f0eff */
[----:B------:R-:W-:Y:S01]  /*349b0*/  PRMT R9, R41, 0x7771, RZ ;  /* 0x0000777129097816 */ /* 0x000fe200000000ff */
[----:B------:R0:W-:Y:S01]  /*349c0*/  @P3 STG.E.U8 desc[UR22][R4.64], R10 ;  /* 0x0000000a04003986 */ /* 0x0001e2000c101116 */
[----:B------:R-:W-:Y:S01]  /*349d0*/  ISETP.LT.AND P2, PT, R18, UR6, !P0 ;  /* 0x0000000612007c0c */ /* 0x000fe2000c741270 */
[----:B------:R-:W1:Y:S02]  /*349e0*/  LDCU UR6, c[0x0][0x39c] ;  /* 0x00007380ff0677ac */ /* 0x000e640008000800 */
[----:B------:R1:W-:Y:S04]  /*349f0*/  @P4 STG.E.U8 desc[UR22][R6.64], R9 ;  /* 0x0000000906004986 */ /* 0x0003e8000c101116 */
[----:B------:R-:W2:Y:S01]  /*34a00*/  LDL.LU R18, [R1+0xc20] ;  /* 0x000c200001127983 */ /* 0x000ea20000300800 */
[----:B0-----:R-:W-:-:S04]  /*34a10*/  IADD3 R4, P6, PT, R0, R2, RZ ;  /* 0x0000000200047210 */ /* 0x001fc80007fde0ff */
[----:B------:R-:W-:Y:S02]  /*34a20*/  LEA.HI.X.SX32 R5, R0, R3, 0x1, P6 ;  /* 0x0000000300057211 */ /* 0x000fe400030f0eff */
[C---:B-1----:R-:W-:Y:S02]  /*34a30*/  PRMT R9, R41.reuse, 0x7772, RZ ;  /* 0x0000777229097816 */ /* 0x042fe400000000ff */
[----:B------:R-:W-:-:S03]  /*34a40*/  PRMT R41, R41, 0x7773, RZ ;  /* 0x0000777329297816 */ /* 0x000fc600000000ff */
[----:B------:R0:W-:Y:S01]  /*34a50*/  @P2 STG.E.U8 desc[UR22][R4.64], R9 ;  /* 0x0000000904002986 */ /* 0x0001e2000c101116 */
[C---:B----4-:R-:W-:Y:S01]  /*34a60*/  ISETP.LT.AND P3, PT, R17.reuse, UR4, !P0 ;  /* 0x0000000411007c0c */ /* 0x050fe2000c761270 */
[----:B------:R-:W-:Y:S01]  /*34a70*/  IMAD R7, R17, R8, RZ ;  /* 0x0000000811077224 */ /* 0x000fe200078e02ff */
[----:B------:R-:W2:Y:S01]  /*34a80*/  LDCU UR4, c[0x0][0x39c] ;  /* 0x00007380ff0477ac */ /* 0x000ea20008000800 */
[----:B------:R-:W4:Y:S03]  /*34a90*/  LDL.LU R17, [R1+0xc70] ;  /* 0x000c700001117983 */ /* 0x000f260000300800 */
[----:B------:R-:W-:-:S04]  /*34aa0*/  IADD3 R6, P6, PT, R7, R2, RZ ;  /* 0x0000000207067210 */ /* 0x000fc80007fde0ff */
[-C--:B------:R-:W-:Y:S02]  /*34ab0*/  LEA.HI.X.SX32 R7, R7, R3.reuse, 0x1, P6 ;  /* 0x0000000307077211 */ /* 0x080fe400030f0eff */
[----:B---3--:R-:W-:Y:S01]  /*34ac0*/  ISETP.LT.AND P2, PT, R16, UR5, !P0 ;  /* 0x0000000510007c0c */ /* 0x008fe2000c741270 */
[C---:B0-----:R-:W-:Y:S01]  /*34ad0*/  IMAD R5, R8.reuse, 0x4, R0 ;  /* 0x0000000408057824 */ /* 0x041fe200078e0200 */
[----:B------:R-:W3:Y:S01]  /*34ae0*/  LDL.LU R16, [R1+0xd04] ;  /* 0x000d040001107983 */ /* 0x000ee20000300800 */
[----:B------:R-:W-:Y:S01]  /*34af0*/  ISETP.LT.AND P4, PT, R19, UR6, !P0 ;  /* 0x0000000613007c0c */ /* 0x000fe2000c781270 */
[----:B------:R-:W0:Y:S02]  /*34b00*/  LDCU UR6, c[0x0][0x39c] ;  /* 0x00007380ff0677ac */ /* 0x000e240008000800 */
[----:B------:R1:W-:Y:S01]  /*34b10*/  @P3 STG.E.U8 desc[UR22][R6.64], R41 ;  /* 0x0000002906003986 */ /* 0x0003e2000c101116 */
[----:B------:R-:W4:Y:S01]  /*34b20*/  LDCU UR5, c[0x0][0x39c] ;  /* 0x00007380ff0577ac */ /* 0x000f220008000800 */
[----:B--2---:R-:W-:Y:S01]  /*34b30*/  ISETP.LT.AND P3, PT, R11, UR4, !P0 ;  /* 0x000000040b007c0c */ /* 0x004fe2000c761270 */
[----:B------:R-:W-:Y:S01]  /*34b40*/  IMAD R0, R8, 0x2, R5 ;  /* 0x0000000208007824 */ /* 0x000fe200078e0205 */
[----:B------:R-:W2:Y:S01]  /*34b50*/  LDL.LU R11, [R1+0xd44] ;  /* 0x000d4400010b7983 */ /* 0x000ea20000300800 */
[C---:B------:R-:W-:Y:S01]  /*34b60*/  IADD3 R4, P6, PT, R5.reuse, R2, RZ ;  /* 0x0000000205047210 */ /* 0x040fe20007fde0ff */
[----:B------:R-:W0:Y:S01]  /*34b70*/  LDCU UR4, c[0x0][0x39c] ;  /* 0x00007380ff0477ac */ /* 0x000e220008000800 */
[----:B------:R-:W-:Y:S01]  /*34b80*/  PRMT R9, R42, 0x7770, RZ ;  /* 0x000077702a097816 */ /* 0x000fe200000000ff */
[----:B------:R-:W2:Y:S01]  /*34b90*/  LDL.LU R10, [R1+0xb70] ;  /* 0x000b7000010a7983 */ /* 0x000ea20000300800 */
[----:B------:R-:W-:-:S02]  /*34ba0*/  LEA.HI.X.SX32 R5, R5, R3, 0x1, P6 ;  /* 0x0000000305057211 */ /* 0x000fc400030f0eff */
[----:B-1----:R-:W-:-:S03]  /*34bb0*/  IADD3 R6, P6, PT, R0, R2, RZ ;  /* 0x0000000200067210 */ /* 0x002fc60007fde0ff */
[----:B------:R1:W-:Y:S01]  /*34bc0*/  @P5 STG.E.U8 desc[UR22][R4.64], R9 ;  /* 0x0000000904005986 */ /* 0x0003e2000c101116 */
[----:B------:R-:W-:Y:S01]  /*34bd0*/  LEA.HI.X.SX32 R7, R0, R3, 0x1, P6 ;  /* 0x0000000300077211 */ /* 0x000fe200030f0eff */
[----:B------:R-:W-:Y:S01]  /*34be0*/  IMAD R0, R8, 0x2, R0 ;  /* 0x0000000208007824 */ /* 0x000fe200078e0200 */
[----:B-1----:R-:W-:Y:S02]  /*34bf0*/  PRMT R4, R42, 0x7771, RZ ;  /* 0x000077712a047816 */ /* 0x002fe400000000ff */
[----:B0-----:R-:W-:Y:S01]  /*34c00*/  ISETP.LT.AND P6, PT, R18, UR6, !P0 ;  /* 0x0000000612007c0c */ /* 0x001fe2000c7c1270 */
[----:B------:R-:W2:Y:S02]  /*34c10*/  LDCU UR6, c[0x0][0x39c] ;  /* 0x00007380ff0677ac */ /* 0x000ea40008000800 */
[----:B------:R0:W-:Y:S01]  /*34c20*/  @P1 STG.E.U8 desc[UR22][R6.64], R4 ;  /* 0x0000000406001986 */ /* 0x0001e2000c101116 */
[----:B------:R-:W-:Y:S01]  /*34c30*/  IMAD R5, R8, 0x2, R0 ;  /* 0x0000000208057824 */ /* 0x000fe200078e0200 */
[----:B------:R-:W-:-:S02]  /*34c40*/  PRMT R9, R42, 0x7772, RZ ;  /* 0x000077722a097816 */ /* 0x000fc400000000ff */
[----:B0-----:R-:W-:-:S04]  /*34c50*/  IADD3 R6, P5, PT, R0, R2, RZ ;  /* 0x0000000200067210 */ /* 0x001fc80007fbe0ff */
[-C--:B------:R-:W-:Y:S02]  /*34c60*/  LEA.HI.X.SX32 R7, R0, R3.reuse, 0x1, P5 ;  /* 0x0000000300077211 */ /* 0x080fe400028f0eff */
[C---:B------:R-:W-:Y:S01]  /*34c70*/  IADD3 R4, P5, PT, R5.reuse, R2, RZ ;  /* 0x0000000205047210 */ /* 0x040fe20007fbe0ff */
[----:B------:R-:W-:Y:S01]  /*34c80*/  IMAD R0, R8, 0x2, R5 ;  /* 0x0000000208007824 */ /* 0x000fe200078e0205 */
[----:B------:R-:W-:Y:S02]  /*34c90*/  PRMT R42, R42, 0x7773, RZ ;  /* 0x000077732a2a7816 */ /* 0x000fe400000000ff */
[----:B------:R-:W-:Y:S01]  /*34ca0*/  LEA.HI.X.SX32 R5, R5, R3, 0x1, P5 ;  /* 0x0000000305057211 */ /* 0x000fe200028f0eff */
[----:B------:R0:W-:Y:S04]  /*34cb0*/  @P4 STG.E.U8 desc[UR22][R6.64], R9 ;  /* 0x0000000906004986 */ /* 0x0001e8000c101116 */
[----:B------:R1:W-:Y:S01]  /*34cc0*/  @P2 STG.E.U8 desc[UR22][R4.64], R42 ;  /* 0x0000002a04002986 */ /* 0x0003e2000c101116 */
[----:B----4-:R-:W-:Y:S01]  /*34cd0*/  ISETP.LT.AND P1, PT, R17, UR5, !P0 ;  /* 0x0000000511007c0c */ /* 0x010fe2000c721270 */
[----:B------:R-:W4:Y:S02]  /*34ce0*/  LDCU UR5, c[0x0][0x39c] ;  /* 0x00007380ff0577ac */ /* 0x000f240008000800 */
[----:B------:R-:W4:Y:S04]  /*34cf0*/  LDL.LU R17, [R1+0xc3c] ;  /* 0x000c3c0001117983 */ /* 0x000f280000300800 */
[----:B------:R-:W4:Y:S01]  /*34d00*/  LDL.LU R19, [R1+0xc84] ;  /* 0x000c840001137983 */ /* 0x000f220000300800 */
[----:B---3--:R-:W-:-:S02]  /*34d10*/  ISETP.LT.AND P5, PT, R16, UR7, !P0 ;  /* 0x0000000710007c0c */ /* 0x008fc4000c7a1270 */
[----:B0-----:R-:W-:Y:S01]  /*34d20*/  IADD3 R6, P4, PT, R0, R2, RZ ;  /* 0x0000000200067210 */ /* 0x001fe20007f9e0ff */
[----:B------:R-:W3:Y:S01]  /*34d30*/  LDL.LU R16, [R1+0xccc] ;  /* 0x000ccc0001107983 */ /* 0x000ee20000300800 */
[----:B-1----:R-:W-:Y:S01]  /*34d40*/  PRMT R5, R43, 0x7770, RZ ;  /* 0x000077702b057816 */ /* 0x002fe200000000ff */
[----:B------:R-:W-:Y:S01]  /*34d50*/  IMAD R4, R8, 0x2, R0 ;  /* 0x0000000208047824 */ /* 0x000fe200078e0200 */
[----:B--2---:R-:W-:Y:S01]  /*34d60*/  ISETP.LT.AND P2, PT, R11, UR6, !P0 ;  /* 0x000000060b007c0c */ /* 0x004fe2000c741270 */
[----:B------:R-:W0:Y:S01]  /*34d70*/  LDCU UR6, c[0x0][0x39c] ;  /* 0x00007380ff0677ac */ /* 0x000e220008000800 */
[----:B------:R-:W2:Y:S01]  /*34d80*/  LDL.LU R11, [R1+0xd60] ;  /* 0x000d6000010b7983 */ /* 0x000ea20000300800 */
[----:B------:R-:W-:Y:S01]  /*34d90*/  LEA.HI.X.SX32 R7, R0, R3, 0x1, P4 ;  /* 0x0000000300077211 */ /* 0x000fe200020f0eff */
[----:B------:R-:W-:Y:S01]  /*34da0*/  IMAD R0, R8, 0x2, R4 ;  /* 0x0000000208007824 */ /* 0x000fe200078e0204 */
[----:B------:R-:W1:Y:S01]  /*34db0*/  LDCU UR7, c[0x0][0x39c] ;  /* 0x00007380ff0777ac */ /* 0x000e620008000800 */
[C---:B------:R-:W-:Y:S01]  /*34dc0*/  IMAD R9, R10.reuse, R8, RZ ;  /* 0x000000080a097224 */ /* 0x040fe200078e02ff */
[----:B------:R-:W2:Y:S04]  /*34dd0*/  LDL.LU R18, [R1+0xd84] ;  /* 0x000d840001127983 */ /* 0x000ea80000300800 */
[----:B------:R0:W-:Y:S01]  /*34de0*/  @P3 STG.E.U8 desc[UR22][R6.64], R5 ;  /* 0x0000000506003986 */ /* 0x0001e2000c101116 */
[----:B------:R-:W-:Y:S01]  /*34df0*/  ISETP.LT.AND P3, PT, R10, UR4, !P0 ;  /* 0x000000040a007c0c */ /* 0x000fe2000c761270 */
[----:B------:R-:W3:Y:S01]  /*34e00*/  LDCU UR4, c[0x0][0x39c] ;  /* 0x00007380ff0477ac */ /* 0x000ee20008000800 */
[----:B0-----:R-:W-:-:S02]  /*34e10*/  IADD3 R6, P4, PT, R4, R2, RZ ;  /* 0x0000000204067210 */ /* 0x001fc40007f9e0ff */
[----:B------:R-:W-:Y:S02]  /*34e20*/  PRMT R5, R43, 0x7771, RZ ;  /* 0x000077712b057816 */ /* 0x000fe400000000ff */
[----:B------:R-:W-:Y:S02]  /*34e30*/  LEA.HI.X.SX32 R7, R4, R3, 0x1, P4 ;  /* 0x0000000304077211 */ /* 0x000fe400020f0eff */
[----:B------:R-:W-:-:S03]  /*34e40*/  IADD3 R4, P4, PT, R0, R2, RZ ;  /* 0x0000000200047210 */ /* 0x000fc60007f9e0ff */
[----:B------:R0:W-:Y:S01]  /*34e50*/  @P6 STG.E.U8 desc[UR22][R6.64], R5 ;  /* 0x0000000506006986 */ /* 0x0001e2000c101116 */
[C---:B------:R-:W-:Y:S02]  /*34e60*/  PRMT R10, R43.reuse, 0x7772, RZ ;  /* 0x000077722b0a7816 */ /* 0x040fe400000000ff */
[----:B------:R-:W-:Y:S02]  /*34e70*/  PRMT R43, R43, 0x7773, RZ ;  /* 0x000077732b2b7816 */ /* 0x000fe400000000ff */
[C---:B0-----:R-:W-:Y:S02]  /*34e80*/  IADD3 R6, P6, PT, R9.reuse, R2, RZ ;  /* 0x0000000209067210 */ /* 0x041fe40007fde0ff */
[-C--:B------:R-:W-:Y:S01]  /*34e90*/  LEA.HI.X.SX32 R5, R0, R3.reuse, 0x1, P4 ;  /* 0x0000000300057211 */ /* 0x080fe200020f0eff */
[----:B------:R-:W-:Y:S01]  /*34ea0*/  IMAD R0, R8, 0x4, R0 ;  /* 0x0000000408007824 */ /* 0x000fe200078e0200 */
[----:B------:R-:W-:-:S03]  /*34eb0*/  LEA.HI.X.SX32 R7, R9, R3, 0x1, P6 ;  /* 0x0000000309077211 */ /* 0x000fc600030f0eff */
[----:B------:R0:W-:Y:S04]  /*34ec0*/  @P1 STG.E.U8 desc[UR22][R4.64], R10 ;  /* 0x0000000a04001986 */ /* 0x0001e8000c101116 */
[----:B------:R1:W-:Y:S01]  /*34ed0*/  @P3 STG.E.U8 desc[UR22][R6.64], R43 ;  /* 0x0000002b06003986 */ /* 0x0003e2000c101116 */
[----:B0-----:R-:W-:Y:S01]  /*34ee0*/  IMAD R5, R8, 0x2, R0 ;  /* 0x0000000208057824 */ /* 0x001fe200078e0200 */
[----:B-1----:R-:W-:-:S04]  /*34ef0*/  IADD3 R6, P6, PT, R0, R2, RZ ;  /* 0x0000000200067210 */ /* 0x002fc80007fde0ff */
[----:B------:R-:W-:Y:S02]  /*34f00*/  LEA.HI.X.SX32 R7, R0, R3, 0x1, P6 ;  /* 0x0000000300077211 */ /* 0x000fe400030f0eff */
[----:B------:R-:W-:Y:S01]  /*34f10*/  IADD3 R4, P6, PT, R5, R2, RZ ;  /* 0x0000000205047210 */ /* 0x000fe20007fde0ff */
[----:B------:R-:W-:-:S03]  /*34f20*/  IMAD R0, R8, 0x2, R5 ;  /* 0x0000000208007824 */ /* 0x000fc600078e0205 */
[----:B------:R-:W-:Y:S02]  /*34f30*/  LEA.HI.X.SX32 R5, R5, R3, 0x1, P6 ;  /* 0x0000000305057211 */ /* 0x000fe400030f0eff */
[----:B----4-:R-:W-:Y:S01]  /*34f40*/  ISETP.LT.AND P4, PT, R17, UR5, !P0 ;  /* 0x0000000511007c0c */ /* 0x010fe2000c781270 */
[----:B------:R-:W2:Y:S01]  /*34f50*/  LDCU UR5, c[0x0][0x39c] ;  /* 0x00007380ff0577ac */ /* 0x000ea20008000800 */
[----:B------:R-:W4:Y:S01]  /*34f60*/  LDL.LU R17, [R1+0xc10] ;  /* 0x000c100001117983 */ /* 0x000f220000300800 */
[----:B---3--:R-:W-:Y:S01]  /*34f70*/  ISETP.LT.AND P3, PT, R16, UR4, !P0 ;  /* 0x0000000410007c0c */ /* 0x008fe2000c761270 */
[----:B------:R-:W0:Y:S02]  /*34f80*/  LDCU UR4, c[0x0][0x39c] ;  /* 0x00007380ff0477ac */ /* 0x000e240008000800 */
[----:B------:R-:W3:Y:S01]  /*34f90*/  LDL.LU R16, [R1+0xc80] ;  /* 0x000c800001107983 */ /* 0x000ee20000300800 */
[----:B--2---:R-:W-:Y:S01]  /*34fa0*/  ISETP.LT.AND P6, PT, R11, UR5, !P0 ;  /* 0x000000050b007c0c */ /* 0x004fe2000c7c1270 */
[----:B------:R-:W3:Y:S02]  /*34fb0*/  LDCU UR5, c[0x0][0x39c] ;  /* 0x00007380ff0577ac */ /* 0x000ee40008000800 */
[----:B------:R-:W0:Y:S01]  /*34fc0*/  LDL.LU R11, [R1+0xb64] ;  /* 0x000b6400010b7983 */ /* 0x000e220000300800 */
[----:B------:R-:W-:Y:S01]  /*34fd0*/  ISETP.LT.AND P1, PT, R19, UR6, !P0 ;  /* 0x0000000613007c0c */ /* 0x000fe2000c721270 */
[----:B------:R-:W1:Y:S01]  /*34fe0*/  LDCU UR6, c[0x0][0x39c] ;  /* 0x00007380ff0677ac */ /* 0x000e620008000800 */
[----:B------:R-:W-:-:S05]  /*34ff0*/  PRMT R10, R44, 0x7770, RZ ;  /* 0x000077702c0a7816 */ /* 0x000fca00000000ff */
[----:B------:R2:W-:Y:S01]  /*35000*/  @P5 STG.E.U8 desc[UR22][R6.64], R10 ;  /* 0x0000000a06005986 */ /* 0x0005e2000c101116 */
[----:B------:R-:W-:-:S03]  /*35010*/  PRMT R9, R44, 0x7771, RZ ;  /* 0x000077712c097816 */ /* 0x000fc600000000ff */
[----:B--2---:R-:W2:Y:S01]  /*35020*/  LDL.LU R10, [R1+0xd4c] ;  /* 0x000d4c00010a7983 */ /* 0x004ea20000300800 */
[----:B------:R-:W-:-:S03]  /*35030*/  IADD3 R6, P5, PT, R0, R2, RZ ;  /* 0x0000000200067210 */ /* 0x000fc60007fbe0ff */
[----:B------:R1:W-:Y:S01]  /*35040*/  @P2 STG.E.U8 desc[UR22][R4.64], R9 ;  /* 0x0000000904002986 */ /* 0x0003e2000c101116 */
[----:B------:R-:W-:Y:S01]  /*35050*/  LEA.HI.X.SX32 R7, R0, R3, 0x1, P5 ;  /* 0x0000000300077211 */ /* 0x000fe200028f0eff */
[----:B------:R-:W-:Y:S01]  /*35060*/  IMAD R0, R8, 0x2, R0 ;  /* 0x0000000208007824 */ /* 0x000fe200078e0200 */
[----:B-1----:R-:W-:Y:S01]  /*35070*/  ISETP.LT.AND P2, PT, R18, UR6, !P0 ;  /* 0x0000000612007c0c */ /* 0x002fe2000c741270 */
[----:B------:R-:W2:Y:S01]  /*35080*/  LDCU UR6, c[0x0][0x39c] ;  /* 0x00007380ff0677ac */ /* 0x000ea20008000800 */
[----:B------:R-:W2:Y:S01]  /*35090*/  LDL.LU R18, [R1+0xdac] ;  /* 0x000dac0001127983 */ /* 0x000ea20000300800 */
[----:B------:R-:W-:-:S05]  /*350a0*/  PRMT R4, R44, 0x7772, RZ ;  /* 0x000077722c047816 */ /* 0x000fca00000000ff */
[----:B------:R1:W-:Y:S01]  /*350b0*/  @P4 STG.E.U8 desc[UR22][R6.64], R4 ;  /* 0x0000000406004986 */ /* 0x0003e2000c101116 */
[----:B------:R-:W-:Y:S02]  /*350c0*/  PRMT R44, R44, 0x7773, RZ ;  /* 0x000077732c2c7816 */ /* 0x000fe400000000ff */
[----:B------:R-:W-:Y:S02]  /*350d0*/  PRMT R9, R45, 0x7770, RZ ;  /* 0x000077702d097816 */ /* 0x000fe400000000ff */
[----:B-1----:R-:W-:Y:S01]  /*350e0*/  IADD3 R4, P4, PT, R0, R2, RZ ;  /* 0x0000000200047210 */ /* 0x002fe20007f9e0ff */
[----:B------:R-:W-:-:S03]  /*350f0*/  IMAD R7, R8, 0x2, R0 ;  /* 0x0000000208077824 */ /* 0x000fc600078e0200 */
[----:B------:R-:W-:Y:S01]  /*35100*/  LEA.HI.X.SX32 R5, R0, R3, 0x1, P4 ;  /* 0x0000000300057211 */ /* 0x000fe200020f0eff */
[----:B------:R-:W-:Y:S01]  /*35110*/  IMAD R0, R8, 0x2, R7 ;  /* 0x0000000208007824 */ /* 0x000fe200078e0207 */
[----:B------:R-:W-:-:S03]  /*35120*/  IADD3 R6, P4, PT, R7, R2, RZ ;  /* 0x0000000207067210 */ /* 0x000fc60007f9e0ff */
[----:B------:R1:W-:Y:S01]  /*35130*/  @P1 STG.E.U8 desc[UR22][R4.64], R44 ;  /* 0x0000002c04001986 */ /* 0x0003e2000c101116 */
[----:B------:R-:W-:-:S05]  /*35140*/  LEA.HI.X.SX32 R7, R7, R3, 0x1, P4 ;  /* 0x0000000307077211 */ /* 0x000fca00020f0eff */
[----:B------:R4:W-:Y:S01]  /*35150*/  @P3 STG.E.U8 desc[UR22][R6.64], R9 ;  /* 0x0000000906003986 */ /* 0x0009e2000c101116 */
[----:B-1----:R-:W-:-:S04]  /*35160*/  IADD3 R4, P4, PT, R0, R2, RZ ;  /* 0x0000000200047210 */ /* 0x002fc80007f9e0ff */
[-C--:B------:R-:W-:Y:S02]  /*35170*/  LEA.HI.X.SX32 R5, R0, R3.reuse, 0x1, P4 ;  /* 0x0000000300057211 */ /* 0x080fe400020f0eff */
[----:B----4-:R-:W-:Y:S01]  /*35180*/  ISETP.LT.AND P5, PT, R17, UR7, !P0 ;  /* 0x0000000711007c0c */ /* 0x010fe2000c7a1270 */
[----:B------:R-:W-:Y:S01]  /*35190*/  IMAD R9, R8, 0x2, R0 ;  /* 0x0000000208097824 */ /* 0x000fe200078e0200 */
[----:B------:R-:W4:Y:S01]  /*351a0*/  LDL.LU R17, [R1+0xc0c] ;  /* 0x000c0c0001117983 */ /* 0x000f220000300800 */
[----:B---3--:R-:W-:Y:S01]  /*351b0*/  ISETP.LT.AND P1, PT, R16, UR5, !P0 ;  /* 0x0000000510007c0c */ /* 0x008fe2000c721270 */
[----:B------:R-:W1:Y:S02]  /*351c0*/  LDCU UR5, c[0x0][0x39c] ;  /* 0x00007380ff0577ac */ /* 0x000e640008000800 */
[----:B------:R-:W3:Y:S01]  /*351d0*/  LDL.LU R16, [R1+0xc6c] ;  /* 0x000c6c0001107983 */ /* 0x000ee20000300800 */
[----:B------:R-:W-:Y:S01]  /*351e0*/  PRMT R7, R45, 0x7771, RZ ;  /* 0x000077712d077816 */ /* 0x000fe200000000ff */
[----:B------:R-:W0:Y:S02]  /*351f0*/  LDCU UR7, c[0x0][0x39c] ;  /* 0x00007380ff0777ac */ /* 0x000e240008000800 */
[----:B------:R-:W3:Y:S01]  /*35200*/  LDL.LU R19, [R1+0xce0] ;  /* 0x000ce00001137983 */ /* 0x000ee20000300800 */
[C---:B0-----:R-:W-:Y:S01]  /*35210*/  ISETP.LT.AND P3, PT, R11.reuse, UR4, !P0 ;  /* 0x000000040b007c0c */ /* 0x041fe2000c761270 */
[----:B------:R-:W-:Y:S01]  /*35220*/  IMAD R0, R11, R8, RZ ;  /* 0x000000080b007224 */ /* 0x000fe200078e02ff */
[C---:B------:R-:W-:Y:S01]  /*35230*/  IADD3 R6, P4, PT, R9.reuse, R2, RZ ;  /* 0x0000000209067210 */ /* 0x040fe20007f9e0ff */
[----:B------:R-:W3:Y:S01]  /*35240*/  LDL.LU R11, [R1+0xd40] ;  /* 0x000d4000010b7983 */ /* 0x000ee20000300800 */
[----:B------:R-:W4:Y:S03]  /*35250*/  LDCU UR4, c[0x0][0x39c] ;  /* 0x00007380ff0477ac */ /* 0x000f260008000800 */
[----:B------:R0:W-:Y:S02]  /*35260*/  @P6 STG.E.U8 desc[UR22][R4.64], R7 ;  /* 0x0000000704006986 */ /* 0x0001e4000c101116 */
[----:B0-----:R-:W-:-:S02]  /*35270*/  LEA.HI.X.SX32 R7, R9, R3, 0x1, P4 ;  /* 0x0000000309077211 */ /* 0x001fc400020f0eff */
[----:B--2---:R-:W-:Y:S01]  /*35280*/  ISETP.LT.AND P4, PT, R10, UR6, !P0 ;  /* 0x000000060a007c0c */ /* 0x004fe2000c781270 */
[----:B------:R-:W-:Y:S01]  /*35290*/  IMAD R9, R8, 0x4, R9 ;  /* 0x0000000408097824 */ /* 0x000fe200078e0209 */
[C---:B------:R-:W-:Y:S01]  /*352a0*/  PRMT R10, R45.reuse, 0x7772, RZ ;  /* 0x000077722d0a7816 */ /* 0x040fe200000000ff */
[----:B------:R-:W3:Y:S01]  /*352b0*/  LDCU UR6, c[0x0][0x39c] ;  /* 0x00007380ff0677ac */ /* 0x000ee20008000800 */
[C---:B------:R-:W-:Y:S02]  /*352c0*/  IADD3 R4, P6, PT, R0.reuse, R2, RZ ;  /* 0x0000000200047210 */ /* 0x040fe40007fde0ff */
[----:B------:R-:W-:Y:S01]  /*352d0*/  PRMT R45, R45, 0x7773, RZ ;  /* 0x000077732d2d7816 */ /* 0x000fe200000000ff */
[----:B------:R0:W-:Y:S01]  /*352e0*/  @P2 STG.E.U8 desc[UR22][R6.64], R10 ;  /* 0x0000000a06002986 */ /* 0x0001e2000c101116 */
[----:B------:R-:W-:Y:S02]  /*352f0*/  LEA.HI.X.SX32 R5, R0, R3, 0x1, P6 ;  /* 0x0000000300057211 */ /* 0x000fe400030f0eff */
[----:B------:R-:W-:-:S02]  /*35300*/  PRMT R0, R46, 0x7770, RZ ;  /* 0x000077702e007816 */ /* 0x000fc400000000ff */
[----:B-1----:R-:W-:Y:S01]  /*35310*/  ISETP.LT.AND P2, PT, R18, UR5, !P0 ;  /* 0x0000000512007c0c */ /* 0x002fe2000c741270 */
[----:B------:R1:W-:Y:S01]  /*35320*/  @P3 STG.E.U8 desc[UR22][R4.64], R45 ;  /* 0x0000002d04003986 */ /* 0x0003e2000c101116 */
[----:B------:R-:W2:Y:S01]  /*35330*/  LDCU UR5, c[0x0][0x39c] ;  /* 0x00007380ff0577ac */ /* 0x000ea20008000800 */
[----:B0-----:R-:W-:-:S04]  /*35340*/  IADD3 R6, P6, PT, R9, R2, RZ ;  /* 0x0000000209067210 */ /* 0x001fc80007fde0ff */
[----:B------:R-:W-:Y:S01]  /*35350*/  LEA.HI.X.SX32 R7, R9, R3, 0x1, P6 ;  /* 0x0000000309077211 */ /* 0x000fe200030f0eff */
[----:B------:R-:W-:-:S04]  /*35360*/  IMAD R9, R8, 0x2, R9 ;  /* 0x0000000208097824 */ /* 0x000fc800078e0209 */
[----:B------:R0:W-:Y:S01]  /*35370*/  @P5 STG.E.U8 desc[UR22][R6.64], R0 ;  /* 0x0000000006005986 */ /* 0x0001e2000c101116 */
[----:B-1----:R-:W-:Y:S01]  /*35380*/  IMAD R5, R8, 0x2, R9 ;  /* 0x0000000208057824 */ /* 0x002fe200078e0209 */
[----:B------:R-:W-:Y:S02]  /*35390*/  PRMT R10, R46, 0x7771, RZ ;  /* 0x000077712e0a7816 */ /* 0x000fe400000000ff */
[----:B0-----:R-:W-:-:S04]  /*353a0*/  IADD3 R6, P6, PT, R9, R2, RZ ;  /* 0x0000000209067210 */ /* 0x001fc80007fde0ff */
[-C--:B------:R-:W-:Y:S02]  /*353b0*/  LEA.HI.X.SX32 R7, R9, R3.reuse, 0x1, P6 ;  /* 0x0000000309077211 */ /* 0x080fe400030f0eff */
[C---:B------:R-:W-:Y:S01]  /*353c0*/  IADD3 R4, P6, PT, R5.reuse, R2, RZ ;  /* 0x0000000205047210 */ /* 0x040fe20007fde0ff */
[----:B------:R-:W-:Y:S01]  /*353d0*/  IMAD R9, R8, 0x2, R5 ;  /* 0x0000000208097824 */ /* 0x000fe200078e0205 */
[----:B------:R-:W-:Y:S02]  /*353e0*/  PRMT R0, R46, 0x7772, RZ ;  /* 0x000077722e007816 */ /* 0x000fe400000000ff */
[----:B------:R-:W-:Y:S01]  /*353f0*/  LEA.HI.X.SX32 R5, R5, R3, 0x1, P6 ;  /* 0x0000000305057211 */ /* 0x000fe200030f0eff */
[----:B------:R-:W-:Y:S04]  /*35400*/  @P1 STG.E.U8 desc[UR22][R6.64], R10 ;  /* 0x0000000a06001986 */ /* 0x000fe8000c101116 */
[----:B------:R0:W-:Y:S01]  /*35410*/  @P4 STG.E.U8 desc[UR22][R4.64], R0 ;  /* 0x0000000004004986 */ /* 0x0001e2000c101116 */
[----:B----4-:R-:W-:-:S02]  /*35420*/  ISETP.LT.AND P3, PT, R17, UR4, !P0 ;  /* 0x0000000411007c0c */ /* 0x010fc4000c761270 */
[----:B---3--:R-:W-:Y:S01]  /*35430*/  ISETP.LT.AND P5, PT, R16, UR6, !P0 ;  /* 0x0000000610007c0c */ /* 0x008fe2000c7a1270 */
[----:B------:R-:W3:Y:S01]  /*35440*/  LDL.LU R17, [R1+0xbf4] ;  /* 0x000bf40001117983 */ /* 0x000ee20000300800 */
[----:B------:R-:W3:Y:S03]  /*35450*/  LDCU UR6, c[0x0][0x39c] ;  /* 0x00007380ff0677ac */ /* 0x000ee60008000800 */
[----:B------:R-:W4:Y:S01]  /*35460*/  LDL.LU R18, [R1+0xb74] ;  /* 0x000b740001127983 */ /* 0x000f220000300800 */
[----:B--2---:R-:W-:Y:S01]  /*35470*/  ISETP.LT.AND P1, PT, R19, UR5, !P0 ;  /* 0x0000000513007c0c */ /* 0x004fe2000c721270 */
[----:B0-----:R-:W-:Y:S01]  /*35480*/  IMAD R0, R8, 0x2, R9 ;  /* 0x0000000208007824 */ /* 0x001fe200078e0209 */
[----:B------:R-:W-:Y:S01]  /*35490*/  IADD3 R6, P6, PT, R9, R2, RZ ;  /* 0x0000000209067210 */ /* 0x000fe20007fde0ff */
[----:B------:R-:W2:Y:S01]  /*354a0*/  LDL.LU R16, [R1+0xc68] ;  /* 0x000c680001107983 */ /* 0x000ea20000300800 */
[----:B------:R-:W-:Y:S01]  /*354b0*/  PRMT R46, R46, 0x7773, RZ ;  /* 0x000077732e2e7816 */ /* 0x000fe200000000ff */
[----:B------:R-:W0:Y:S02]  /*354c0*/  LDCU UR4, c[0x0][0x39c] ;  /* 0x00007380ff0477ac */ /* 0x000e240008000800 */
[----:B------:R-:W2:Y:S01]  /*354d0*/  LDL.LU R19, [R1+0xd00] ;  /* 0x000d000001137983 */ /* 0x000ea20000300800 */
[----:B------:R-:W-:Y:S01]  /*354e0*/  ISETP.LT.AND P4, PT, R11, UR7, !P0 ;  /* 0x000000070b007c0c */ /* 0x000fe2000c781270 */
[----:B------:R-:W2:Y:S02]  /*354f0*/  LDCU UR5, c[0x0][0x39c] ;  /* 0x00007380ff0577ac */ /* 0x000ea40008000800 */
[----:B------:R-:W2:Y:S01]  /*35500*/  LDL.LU R11, [R1+0xd2c] ;  /* 0x000d2c00010b7983 */ /* 0x000ea20000300800 */
[----:B------:R-:W-:-:S02]  /*35510*/  LEA.HI.X.SX32 R7, R9, R3, 0x1, P6 ;  /* 0x0000000309077211 */ /* 0x000fc400030f0eff */
[C---:B------:R-:W-:Y:S01]  /*35520*/  IADD3 R4, P6, PT, R0.reuse, R2, RZ ;  /* 0x0000000200047210 */ /* 0x040fe20007fde0ff */
[----:B------:R-:W1:Y:S02]  /*35530*/  LDCU UR7, c[0x0][0x39c] ;  /* 0x00007380ff0777ac */ /* 0x000e640008000800 */
[----:B------:R0:W-:Y:S01]  /*35540*/  @P2 STG.E.U8 desc[UR22][R6.64], R46 ;  /* 0x0000002e06002986 */ /* 0x0001e2000c101116 */
[----:B------:R-:W-:Y:S01]  /*35550*/  LEA.HI.X.SX32 R5, R0, R3, 0x1, P6 ;  /* 0x0000000300057211 */ /* 0x000fe200030f0eff */
[----:B0-----:R-:W-:Y:S01]  /*35560*/  IMAD R7, R8, 0x2, R0 ;  /* 0x0000000208077824 */ /* 0x001fe200078e0200 */
[----:B------:R-:W-:-:S04]  /*35570*/  PRMT R0, R47, 0x7770, RZ ;  /* 0x000077702f007816 */ /* 0x000fc800000000ff */
[CC--:B------:R-:W-:Y:S01]  /*35580*/  IADD3 R6, P6, PT, R7.reuse, R2.reuse, RZ ;  /* 0x0000000207067210 */ /* 0x0c0fe20007fde0ff */
[----:B------:R0:W-:Y:S02]  /*35590*/  @P3 STG.E.U8 desc[UR22][R4.64], R0 ;  /* 0x0000000004003986 */ /* 0x0001e4000c101116 */
[----:B0-----:R-:W-:Y:S01]  /*355a0*/  IMAD R0, R8, 0x2, R7 ;  /* 0x0000000208007824 */ /* 0x001fe200078e0207 */
[----:B------:R-:W-:Y:S02]  /*355b0*/  LEA.HI.X.SX32 R7, R7, R3, 0x1, P6 ;  /* 0x0000000307077211 */ /* 0x000fe400030f0eff */
[----:B------:R-:W-:Y:S02]  /*355c0*/  PRMT R5, R47, 0x7771, RZ ;  /* 0x000077712f057816 */ /* 0x000fe400000000ff */
[----:B------:R-:W-:-:S03]  /*355d0*/  IADD3 R4, P6, PT, R0, R2, RZ ;  /* 0x0000000200047210 */ /* 0x000fc60007fde0ff */
[----:B------:R0:W-:Y:S01]  /*355e0*/  @P5 STG.E.U8 desc[UR22][R6.64], R5 ;  /* 0x0000000506005986 */ /* 0x0001e2000c101116 */
[C---:B------:R-:W-:Y:S02]  /*355f0*/  PRMT R10, R47.reuse, 0x7773, RZ ;  /* 0x000077732f0a7816 */ /* 0x040fe400000000ff */
[----:B------:R-:W-:Y:S02]  /*35600*/  PRMT R47, R47, 0x7772, RZ ;  /* 0x000077722f2f7816 */ /* 0x000fe400000000ff */
[----:B0-----:R-:W-:-:S05]  /*35610*/  LEA.HI.X.SX32 R5, R0, R3, 0x1, P6 ;  /* 0x0000000300057211 */ /* 0x001fca00030f0eff */
[----:B------:R0:W-:Y:S01]  /*35620*/  @P1 STG.E.U8 desc[UR22][R4.64], R47 ;  /* 0x0000002f04001986 */ /* 0x0001e2000c101116 */
[----:B---3--:R-:W-:Y:S01]  /*35630*/  ISETP.LT.AND P2, PT, R17, UR6, !P0 ;  /* 0x0000000611007c0c */ /* 0x008fe2000c741270 */
[----:B------:R-:W3:Y:S02]  /*35640*/  LDCU UR6, c[0x0][0x39c] ;  /* 0x00007380ff0677ac */ /* 0x000ee40008000800 */
[----:B------:R-:W3:Y:S01]  /*35650*/  LDL.LU R17, [R1+0xd80] ;  /* 0x000d800001117983 */ /* 0x000ee20000300800 */
[C---:B----4-:R-:W-:Y:S01]  /*35660*/  IMAD R9, R18.reuse, R8, RZ ;  /* 0x0000000812097224 */ /* 0x050fe200078e02ff */
[----:B------:R-:W-:Y:S01]  /*35670*/  ISETP.LT.AND P3, PT, R18, UR4, !P0 ;  /* 0x0000000412007c0c */ /* 0x000fe2000c761270 */
[----:B------:R-:W4:Y:S01]  /*35680*/  LDCU UR4, c[0x0][0x39c] ;  /* 0x00007380ff0477ac */ /* 0x000f220008000800 */
[----:B------:R-:W3:Y:S02]  /*35690*/  LDL.LU R18, [R1+0xc38] ;  /* 0x000c380001127983 */ /* 0x000ee40000300800 */
[----:B------:R-:W-:-:S04]  /*356a0*/  IADD3 R6, P6, PT, R9, R2, RZ ;  /* 0x0000000209067210 */ /* 0x000fc80007fde0ff */
[----:B------:R-:W-:Y:S02]  /*356b0*/  LEA.HI.X.SX32 R7, R9, R3, 0x1, P6 ;  /* 0x0000000309077211 */ /* 0x000fe400030f0eff */
[----:B--2---:R-:W-:Y:S01]  /*356c0*/  ISETP.LT.AND P5, PT, R16, UR5, !P0 ;  /* 0x0000000510007c0c */ /* 0x004fe2000c7a1270 */
[----:B------:R-:W-:Y:S01]  /*356d0*/  IMAD R0, R8, 0x4, R0 ;  /* 0x0000000408007824 */ /* 0x000fe200078e0200 */
[----:B------:R-:W2:Y:S01]  /*356e0*/  LDL.LU R16, [R1+0xc64] ;  /* 0x000c640001107983 */ /* 0x000ea20000300800 */
[----:B------:R-:W0:Y:S03]  /*356f0*/  LDCU UR5, c[0x0][0x39c] ;  /* 0x00007380ff0577ac */ /* 0x000e260008000800 */
[----:B------:R0:W-:Y:S01]  /*35700*/  @P3 STG.E.U8 desc[UR22][R6.64], R10 ;  /* 0x0000000a06003986 */ /* 0x0001e2000c101116 */
[----:B-1----:R-:W-:Y:S01]  /*35710*/  ISETP.LT.AND P3, PT, R11, UR7, !P0 ;  /* 0x000000070b007c0c */ /* 0x002fe2000c761270 */
[----:B------:R-:W1:Y:S02]  /*35720*/  LDCU UR7, c[0x0][0x39c] ;  /* 0x00007380ff0777ac */ /* 0x000e640008000800 */
[----:B------:R-:W1:Y:S01]  /*35730*/  LDL.LU R11, [R1+0xcc8] ;  /* 0x000cc800010b7983 */ /* 0x000e620000300800 */
[----:B0-----:R-:W-:-:S02]  /*35740*/  IADD3 R4, P6, PT, R0, R2, RZ ;  /* 0x0000000200047210 */ /* 0x001fc40007fde0ff */
[----:B------:R-:W-:Y:S02]  /*35750*/  PRMT R6, R60, 0x7770, RZ ;  /* 0x000077703c067816 */ /* 0x000fe400000000ff */
[----:B------:R-:W-:Y:S01]  /*35760*/  LEA.HI.X.SX32 R5, R0, R3, 0x1, P6 ;  /* 0x0000000300057211 */ /* 0x000fe200030f0eff */
[----:B------:R-:W-:Y:S01]  /*35770*/  IMAD R0, R8, 0x2, R0 ;  /* 0x0000000208007824 */ /* 0x000fe200078e0200 */
[----:B---3--:R-:W-:Y:S01]  /*35780*/  ISETP.LT.AND P1, PT, R19, UR6, !P0 ;  /* 0x0000000613007c0c */ /* 0x008fe2000c721270 */
[----:B------:R-:W2:Y:S02]  /*35790*/  LDCU UR6, c[0x0][0x39c] ;  /* 0x00007380ff0677ac */ /* 0x000ea40008000800 */
[----:B------:R0:W-:Y:S01]  /*357a0*/  @P4 STG.E.U8 desc[UR22][R4.64], R6 ;  /* 0x0000000604004986 */ /* 0x0001e2000c101116 */
[----:B------:R-:W-:Y:S02]  /*357b0*/  PRMT R10, R60, 0x7771, RZ ;  /* 0x000077713c0a7816 */ /* 0x000fe400000000ff */
[----:B0-----:R-:W-:Y:S01]  /*357c0*/  IADD3 R6, P6, PT, R0, R2, RZ ;  /* 0x0000000200067210 */ /* 0x001fe20007fde0ff */
[----:B------:R-:W-:-:S03]  /*357d0*/  IMAD R5, R8, 0x2, R0 ;  /* 0x0000000208057824 */ /* 0x000fc600078e0200 */
[----:B------:R-:W-:Y:S01]  /*357e0*/  LEA.HI.X.SX32 R7, R0, R3, 0x1, P6 ;  /* 0x0000000300077211 */ /* 0x000fe200030f0eff */
[----:B------:R-:W-:Y:S01]  /*357f0*/  IMAD R9, R8, 0x2, R5 ;  /* 0x0000000208097824 */ /* 0x000fe200078e0205 */
[----:B------:R-:W-:-:S03]  /*35800*/  IADD3 R4, P6, PT, R5, R2, RZ ;  /* 0x0000000205047210 */ /* 0x000fc60007fde0ff */
[----:B------:R0:W-:Y:S01]  /*35810*/  @P2 STG.E.U8 desc[UR22][R6.64], R10 ;  /* 0x0000000a06002986 */ /* 0x0001e2000c101116 */
[----:B------:R-:W-:Y:S02]  /*35820*/  LEA.HI.X.SX32 R5, R5, R3, 0x1, P6 ;  /* 0x0000000305057211 */ /* 0x000fe400030f0eff */
[C---:B------:R-:W-:Y:S02]  /*35830*/  PRMT R0, R60.reuse, 0x7772, RZ ;  /* 0x000077723c007816 */ /* 0x040fe400000000ff */
[----:B------:R-:W-:Y:S02]  /*35840*/  PRMT R60, R60, 0x7773, RZ ;  /* 0x000077733c3c7816 */ /* 0x000fe400000000ff */
[----:B0-----:R-:W-:-:S04]  /*35850*/  IADD3 R6, P6, PT, R9, R2, RZ ;  /* 0x0000000209067210 */ /* 0x001fc80007fde0ff */
[----:B------:R-:W-:Y:S01]  /*35860*/  LEA.HI.X.SX32 R7, R9, R3, 0x1, P6 ;  /* 0x0000000309077211 */ /* 0x000fe200030f0eff */
[----:B------:R-:W-:Y:S04]  /*35870*/  @P5 STG.E.U8 desc[UR22][R4.64], R0 ;  /* 0x0000000004005986 */ /* 0x000fe8000c101116 */
[----:B------:R0:W-:Y:S01]  /*35880*/  @P1 STG.E.U8 desc[UR22][R6.64], R60 ;  /* 0x0000003c06001986 */ /* 0x0001e2000c101116 */
[----:B----4-:R-:W-:Y:S01]  /*35890*/  ISETP.LT.AND P4, PT, R17, UR4, !P0 ;  /* 0x0000000411007c0c */ /* 0x010fe2000c781270 */
[----:B------:R-:W3:Y:S02]  /*358a0*/  LDCU UR4, c[0x0][0x39c] ;  /* 0x00007380ff0477ac */ /* 0x000ee40008000800 */
[----:B------:R-:W3:Y:S04]  /*358b0*/  LDL.LU R17, [R1+0xb6c] ;  /* 0x000b6c0001117983 */ /* 0x000ee80000300800 */
[----:B------:R-:W4:Y:S01]  /*358c0*/  LDL.LU R19, [R1+0xd94] ;  /* 0x000d940001137983 */ /* 0x000f220000300800 */
[----:B--2---:R-:W-:Y:S01]  /*358d0*/  ISETP.LT.AND P5, PT, R16, UR6, !P0 ;  /* 0x0000000610007c0c */ /* 0x004fe2000c7a1270 */
[----:B------:R-:W-:-:S02]  /*358e0*/  IMAD R9, R8, 0x2, R9 ;  /* 0x0000000208097824 */ /* 0x000fc400078e0209 */
[----:B------:R-:W2:Y:S01]  /*358f0*/  LDL.LU R16, [R1+0xc08] ;  /* 0x000c080001107983 */ /* 0x000ea20000300800 */
[----:B------:R-:W-:Y:S01]  /*35900*/  PRMT R10, R61, 0x7770, RZ ;  /* 0x000077703d0a7816 */ /* 0x000fe200000000ff */
[----:B------:R-:W2:Y:S01]  /*35910*/  LDCU UR6, c[0x0][0x39c] ;  /* 0x00007380ff0677ac */ /* 0x000ea20008000800 */
[----:B-1----:R-:W-:Y:S01]  /*35920*/  ISETP.LT.AND P1, PT, R11, UR7, !P0 ;  /* 0x000000070b007c0c */ /* 0x002fe2000c721270 */
[C---:B0-----:R-:W-:Y:S01]  /*35930*/  IMAD R7, R8.reuse, 0x2, R9 ;  /* 0x0000000208077824 */ /* 0x041fe200078e0209 */
[----:B------:R-:W4:Y:S01]  /*35940*/  LDL.LU R11, [R1+0xc9c] ;  /* 0x000c9c00010b7983 */ /* 0x000f220000300800 */
[C---:B------:R-:W-:Y:S01]  /*35950*/  IADD3 R4, P6, PT, R9.reuse, R2, RZ ;  /* 0x0000000209047210 */ /* 0x040fe20007fde0ff */
[----:B------:R-:W0:Y:S01]  /*35960*/  LDCU UR7, c[0x0][0x39c] ;  /* 0x00007380ff0777ac */ /* 0x000e220008000800 */
[----:B------:R-:W-:Y:S02]  /*35970*/  IMAD R0, R8, 0x2, R7 ;  /* 0x0000000208007824 */ /* 0x000fe400078e0207 */
[----:B------:R-:W-:-:S02]  /*35980*/  LEA.HI.X.SX32 R5, R9, R3, 0x1, P6 ;  /* 0x0000000309057211 */ /* 0x000fc400030f0eff */
[CC--:B------:R-:W-:Y:S02]  /*35990*/  IADD3 R6, P6, PT, R7.reuse, R2.reuse, RZ ;  /* 0x0000000207067210 */ /* 0x0c0fe40007fde0ff */
[----:B------:R-:W-:Y:S01]  /*359a0*/  ISETP.LT.AND P2, PT, R18, UR5, !P0 ;  /* 0x0000000512007c0c */ /* 0x000fe2000c741270 */
[----:B------:R1:W-:Y:S01]  /*359b0*/  @P3 STG.E.U8 desc[UR22][R4.64], R10 ;  /* 0x0000000a04003986 */ /* 0x0003e2000c101116 */
[----:B------:R-:W-:Y:S01]  /*359c0*/  LEA.HI.X.SX32 R7, R7, R3, 0x1, P6 ;  /* 0x0000000307077211 */ /* 0x000fe200030f0eff */
[----:B------:R-:W0:Y:S01]  /*359d0*/  LDCU UR5, c[0x0][0x39c] ;  /* 0x00007380ff0577ac */ /* 0x000e220008000800 */
[----:B------:R-:W-:Y:S01]  /*359e0*/  PRMT R9, R61, 0x7771, RZ ;  /* 0x000077713d097816 */ /* 0x000fe200000000ff */
[----:B------:R-:W4:Y:S04]  /*359f0*/  LDL.LU R18, [R1+0xcc4] ;  /* 0x000cc40001127983 */ /* 0x000f280000300800 */
[----:B------:R0:W-:Y:S01]  /*35a00*/  @P4 STG.E.U8 desc[UR22][R6.64], R9 ;  /* 0x0000000906004986 */ /* 0x0001e2000c101116 */
[----:B-1----:R-:W-:-:S04]  /*35a10*/  IADD3 R4, P3, PT, R0, R2, RZ ;  /* 0x0000000200047210 */ /* 0x002fc80007f7e0ff */
[----:B------:R-:W-:Y:S02]  /*35a20*/  LEA.HI.X.SX32 R5, R0, R3, 0x1, P3 ;  /* 0x0000000300057211 */ /* 0x000fe400018f0eff */
[----:B0-----:R-:W-:-:S05]  /*35a30*/  PRMT R9, R61, 0x7772, RZ ;  /* 0x000077723d097816 */ /* 0x001fca00000000ff */
[----:B------:R0:W-:Y:S02]  /*35a40*/  @P2 STG.E.U8 desc[UR22][R4.64], R9 ;  /* 0x0000000904002986 */ /* 0x0001e4000c101116 */
[----:B0-----:R-:W-:-:S05]  /*35a50*/  IMAD R5, R8, 0x4, R0 ;  /* 0x0000000408057824 */ /* 0x001fca00078e0200 */
[----:B------:R-:W-:Y:S01]  /*35a60*/  IADD3 R4, P2, PT, R5, R2, RZ ;  /* 0x0000000205047210 */ /* 0x000fe20007f5e0ff */
[----:B------:R-:W-:-:S03]  /*35a70*/  IMAD R0, R8, 0x2, R5 ;  /* 0x0000000208007824 */ /* 0x000fc600078e0205 */
[----:B------:R-:W-:Y:S02]  /*35a80*/  LEA.HI.X.SX32 R5, R5, R3, 0x1, P2 ;  /* 0x0000000305057211 */ /* 0x000fe400010f0eff */
[C---:B---3--:R-:W-:Y:S01]  /*35a90*/  ISETP.LT.AND P6, PT, R17.reuse, UR4, !P0 ;  /* 0x0000000411007c0c */ /* 0x048fe2000c7c1270 */
[----:B------:R-:W4:Y:S01]  /*35aa0*/  LDCU UR4, c[0x0][0x39c] ;  /* 0x00007380ff0477ac */ /* 0x000f220008000800 */
[----:B------:R-:W-:Y:S02]  /*35ab0*/  IMAD R7, R17, R8, RZ ;  /* 0x0000000811077224 */ /* 0x000fe400078e02ff */
[----:B------:R-:W3:Y:S03]  /*35ac0*/  LDL.LU R17, [R1+0xd28] ;  /* 0x000d280001117983 */ /* 0x000ee60000300800 */
[----:B------:R-:W-:-:S04]  /*35ad0*/  IADD3 R6, P3, PT, R7, R2, RZ ;  /* 0x0000000207067210 */ /* 0x000fc80007f7e0ff */
[----:B------:R-:W-:Y:S02]  /*35ae0*/  LEA.HI.X.SX32 R7, R7, R3, 0x1, P3 ;  /* 0x0000000307077211 */ /* 0x000fe400018f0eff */
[----:B--2---:R-:W-:Y:S01]  /*35af0*/  ISETP.LT.AND P3, PT, R16, UR6, !P0 ;  /* 0x0000000610007c0c */ /* 0x004fe2000c761270 */
[----:B------:R-:W3:Y:S01]  /*35b00*/  LDCU UR6, c[0x0][0x39c] ;  /* 0x00007380ff0677ac */ /* 0x000ee20008000800 */
[----:B------:R-:W2:Y:S01]  /*35b10*/  LDL.LU R16, [R1+0xc00] ;  /* 0x000c000001107983 */ /* 0x000ea20000300800 */
[----:B----4-:R-:W-:Y:S01]  /*35b20*/  ISETP.LT.AND P2, PT, R11, UR4, !P0 ;  /* 0x000000040b007c0c */ /* 0x010fe2000c741270 */
[----:B------:R-:W0:Y:S02]  /*35b30*/  LDCU UR4, c[0x0][0x39c] ;  /* 0x00007380ff0477ac */ /* 0x000e240008000800 */
[----:B------:R-:W4:Y:S01]  /*35b40*/  LDL.LU R11, [R1+0xc1c] ;  /* 0x000c1c00010b7983 */ /* 0x000f220000300800 */
[----:B------:R-:W-:Y:S01]  /*35b50*/  ISETP.LT.AND P4, PT, R19, UR5, !P0 ;  /* 0x0000000513007c0c */ /* 0x000fe2000c781270 */
[----:B------:R-:W1:Y:S01]  /*35b60*/  LDCU UR5, c[0x0][0x39c] ;  /* 0x00007380ff0577ac */ /* 0x000e620008000800 */
[----:B------:R-:W-:Y:S01]  /*35b70*/  PRMT R61, R61, 0x7773, RZ ;  /* 0x000077733d3d7816 */ /* 0x000fe200000000ff */
[----:B------:R-:W4:Y:S01]  /*35b80*/  LDL.LU R10, [R1+0xb78] ;  /* 0x000b7800010a7983 */ /* 0x000f220000300800 */
[----:B------:R-:W-:-:S03]  /*35b90*/  PRMT R9, R62, 0x7770, RZ ;  /* 0x000077703e097816 */ /* 0x000fc600000000ff */
[----:B------:R0:W-:Y:S04]  /*35ba0*/  @P6 STG.E.U8 desc[UR22][R6.64], R61 ;  /* 0x0000003d06006986 */ /* 0x0001e8000c101116 */
[----:B------:R1:W-:Y:S04]  /*35bb0*/  @P5 STG.E.U8 desc[UR22][R4.64], R9 ;  /* 0x0000000904005986 */ /* 0x0003e8000c101116 */
[----:B------:R-:W4:Y:S01]  /*35bc0*/  LDL.LU R19, [R1+0xcfc] ;  /* 0x000cfc0001137983 */ /* 0x000f220000300800 */
[----:B0-----:R-:W-:-:S04]  /*35bd0*/  IADD3 R6, P6, PT, R0, R2, RZ ;  /* 0x0000000200067210 */ /* 0x001fc80007fde0ff */
[----:B------:R-:W-:Y:S01]  /*35be0*/  LEA.HI.X.SX32 R7, R0, R3, 0x1, P6 ;  /* 0x0000000300077211 */ /* 0x000fe200030f0eff */
[----:B------:R-:W-:Y:S01]  /*35bf0*/  IMAD R0, R8, 0x2, R0 ;  /* 0x0000000208007824 */ /* 0x000fe200078e0200 */
[----:B-1----:R-:W-:Y:S02]  /*35c00*/  PRMT R4, R62, 0x7771, RZ ;  /* 0x000077713e047816 */ /* 0x002fe400000000ff */
[----:B------:R-:W-:Y:S01]  /*35c10*/  ISETP.LT.AND P6, PT, R18, UR5, !P0 ;  /* 0x0000000512007c0c */ /* 0x000fe2000c7c1270 */
[----:B------:R-:W2:Y:S02]  /*35c20*/  LDCU UR5, c[0x0][0x39c] ;  /* 0x00007380ff0577ac */ /* 0x000ea40008000800 */
[----:B------:R0:W-:Y:S01]  /*35c30*/  @P1 STG.E.U8 desc[UR22][R6.64], R4 ;  /* 0x0000000406001986 */ /* 0x0001e2000c101116 */
[----:B------:R-:W-:Y:S01]  /*35c40*/  IMAD R5, R8, 0x2, R0 ;  /* 0x0000000208057824 */ /* 0x000fe200078e0200 */
[----:B------:R-:W-:Y:S02]  /*35c50*/  PRMT R9, R62, 0x7772, RZ ;  /* 0x000077723e097816 */ /* 0x000fe400000000ff */
[----:B0-----:R-:W-:-:S04]  /*35c60*/  IADD3 R6, P5, PT, R0, R2, RZ ;  /* 0x0000000200067210 */ /* 0x001fc80007fbe0ff */
[----:B------:R-:W-:Y:S01]  /*35c70*/  LEA.HI.X.SX32 R7, R0, R3, 0x1, P5 ;  /* 0x0000000300077211 */ /* 0x000fe200028f0eff */
[----:B------:R-:W-:Y:S01]  /*35c80*/  IMAD R0, R8, 0x2, R5 ;  /* 0x0000000208007824 */ /* 0x000fe200078e0205 */
[----:B------:R-:W-:-:S03]  /*35c90*/  IADD3 R4, P5, PT, R5, R2, RZ ;  /* 0x0000000205047210 */ /* 0x000fc60007fbe0ff */
[----:B------:R0:W-:Y:S01]  /*35ca0*/  @P4 STG.E.U8 desc[UR22][R6.64], R9 ;  /* 0x0000000906004986 */ /* 0x0001e2000c101116 */
[----:B------:R-:W-:Y:S02]  /*35cb0*/  LEA.HI.X.SX32 R5, R5, R3, 0x1, P5 ;  /* 0x0000000305057211 */ /* 0x000fe400028f0eff */
[----:B0-----:R-:W-:-:S04]  /*35cc0*/  IADD3 R6, P4, PT, R0, R2, RZ ;  /* 0x0000000200067210 */ /* 0x001fc80007f9e0ff */
[----:B------:R-:W-:Y:S02]  /*35cd0*/  LEA.HI.X.SX32 R7, R0, R3, 0x1, P4 ;  /* 0x0000000300077211 */ /* 0x000fe400020f0eff */
[----:B---3--:R-:W-:Y:S01]  /*35ce0*/  ISETP.LT.AND P1, PT, R17, UR6, !P0 ;  /* 0x0000000611007c0c */ /* 0x008fe2000c721270 */
[----:B------:R-:W0:Y:S01]  /*35cf0*/  LDCU UR6, c[0x0][0x39c] ;  /* 0x00007380ff0677ac */ /* 0x000e220008000800 */
[----:B------:R-:W0:Y:S01]  /*35d00*/  LDL.LU R17, [R1+0xd24] ;  /* 0x000d240001117983 */ /* 0x000e220000300800 */
[----:B--2---:R-:W-:Y:S01]  /*35d10*/  ISETP.LT.AND P5, PT, R16, UR5, !P0 ;  /* 0x0000000510007c0c */ /* 0x004fe2000c7a1270 */
[----:B------:R-:W1:Y:S02]  /*35d20*/  LDCU UR5, c[0x0][0x39c] ;  /* 0x00007380ff0577ac */ /* 0x000e640008000800 */
[----:B------:R-:W2:Y:S01]  /*35d30*/  LDL.LU R16, [R1+0xd7c] ;  /* 0x000d7c0001107983 */ /* 0x000ea20000300800 */
[----:B----4-:R-:W-:Y:S01]  /*35d40*/  ISETP.LT.AND P4, PT, R11, UR7, !P0 ;  /* 0x000000070b007c0c */ /* 0x010fe2000c781270 */
[----:B------:R-:W3:Y:S02]  /*35d50*/  LDCU UR7, c[0x0][0x39c] ;  /* 0x00007380ff0777ac */ /* 0x000ee40008000800 */
[----:B------:R-:W4:Y:S04]  /*35d60*/  LDL.LU R11, [R1+0xc34] ;  /* 0x000c3400010b7983 */ /* 0x000f280000300800 */
[----:B------:R-:W3:Y:S01]  /*35d70*/  LDL.LU R18, [R1+0xc60] ;  /* 0x000c600001127983 */ /* 0x000ee20000300800 */
[----:B------:R-:W-:-:S05]  /*35d80*/  PRMT R62, R62, 0x7773, RZ ;  /* 0x000077733e3e7816 */ /* 0x000fca00000000ff */
[----:B------:R1:W-:Y:S01]  /*35d90*/  @P3 STG.E.U8 desc[UR22][R4.64], R62 ;  /* 0x0000003e04003986 */ /* 0x0003e2000c101116 */
[----:B------:R-:W-:Y:S01]  /*35da0*/  IMAD R9, R10, R8, RZ ;  /* 0x000000080a097224 */ /* 0x000fe200078e02ff */
[----:B-1----:R-:W-:Y:S01]  /*35db0*/  PRMT R5, R63, 0x7770, RZ ;  /* 0x000077703f057816 */ /* 0x002fe200000000ff */
[----:B------:R-:W-:-:S04]  /*35dc0*/  IMAD R4, R8, 0x2, R0 ;  /* 0x0000000208047824 */ /* 0x000fc800078e0200 */
[----:B------:R1:W-:Y:S01]  /*35dd0*/  @P2 STG.E.U8 desc[UR22][R6.64], R5 ;  /* 0x0000000506002986 */ /* 0x0003e2000c101116 */
[----:B------:R-:W-:Y:S01]  /*35de0*/  IMAD R0, R8, 0x2, R4 ;  /* 0x0000000208007824 */ /* 0x000fe200078e0204 */
[----:B------:R-:W-:Y:S01]  /*35df0*/  ISETP.LT.AND P3, PT, R10, UR4, !P0 ;  /* 0x000000040a007c0c */ /* 0x000fe2000c761270 */
[----:B------:R-:W2:Y:S01]  /*35e00*/  LDCU UR4, c[0x0][0x39c] ;  /* 0x00007380ff0477ac */ /* 0x000ea20008000800 */
[CC--:B-1----:R-:W-:Y:S02]  /*35e10*/  IADD3 R6, P2, PT, R4.reuse, R2.reuse, RZ ;  /* 0x0000000204067210 */ /* 0x0c2fe40007f5e0ff */
[----:B------:R-:W-:Y:S02]  /*35e20*/  PRMT R5, R63, 0x7771, RZ ;  /* 0x000077713f057816 */ /* 0x000fe400000000ff */
[----:B------:R-:W-:Y:S02]  /*35e30*/  LEA.HI.X.SX32 R7, R4, R3, 0x1, P2 ;  /* 0x0000000304077211 */ /* 0x000fe400010f0eff */
[----:B------:R-:W-:-:S03]  /*35e40*/  IADD3 R4, P2, PT, R0, R2, RZ ;  /* 0x0000000200047210 */ /* 0x000fc60007f5e0ff */
[----:B------:R1:W-:Y:S01]  /*35e50*/  @P6 STG.E.U8 desc[UR22][R6.64], R5 ;  /* 0x0000000506006986 */ /* 0x0003e2000c101116 */
[C---:B------:R-:W-:Y:S02]  /*35e60*/  PRMT R10, R63.reuse, 0x7772, RZ ;  /* 0x000077723f0a7816 */ /* 0x040fe400000000ff */
[----:B------:R-:W-:Y:S02]  /*35e70*/  PRMT R63, R63, 0x7773, RZ ;  /* 0x000077733f3f7816 */ /* 0x000fe400000000ff */
[-C--:B-1----:R-:W-:Y:S02]  /*35e80*/  IADD3 R6, P6, PT, R9, R2.reuse, RZ ;  /* 0x0000000209067210 */ /* 0x082fe40007fde0ff */
[-C--:B------:R-:W-:Y:S02]  /*35e90*/  LEA.HI.X.SX32 R5, R0, R3.reuse, 0x1, P2 ;  /* 0x0000000300057211 */ /* 0x080fe400010f0eff */
[----:B------:R-:W-:Y:S01]  /*35ea0*/  ISETP.LT.AND P2, PT, R19, UR5, !P0 ;  /* 0x0000000513007c0c */ /* 0x000fe2000c741270 */
[----:B------:R-:W4:Y:S01]  /*35eb0*/  LDCU UR5, c[0x0][0x39c] ;  /* 0x00007380ff0577ac */ /* 0x000f220008000800 */
[----:B------:R-:W-:Y:S01]  /*35ec0*/  LEA.HI.X.SX32 R7, R9, R3, 0x1, P6 ;  /* 0x0000000309077211 */ /* 0x000fe200030f0eff */
[C---:B------:R-:W-:Y:S01]  /*35ed0*/  IMAD R0, R8.reuse, 0x4, R0 ;  /* 0x0000000408007824 */ /* 0x040fe200078e0200 */
[----:B------:R1:W-:Y:S04]  /*35ee0*/  @P1 STG.E.U8 desc[UR22][R4.64], R10 ;  /* 0x0000000a04001986 */ /* 0x0003e8000c101116 */
[----:B------:R1:W-:Y:S02]  /*35ef0*/  @P3 STG.E.U8 desc[UR22][R6.64], R63 ;  /* 0x0000003f06003986 */ /* 0x0003e4000c101116 */
[----:B-1----:R-:W-:Y:S01]  /*35f00*/  IMAD R5, R8, 0x2, R0 ;  /* 0x0000000208057824 */ /* 0x002fe200078e0200 */
[----:B------:R-:W-:-:S04]  /*35f10*/  IADD3 R6, P6, PT, R0, R2, RZ ;  /* 0x0000000200067210 */ /* 0x000fc80007fde0ff */
[----:B------:R-:W-:Y:S02]  /*35f20*/  LEA.HI.X.SX32 R7, R0, R3, 0x1, P6 ;  /* 0x0000000300077211 */ /* 0x000fe400030f0eff */
[----:B------:R-:W-:Y:S01]  /*35f30*/  IADD3 R4, P6, PT, R5, R2, RZ ;  /* 0x0000000205047210 */ /* 0x000fe20007fde0ff */
[----:B------:R-:W-:-:S03]  /*35f40*/  IMAD R9, R8, 0x2, R5 ;  /* 0x0000000208097824 */ /* 0x000fc600078e0205 */
[----:B------:R-:W-:Y:S02]  /*35f50*/  LEA.HI.X.SX32 R5, R5, R3, 0x1, P6 ;  /* 0x0000000305057211 */ /* 0x000fe400030f0eff */
[----:B------:R-:W-:Y:S02]  /*35f60*/  PRMT R10, R56, 0x7770, RZ ;  /* 0x00007770380a7816 */ /* 0x000fe400000000ff */
[----:B0-----:R-:W-:Y:S01]  /*35f70*/  ISETP.LT.AND P1, PT, R17, UR6, !P0 ;  /* 0x0000000611007c0c */ /* 0x001fe2000c721270 */
[----:B------:R-:W3:Y:S01]  /*35f80*/  LDCU UR6, c[0x0][0x39c] ;  /* 0x00007380ff0677ac */ /* 0x000ee20008000800 */
[----:B------:R-:W3:Y:S01]  /*35f90*/  LDL.LU R17, [R1+0xcc0] ;  /* 0x000cc00001117983 */ /* 0x000ee20000300800 */
[----:B--2---:R-:W-:-:S03]  /*35fa0*/  ISETP.LT.AND P3, PT, R16, UR4, !P0 ;  /* 0x0000000410007c0c */ /* 0x004fc6000c761270 */
[----:B------:R0:W-:Y:S01]  /*35fb0*/  @P5 STG.E.U8 desc[UR22][R6.64], R10 ;  /* 0x0000000a06005986 */ /* 0x0001e2000c101116 */
[----:B------:R-:W-:Y:S01]  /*35fc0*/  PRMT R0, R56, 0x7771, RZ ;  /* 0x0000777138007816 */ /* 0x000fe200000000ff */
[----:B------:R-:W1:Y:S02]  /*35fd0*/  LDCU UR4, c[0x0][0x39c] ;  /* 0x00007380ff0477ac */ /* 0x000e640008000800 */
[----:B------:R-:W2:Y:S04]  /*35fe0*/  LDL.LU R16, [R1+0xd3c] ;  /* 0x000d3c0001107983 */ /* 0x000ea80000300800 */
[----:B------:R0:W-:Y:S01]  /*35ff0*/  @P4 STG.E.U8 desc[UR22][R4.64], R0 ;  /* 0x0000000004004986 */ /* 0x0001e2000c101116 */
[----:B----4-:R-:W-:Y:S01]  /*36000*/  ISETP.LT.AND P6, PT, R11, UR5, !P0 ;  /* 0x000000050b007c0c */ /* 0x010fe2000c7c1270 */
[----:B------:R-:W2:Y:S02]  /*36010*/  LDCU UR5, c[0x0][0x39c] ;  /* 0x00007380ff0577ac */ /* 0x000ea40008000800 */
[----:B------:R-:W1:Y:S04]  /*36020*/  LDL.LU R11, [R1+0xb60] ;  /* 0x000b6000010b7983 */ /* 0x000e680000300800 */
[----:B0-----:R-:W4:Y:S01]  /*36030*/  LDL.LU R10, [R1+0xc2c] ;  /* 0x000c2c00010a7983 */ /* 0x001f220000300800 */
[----:B---3--:R-:W-:Y:S01]  /*36040*/  ISETP.LT.AND P4, PT, R18, UR6, !P0 ;  /* 0x0000000612007c0c */ /* 0x008fe2000c781270 */
[----:B------:R-:W4:Y:S02]  /*36050*/  LDCU UR6, c[0x0][0x39c] ;  /* 0x00007380ff0677ac */ /* 0x000f240008000800 */
[----:B------:R-:W3:Y:S04]  /*36060*/  LDL.LU R19, [R1+0xc7c] ;  /* 0x000c7c0001137983 */ /* 0x000ee80000300800 */
[----:B------:R-:W3:Y:S01]  /*36070*/  LDL.LU R18, [R1+0xcbc] ;  /* 0x000cbc0001127983 */ /* 0x000ee20000300800 */
[----:B------:R-:W-:-:S02]  /*36080*/  IADD3 R6, P5, PT, R9, R2, RZ ;  /* 0x0000000209067210 */ /* 0x000fc40007fbe0ff */
[----:B------:R-:W-:Y:S02]  /*36090*/  PRMT R0, R56, 0x7772, RZ ;  /* 0x0000777238007816 */ /* 0x000fe400000000ff */
[----:B------:R-:W-:Y:S01]  /*360a0*/  LEA.HI.X.SX32 R7, R9, R3, 0x1, P5 ;  /* 0x0000000309077211 */ /* 0x000fe200028f0eff */
[----:B------:R-:W-:-:S04]  /*360b0*/  IMAD R9, R8, 0x2, R9 ;  /* 0x0000000208097824 */ /* 0x000fc800078e0209 */
[----:B------:R0:W-:Y:S01]  /*360c0*/  @P2 STG.E.U8 desc[UR22][R6.64], R0 ;  /* 0x0000000006002986 */ /* 0x0001e2000c101116 */
[----:B------:R-:W-:-:S04]  /*360d0*/  IADD3 R4, P5, PT, R9, R2, RZ ;  /* 0x0000000209047210 */ /* 0x000fc80007fbe0ff */
[----:B------:R-:W-:Y:S01]  /*360e0*/  LEA.HI.X.SX32 R5, R9, R3, 0x1, P5 ;  /* 0x0000000309057211 */ /* 0x000fe200028f0eff */
[----:B0-----:R-:W-:Y:S01]  /*360f0*/  IMAD R7, R8, 0x2, R9 ;  /* 0x0000000208077824 */ /* 0x001fe200078e0209 */
[----:B------:R-:W-:-:S04]  /*36100*/  PRMT R56, R56, 0x7773, RZ ;  /* 0x0000777338387816 */ /* 0x000fc800000000ff */
[-C--:B------:R-:W-:Y:S01]  /*36110*/  IADD3 R6, P5, PT, R7, R2.reuse, RZ ;  /* 0x0000000207067210 */ /* 0x080fe20007fbe0ff */
[C---:B------:R-:W-:Y:S01]  /*36120*/  IMAD R9, R8.reuse, 0x2, R7 ;  /* 0x0000000208097824 */ /* 0x040fe200078e0207 */
[----:B------:R-:W-:Y:S02]  /*36130*/  PRMT R0, R57, 0x7770, RZ ;  /* 0x0000777039007816 */ /* 0x000fe400000000ff */
[----:B------:R-:W-:Y:S01]  /*36140*/  LEA.HI.X.SX32 R7, R7, R3, 0x1, P5 ;  /* 0x0000000307077211 */ /* 0x000fe200028f0eff */
[----:B------:R0:W-:Y:S04]  /*36150*/  @P1 STG.E.U8 desc[UR22][R4.64], R56 ;  /* 0x0000003804001986 */ /* 0x0001e8000c101116 */
[----:B------:R0:W-:Y:S02]  /*36160*/  @P3 STG.E.U8 desc[UR22][R6.64], R0 ;  /* 0x0000000006003986 */ /* 0x0001e4000c101116 */
[----:B0-----:R-:W-:Y:S01]  /*36170*/  IADD3 R4, P5, PT, R9, R2, RZ ;  /* 0x0000000209047210 */ /* 0x001fe20007fbe0ff */
[----:B------:R-:W-:-:S03]  /*36180*/  IMAD R0, R8, 0x2, R9 ;  /* 0x0000000208007824 */ /* 0x000fc600078e0209 */
[----:B------:R-:W-:Y:S02]  /*36190*/  LEA.HI.X.SX32 R5, R9, R3, 0x1, P5 ;  /* 0x0000000309057211 */ /* 0x000fe400028f0eff */
[----:B------:R-:W-:Y:S02]  /*361a0*/  PRMT R7, R57, 0x7771, RZ ;  /* 0x0000777139077816 */ /* 0x000fe400000000ff */
[----:B------:R-:W-:-:S03]  /*361b0*/  IADD3 R6, P5, PT, R0, R2, RZ ;  /* 0x0000000200067210 */ /* 0x000fc60007fbe0ff */
[----:B------:R0:W-:Y:S02]  /*361c0*/  @P6 STG.E.U8 desc[UR22][R4.64], R7 ;  /* 0x0000000704006986 */ /* 0x0001e4000c101116 */
[----:B0-----:R-:W-:Y:S02]  /*361d0*/  LEA.HI.X.SX32 R7, R0, R3, 0x1, P5 ;  /* 0x0000000300077211 */ /* 0x001fe400028f0eff */
[----:B------:R-:W-:Y:S02]  /*361e0*/  ISETP.LT.AND P2, PT, R17, UR7, !P0 ;  /* 0x0000000711007c0c */ /* 0x000fe4000c741270 */
[----:B--2---:R-:W-:Y:S01]  /*361f0*/  ISETP.LT.AND P1, PT, R16, UR5, !P0 ;  /* 0x0000000510007c0c */ /* 0x004fe2000c721270 */
[----:B------:R-:W2:Y:S01]  /*36200*/  LDL.LU R17, [R1+0xd20] ;  /* 0x000d200001117983 */ /* 0x000ea20000300800 */
[----:B------:R-:W0:Y:S01]  /*36210*/  LDCU UR5, c[0x0][0x39c] ;  /* 0x00007380ff0577ac */ /* 0x000e220008000800 */
[C---:B-1----:R-:W-:Y:S01]  /*36220*/  ISETP.LT.AND P3, PT, R11.reuse, UR4, !P0 ;  /* 0x000000040b007c0c */ /* 0x042fe2000c761270 */
[----:B------:R-:W3:Y:S01]  /*36230*/  LDCU UR4, c[0x0][0x39c] ;  /* 0x00007380ff0477ac */ /* 0x000ee20008000800 */
[----:B------:R-:W-:-:S02]  /*36240*/  IMAD R9, R11, R8, RZ ;  /* 0x000000080b097224 */ /* 0x000fc400078e02ff */
[----:B------:R-:W2:Y:S01]  /*36250*/  LDL.LU R11, [R1+0xd90] ;  /* 0x000d9000010b7983 */ /* 0x000ea20000300800 */
[----:B----4-:R-:W-:Y:S01]  /*36260*/  ISETP.LT.AND P5, PT, R10, UR6, !P0 ;  /* 0x000000060a007c0c */ /* 0x010fe2000c7a1270 */
[----:B------:R-:W-:Y:S01]  /*36270*/  IMAD R0, R8, 0x4, R0 ;  /* 0x0000000408007824 */ /* 0x000fe200078e0200 */
[-C--:B------:R-:W-:Y:S01]  /*36280*/  IADD3 R4, P6, PT, R9, R2.reuse, RZ ;  /* 0x0000000209047210 */ /* 0x080fe20007fde0ff */
[----:B------:R-:W4:Y:S01]  /*36290*/  LDL.LU R16, [R1+0xbfc] ;  /* 0x000bfc0001107983 */ /* 0x000f220000300800 */
[----:B------:R-:W-:Y:S01]  /*362a0*/  PRMT R10, R57, 0x7772, RZ ;  /* 0x00007772390a7816 */ /* 0x000fe200000000ff */
[----:B------:R-:W2:Y:S01]  /*362b0*/  LDCU UR6, c[0x0][0x39c] ;  /* 0x00007380ff0677ac */ /* 0x000ea20008000800 */
[----:B------:R-:W-:Y:S02]  /*362c0*/  LEA.HI.X.SX32 R5, R9, R3, 0x1, P6 ;  /* 0x0000000309057211 */ /* 0x000fe400030f0eff */
[----:B------:R-:W-:Y:S01]  /*362d0*/  PRMT R57, R57, 0x7773, RZ ;  /* 0x0000777339397816 */ /* 0x000fe200000000ff */
[----:B------:R1:W-:Y:S01]  /*362e0*/  @P4 STG.E.U8 desc[UR22][R6.64], R10 ;  /* 0x0000000a06004986 */ /* 0x0003e2000c101116 */
[----:B------:R-:W1:Y:S03]  /*362f0*/  LDCU UR7, c[0x0][0x39c] ;  /* 0x00007380ff0777ac */ /* 0x000e660008000800 */
[----:B------:R1:W-:Y:S01]  /*36300*/  @P3 STG.E.U8 desc[UR22][R4.64], R57 ;  /* 0x0000003904003986 */ /* 0x0003e2000c101116 */
[----:B---3--:R-:W-:Y:S01]  /*36310*/  ISETP.LT.AND P3, PT, R18, UR4, !P0 ;  /* 0x0000000412007c0c */ /* 0x008fe2000c761270 */
[----:B------:R-:W4:Y:S02]  /*36320*/  LDCU UR4, c[0x0][0x39c] ;  /* 0x00007380ff0477ac */ /* 0x000f240008000800 */
[----:B------:R-:W3:Y:S01]  /*36330*/  LDL.LU R18, [R1+0xcb8] ;  /* 0x000cb80001127983 */ /* 0x000ee20000300800 */
[----:B0-----:R-:W-:Y:S01]  /*36340*/  ISETP.LT.AND P4, PT, R19, UR5, !P0 ;  /* 0x0000000513007c0c */ /* 0x001fe2000c781270 */
[----:B------:R-:W0:Y:S02]  /*36350*/  LDCU UR5, c[0x0][0x39c] ;  /* 0x00007380ff0577ac */ /* 0x000e240008000800 */
[----:B------:R-:W3:Y:S04]  /*36360*/  LDL.LU R27, [R1+0xb58] ;  /* 0x000b5800011b7983 */ /* 0x000ee80000300800 */
[----:B------:R-:W3:Y:S04]  /*36370*/  LDL.LU R26, [R1+0xd8c] ;  /* 0x000d8c00011a7983 */ /* 0x000ee80000300800 */
[----:B------:R-:W3:Y:S04]  /*36380*/  LDL.LU R19, [R1+0xdcc] ;  /* 0x000dcc0001137983 */ /* 0x000ee80000300800 */
[----:B------:R-:W3:Y:S04]  /*36390*/  LDL.LU R25, [R1+0xc98] ;  /* 0x000c980001197983 */ /* 0x000ee80000300800 */
[----:B------:R-:W3:Y:S01]  /*363a0*/  LDL.LU R24, [R1+0xcb4] ;  /* 0x000cb40001187983 */ /* 0x000ee20000300800 */
[----:B-1----:R-:W-:-:S02]  /*363b0*/  IADD3 R6, P6, PT, R0, R2, RZ ;  /* 0x0000000200067210 */ /* 0x002fc40007fde0ff */
[----:B------:R-:W-:Y:S02]  /*363c0*/  PRMT R4, R58, 0x7770, RZ ;  /* 0x000077703a047816 */ /* 0x000fe400000000ff */
[----:B------:R-:W-:Y:S01]  /*363d0*/  LEA.HI.X.SX32 R7, R0, R3, 0x1, P6 ;  /* 0x0000000300077211 */ /* 0x000fe200030f0eff */
[----:B------:R-:W-:-:S04]  /*363e0*/  IMAD R0, R8, 0x2, R0 ;  /* 0x0000000208007824 */ /* 0x000fc800078e0200 */
[----:B------:R1:W-:Y:S01]  /*363f0*/  @P2 STG.E.U8 desc[UR22][R6.64], R4 ;  /* 0x0000000406002986 */ /* 0x0003e2000c101116 */
[----:B------:R-:W-:Y:S01]  /*36400*/  IMAD R5, R8, 0x2, R0 ;  /* 0x0000000208057824 */ /* 0x000fe200078e0200 */
[----:B------:R-:W-:Y:S02]  /*36410*/  PRMT R10, R58, 0x7771, RZ ;  /* 0x000077713a0a7816 */ /* 0x000fe400000000ff */
[----:B-1----:R-:W-:-:S04]  /*36420*/  IADD3 R6, P6, PT, R0, R2, RZ ;  /* 0x0000000200067210 */ /* 0x002fc80007fde0ff */
[----:B------:R-:W-:Y:S01]  /*36430*/  LEA.HI.X.SX32 R7, R0, R3, 0x1, P6 ;  /* 0x0000000300077211 */ /* 0x000fe200030f0eff */
[----:B------:R-:W-:Y:S01]  /*36440*/  IMAD R0, R8, 0x2, R5 ;  /* 0x0000000208007824 */ /* 0x000fe200078e0205 */
[----:B------:R-:W-:-:S03]  /*36450*/  IADD3 R4, P6, PT, R5, R2, RZ ;  /* 0x0000000205047210 */ /* 0x000fc60007fde0ff */
[----:B------:R1:W-:Y:S01]  /*36460*/  @P1 STG.E.U8 desc[UR22][R6.64], R10 ;  /* 0x0000000a06001986 */ /* 0x0003e2000c101116 */
[-C--:B------:R-:W-:Y:S02]  /*36470*/  LEA.HI.X.SX32 R5, R5, R3.reuse, 0x1, P6 ;  /* 0x0000000305057211 */ /* 0x080fe400030f0eff */
[C---:B------:R-:W-:Y:S02]  /*36480*/  PRMT R9, R58.reuse, 0x7772, RZ ;  /* 0x000077723a097816 */ /* 0x040fe400000000ff */
[----:B------:R-:W-:Y:S02]  /*36490*/  PRMT R58, R58, 0x7773, RZ ;  /* 0x000077733a3a7816 */ /* 0x000fe400000000ff */
[CC--:B-1----:R-:W-:Y:S01]  /*364a0*/  IADD3 R10, P6, PT, R0.reuse, R2.reuse, RZ ;  /* 0x00000002000a7210 */ /* 0x0c2fe20007fde0ff */
[----:B------:R1:W-:Y:S04]  /*364b0*/  @P5 STG.E.U8 desc[UR22][R4.64], R9 ;  /* 0x0000000904005986 */ /* 0x0003e8000c101116 */
[----:B------:R-:W0:Y:S04]  /*364c0*/  LDS.128 R4, [R83] ;  /* 0x0000000053047984 */ /* 0x000e280000000c00 */
[----:B------:R-:W0:Y:S01]  /*364d0*/  LDS.128 R80, [R83+0x800] ;  /* 0x0008000053507984 */ /* 0x000e220000000c00 */
[----:B--2---:R-:W-:Y:S01]  /*364e0*/  ISETP.LT.AND P2, PT, R17, UR6, !P0 ;  /* 0x0000000611007c0c */ /* 0x004fe2000c741270 */
[----:B------:R-:W3:Y:S01]  /*364f0*/  LDCU UR6, c[0x0][0x39c] ;  /* 0x00007380ff0677ac */ /* 0x000ee20008000800 */
[----:B0-----:R-:W-:Y:S01]  /*36500*/  ISETP.LT.AND P1, PT, R11, UR5, !P0 ;  /* 0x000000050b007c0c */ /* 0x001fe2000c721270 */
[----:B------:R-:W0:Y:S01]  /*36510*/  LDCU UR5, c[0x0][0x39c] ;  /* 0x00007380ff0577ac */ /* 0x000e220008000800 */
[-C--:B------:R-:W-:Y:S01]  /*36520*/  LEA.HI.X.SX32 R11, R0, R3.reuse, 0x1, P6 ;  /* 0x00000003000b7211 */ /* 0x080fe200030f0eff */
[----:B------:R-:W-:Y:S01]  /*36530*/  IMAD R0, R8, 0x2, R0 ;  /* 0x0000000208007824 */ /* 0x000fe200078e0200 */
[----:B----4-:R-:W-:Y:S01]  /*36540*/  ISETP.LT.AND P5, PT, R16, UR4, !P0 ;  /* 0x0000000410007c0c */ /* 0x010fe2000c7a1270 */
[----:B------:R-:W2:Y:S02]  /*36550*/  LDCU UR4, c[0x0][0x39c] ;  /* 0x00007380ff0477ac */ /* 0x000ea40008000800 */
[----:B-1----:R-:W-:Y:S01]  /*36560*/  IMAD R9, R8, 0x2, R0 ;  /* 0x0000000208097824 */ /* 0x002fe200078e0200 */
[C---:B------:R-:W-:Y:S01]  /*36570*/  IADD3 R16, P6, PT, R0.reuse, R2, RZ ;  /* 0x0000000200107210 */ /* 0x040fe20007fde0ff */
[----:B------:R1:W-:Y:S03]  /*36580*/  @P4 STG.E.U8 desc[UR22][R10.64], R58 ;  /* 0x0000003a0a004986 */ /* 0x0003e6000c101116 */
[----:B------:R-:W-:Y:S01]  /*36590*/  LEA.HI.X.SX32 R17, R0, R3, 0x1, P6 ;  /* 0x0000000300117211 */ /* 0x000fe200030f0eff */
[----:B------:R-:W-:Y:S01]  /*365a0*/  IMAD R0, R8, 0x2, R9 ;  /* 0x0000000208007824 */ /* 0x000fe200078e0209 */
[----:B---3--:R-:W-:Y:S01]  /*365b0*/  ISETP.LT.AND P4, PT, R18, UR6, !P0 ;  /* 0x0000000612007c0c */ /* 0x008fe2000c781270 */
[----:B------:R-:W3:Y:S01]  /*365c0*/  LDCU UR6, c[0x0][0x39c] ;  /* 0x00007380ff0677ac */ /* 0x000ee20008000800 */
[----:B------:R-:W-:-:S02]  /*365d0*/  PRMT R18, R59, 0x7770, RZ ;  /* 0x000077703b127816 */ /* 0x000fc400000000ff */
[----:B-1----:R-:W-:-:S04]  /*365e0*/  IADD3 R10, P6, PT, R9, R2, RZ ;  /* 0x00000002090a7210 */ /* 0x002fc80007fde0ff */
[----:B------:R-:W-:Y:S01]  /*365f0*/  LEA.HI.X.SX32 R11, R9, R3, 0x1, P6 ;  /* 0x00000003090b7211 */ /* 0x000fe200030f0eff */
[----:B------:R1:W-:Y:S01]  /*36600*/  @P3 STG.E.U8 desc[UR22][R16.64], R18 ;  /* 0x0000001210003986 */ /* 0x0003e2000c101116 */
[----:B------:R-:W-:-:S05]  /*36610*/  PRMT R9, R59, 0x7771, RZ ;  /* 0x000077713b097816 */ /* 0x000fca00000000ff */
[----:B------:R4:W-:Y:S01]  /*36620*/  @P2 STG.E.U8 desc[UR22][R10.64], R9 ;  /* 0x000000090a002986 */ /* 0x0009e2000c101116 */
[----:B-1----:R-:W-:-:S03]  /*36630*/  IADD3 R16, P3, PT, R0, R2, RZ ;  /* 0x0000000200107210 */ /* 0x002fc60007f7e0ff */
[----:B------:R-:W3:Y:S01]  /*36640*/  LDL.LU R18, [R1+0xd1c] ;  /* 0x000d1c0001127983 */ /* 0x000ee20000300800 */
[-C--:B------:R-:W-:Y:S02]  /*36650*/  LEA.HI.X.SX32 R17, R0, R3.reuse, 0x1, P3 ;  /* 0x0000000300117211 */ /* 0x080fe400018f0eff */
[----:B----4-:R-:W-:Y:S01]  /*36660*/  PRMT R11, R59, 0x7772, RZ ;  /* 0x000077723b0b7816 */ /* 0x010fe200000000ff */
[C---:B------:R-:W-:Y:S01]  /*36670*/  IMAD R9, R27.reuse, R8, RZ ;  /* 0x000000081b097224 */ /* 0x040fe200078e02ff */
[----:B--2---:R-:W-:Y:S01]  /*36680*/  ISETP.LT.AND P2, PT, R27, UR4, !P0 ;  /* 0x000000041b007c0c */ /* 0x004fe2000c741270 */
[----:B------:R-:W1:Y:S01]  /*36690*/  LDCU UR4, c[0x0][0x39c] ;  /* 0x00007380ff0477ac */ /* 0x000e620008000800 */
[----:B0-----:R-:W-:Y:S01]  /*366a0*/  ISETP.LT.AND P3, PT, R26, UR5, !P0 ;  /* 0x000000051a007c0c */ /* 0x001fe2000c761270 */
[----:B------:R0:W-:Y:S01]  /*366b0*/  @P1 STG.E.U8 desc[UR22][R16.64], R11 ;  /* 0x0000000b10001986 */ /* 0x0001e2000c101116 */
[----:B---3--:R-:W-:Y:S01]  /*366c0*/  ISETP.LT.AND P1, PT, R19, UR6, !P0 ;  /* 0x0000000613007c0c */ /* 0x008fe2000c721270 */
[----:B------:R-:W2:Y:S02]  /*366d0*/  LDCU UR5, c[0x0][0x39c] ;  /* 0x00007380ff0577ac */ /* 0x000ea40008000800 */
[----:B------:R-:W3:Y:S01]  /*366e0*/  LDL.LU R19, [R1+0xda8] ;  /* 0x000da80001137983 */ /* 0x000ee20000300800 */
[----:B------:R-:W-:Y:S01]  /*366f0*/  IADD3 R10, P6, PT, R9, R2, RZ ;  /* 0x00000002090a7210 */ /* 0x000fe20007fde0ff */
[----:B------:R-:W4:Y:S01]  /*36700*/  LDCU UR6, c[0x0][0x39c] ;  /* 0x00007380ff0677ac */ /* 0x000f220008000800 */
[----:B------:R-:W-:Y:S01]  /*36710*/  PRMT R59, R59, 0x7773, RZ ;  /* 0x000077733b3b7816 */ /* 0x000fe200000000ff */
[----:B------:R-:W3:Y:S01]  /*36720*/  LDL.LU R27, [R1+0xc18] ;  /* 0x000c1800011b7983 */ /* 0x000ee20000300800 */
[----:B0-----:R-:W-:Y:S01]  /*36730*/  IMAD R17, R8, 0x4, R0 ;  /* 0x0000000408117824 */ /* 0x001fe200078e0200 */
[----:B------:R-:W-:-:S03]  /*36740*/  LEA.HI.X.SX32 R11, R9, R3, 0x1, P6 ;  /* 0x00000003090b7211 */ /* 0x000fc600030f0eff */
[----:B------:R-:W-:Y:S01]  /*36750*/  IMAD R0, R8, 0x2, R17 ;  /* 0x0000000208007824 */ /* 0x000fe200078e0211 */
[CC--:B------:R-:W-:Y:S01]  /*36760*/  IADD3 R16, P6, PT, R17.reuse, R2.reuse, RZ ;  /* 0x0000000211107210 */ /* 0x0c0fe20007fde0ff */
[----:B------:R0:W-:Y:S03]  /*36770*/  @P2 STG.E.U8 desc[UR22][R10.64], R59 ;  /* 0x0000003b0a002986 */ /* 0x0001e6000c101116 */
[----:B------:R-:W-:Y:S02]  /*36780*/  LEA.HI.X.SX32 R17, R17, R3, 0x1, P6 ;  /* 0x0000000311117211 */ /* 0x000fe400030f0eff */
[----:B-1----:R-:W-:Y:S01]  /*36790*/  ISETP.LT.AND P2, PT, R25, UR4, !P0 ;  /* 0x0000000419007c0c */ /* 0x002fe2000c741270 */
[----:B------:R-:W1:Y:S01]  /*367a0*/  LDCU UR4, c[0x0][0x39c] ;  /* 0x00007380ff0477ac */ /* 0x000e620008000800 */
[----:B------:R-:W3:Y:S01]  /*367b0*/  LDL.LU R25, [R1+0xb54] ;  /* 0x000b540001197983 */ /* 0x000ee20000300800 */
[----:B0-----:R-:W-:-:S04]  /*367c0*/  IADD3 R10, P6, PT, R0, R2, RZ ;  /* 0x00000002000a7210 */ /* 0x001fc80007fde0ff */
[----:B------:R-:W-:Y:S02]  /*367d0*/  LEA.HI.X.SX32 R11, R0, R3, 0x1, P6 ;  /* 0x00000003000b7211 */ /* 0x000fe400030f0eff */
[----:B--2---:R-:W-:Y:S01]  /*367e0*/  ISETP.LT.AND P6, PT, R24, UR5, !P0 ;  /* 0x0000000518007c0c */ /* 0x004fe2000c7c1270 */
[----:B------:R-:W3:Y:S01]  /*367f0*/  LDCU UR5, c[0x0][0x39c] ;  /* 0x00007380ff0577ac */ /* 0x000ee20008000800 */
[----:B------:R-:W2:Y:S01]  /*36800*/  LDL.LU R24, [R1+0xcec] ;  /* 0x000cec0001187983 */ /* 0x000ea20000300800 */
[----:B------:R-:W-:Y:S01]  /*36810*/  PRMT R9, R4, 0x7770, RZ ;  /* 0x0000777004097816 */ /* 0x000fe200000000ff */
[----:B------:R-:W-:Y:S02]  /*36820*/  IMAD R0, R8, 0x2, R0 ;  /* 0x0000000208007824 */ /* 0x000fe400078e0200 */
[----:B------:R-:W2:Y:S04]  /*36830*/  LDL.LU R26, [R1+0xd5c] ;  /* 0x000d5c00011a7983 */ /* 0x000ea80000300800 */
[----:B------:R0:W-:Y:S02]  /*36840*/  @P5 STG.E.U8 desc[UR22][R16.64], R9 ;  /* 0x0000000910005986 */ /* 0x0001e4000c101116 */
[----:B0-----:R-:W-:-:S02]  /*36850*/  PRMT R9, R4, 0x7771, RZ ;  /* 0x0000777104097816 */ /* 0x001fc400000000ff */
[----:B------:R-:W-:-:S03]  /*36860*/  IADD3 R16, P5, PT, R0, R2, RZ ;  /* 0x0000000200107210 */ /* 0x000fc60007fbe0ff */
[----:B------:R0:W-:Y:S01]  /*36870*/  @P4 STG.E.U8 desc[UR22][R10.64], R9 ;  /* 0x000000090a004986 */ /* 0x0001e2000c101116 */
[----:B------:R-:W-:Y:S01]  /*36880*/  LEA.HI.X.SX32 R17, R0, R3, 0x1, P5 ;  /* 0x0000000300117211 */ /* 0x000fe200028f0eff */
[----:B0-----:R-:W-:-:S04]  /*36890*/  IMAD R9, R8, 0x2, R0 ;  /* 0x0000000208097824 */ /* 0x001fc800078e0200 */
[----:B------:R-:W-:Y:S01]  /*368a0*/  IMAD R0, R8, 0x2, R9 ;  /* 0x0000000208007824 */ /* 0x000fe200078e0209 */
[----:B------:R-:W-:-:S04]  /*368b0*/  IADD3 R10, P5, PT, R9, R2, RZ ;  /* 0x00000002090a7210 */ /* 0x000fc80007fbe0ff */
[----:B------:R-:W-:Y:S02]  /*368c0*/  LEA.HI.X.SX32 R11, R9, R3, 0x1, P5 ;  /* 0x00000003090b7211 */ /* 0x000fe400028f0eff */
[----:B------:R-:W-:Y:S02]  /*368d0*/  PRMT R9, R5, 0x7770, RZ ;  /* 0x0000777005097816 */ /* 0x000fe400000000ff */
[----:B----4-:R-:W-:Y:S01]  /*368e0*/  ISETP.LT.AND P4, PT, R18, UR6, !P0 ;  /* 0x0000000612007c0c */ /* 0x010fe2000c781270 */
[----:B------:R-:W0:Y:S01]  /*368f0*/  LDCU UR6, c[0x0][0x39c] ;  /* 0x00007380ff0677ac */ /* 0x000e220008000800 */
[C---:B------:R-:W-:Y:S02]  /*36900*/  PRMT R18, R4.reuse, 0x7772, RZ ;  /* 0x0000777204127816 */ /* 0x040fe400000000ff */
[----:B------:R-:W-:-:S03]  /*36910*/  PRMT R4, R4, 0x7773, RZ ;  /* 0x0000777304047816 */ /* 0x000fc600000000ff */
[----:B------:R4:W-:Y:S04]  /*36920*/  @P3 STG.E.U8 desc[UR22][R16.64], R18 ;  /* 0x0000001210003986 */ /* 0x0009e8000c101116 */
[----:B------:R0:W-:Y:S01]  /*36930*/  @P1 STG.E.U8 desc[UR22][R10.64], R4 ;  /* 0x000000040a001986 */ /* 0x0001e2000c101116 */
[----:B---3--:R-:W-:Y:S01]  /*36940*/  ISETP.LT.AND P3, PT, R19, UR5, !P0 ;  /* 0x0000000513007c0c */ /* 0x008fe2000c761270 */
[----:B------:R-:W2:Y:S02]  /*36950*/  LDCU UR5, c[0x0][0x39c] ;  /* 0x00007380ff0577ac */ /* 0x000ea40008000800 */
[----:B------:R-:W3:Y:S01]  /*36960*/  LDL.LU R19, [R1+0xd78] ;  /* 0x000d780001137983 */ /* 0x000ee20000300800 */
[----:B----4-:R-:W-:-:S03]  /*36970*/  IADD3 R16, P5, PT, R0, R2, RZ ;  /* 0x0000000200107210 */ /* 0x010fc60007fbe0ff */
[----:B------:R-:W4:Y:S01]  /*36980*/  LDL.LU R18, [R1+0xdc8] ;  /* 0x000dc80001127983 */ /* 0x000f220000300800 */
[----:B------:R-:W-:Y:S01]  /*36990*/  LEA.HI.X.SX32 R17, R0, R3, 0x1, P5 ;  /* 0x0000000300117211 */ /* 0x000fe200028f0eff */
[----:B0-----:R-:W-:-:S04]  /*369a0*/  IMAD R4, R8, 0x2, R0 ;  /* 0x0000000208047824 */ /* 0x001fc800078e0200 */
[----:B------:R0:W-:Y:S01]  /*369b0*/  @P2 STG.E.U8 desc[UR22][R16.64], R9 ;  /* 0x0000000910002986 */ /* 0x0001e2000c101116 */
[----:B------:R-:W-:Y:S01]  /*369c0*/  IMAD R0, R8, 0x2, R4 ;  /* 0x0000000208007824 */ /* 0x000fe200078e0204 */
[----:B0-----:R-:W-:-:S04]  /*369d0*/  IADD3 R16, P5, PT, R4, R2, RZ ;  /* 0x0000000204107210 */ /* 0x001fc80007fbe0ff */
[----:B------:R-:W-:Y:S02]  /*369e0*/  LEA.HI.X.SX32 R17, R4, R3, 0x1, P5 ;  /* 0x0000000304117211 */ /* 0x000fe400028f0eff */
[----:B------:R-:W-:-:S04]  /*369f0*/  IADD3 R10, P5, PT, R0, R2, RZ ;  /* 0x00000002000a7210 */ /* 0x000fc80007fbe0ff */
[----:B------:R-:W-:Y:S02]  /*36a00*/  LEA.HI.X.SX32 R11, R0, R3, 0x1, P5 ;  /* 0x00000003000b7211 */ /* 0x000fe400028f0eff */
[----:B--2---:R-:W-:Y:S01]  /*36a10*/  ISETP.LT.AND P5, PT, R24, UR5, !P0 ;  /* 0x0000000518007c0c */ /* 0x004fe2000c7a1270 */
[----:B------:R-:W-:Y:S01]  /*36a20*/  IMAD R4, R25, R8, RZ ;  /* 0x0000000819047224 */ /* 0x000fe200078e02ff */
[----:B------:R-:W2:Y:S01]  /*36a30*/  LDL.LU R24, [R1+0xc94] ;  /* 0x000c940001187983 */ /* 0x000ea20000300800 */
[----:B------:R-:W-:Y:S01]  /*36a40*/  PRMT R9, R5, 0x7771, RZ ;  /* 0x0000777105097816 */ /* 0x000fe200000000ff */
[----:B------:R-:W4:Y:S01]  /*36a50*/  LDCU UR5, c[0x0][0x39c] ;  /* 0x00007380ff0577ac */ /* 0x000f220008000800 */
[----:B-1----:R-:W-:Y:S01]  /*36a60*/  ISETP.LT.AND P2, PT, R25, UR4, !P0 ;  /* 0x0000000419007c0c */ /* 0x002fe2000c741270 */
[----:B------:R-:W-:Y:S01]  /*36a70*/  IMAD R0, R8, 0x4, R0 ;  /* 0x0000000408007824 */ /* 0x000fe200078e0200 */
[----:B------:R-:W2:Y:S01]  /*36a80*/  LDL.LU R25, [R1+0xcb0] ;  /* 0x000cb00001197983 */ /* 0x000ea20000300800 */
[----:B------:R-:W3:Y:S03]  /*36a90*/  LDCU UR4, c[0x0][0x39c] ;  /* 0x00007380ff0477ac */ /* 0x000ee60008000800 */
[----:B------:R0:W-:Y:S02]  /*36aa0*/  @P6 STG.E.U8 desc[UR22][R16.64], R9 ;  /* 0x0000000910006986 */ /* 0x0001e4000c101116 */
[----:B0-----:R-:W-:-:S02]  /*36ab0*/  IADD3 R16, P6, PT, R4, R2, RZ ;  /* 0x0000000204107210 */ /* 0x001fc40007fde0ff */
[C---:B------:R-:W-:Y:S02]  /*36ac0*/  PRMT R9, R5.reuse, 0x7772, RZ ;  /* 0x0000777205097816 */ /* 0x040fe400000000ff */
[----:B------:R-:W-:Y:S02]  /*36ad0*/  LEA.HI.X.SX32 R17, R4, R3, 0x1, P6 ;  /* 0x0000000304117211 */ /* 0x000fe400030f0eff */
[----:B------:R-:W-:Y:S02]  /*36ae0*/  PRMT R5, R5, 0x7773, RZ ;  /* 0x0000777305057816 */ /* 0x000fe400000000ff */
[----:B------:R-:W-:Y:S01]  /*36af0*/  IADD3 R4, P6, PT, R0, R2, RZ ;  /* 0x0000000200047210 */ /* 0x000fe20007fde0ff */
[----:B------:R0:W-:Y:S04]  /*36b00*/  @P4 STG.E.U8 desc[UR22][R10.64], R9 ;  /* 0x000000090a004986 */ /* 0x0001e8000c101116 */
[----:B------:R1:W-:Y:S01]  /*36b10*/  @P2 STG.E.U8 desc[UR22][R16.64], R5 ;  /* 0x0000000510002986 */ /* 0x0003e2000c101116 */
[----:B0-----:R-:W-:-:S02]  /*36b20*/  PRMT R9, R6, 0x7770, RZ ;  /* 0x0000777006097816 */ /* 0x001fc400000000ff */
[----:B-1----:R-:W-:Y:S01]  /*36b30*/  LEA.HI.X.SX32 R5, R0, R3, 0x1, P6 ;  /* 0x0000000300057211 */ /* 0x002fe200030f0eff */
[----:B------:R-:W-:-:S04]  /*36b40*/  IMAD R0, R8, 0x2, R0 ;  /* 0x0000000208007824 */ /* 0x000fc800078e0200 */
[----:B------:R0:W-:Y:S01]  /*36b50*/  @P3 STG.E.U8 desc[UR22][R4.64], R9 ;  /* 0x0000000904003986 */ /* 0x0001e2000c101116 */
[----:B------:R-:W-:Y:S01]  /*36b60*/  ISETP.LT.AND P1, PT, R27, UR7, !P0 ;  /* 0x000000071b007c0c */ /* 0x000fe2000c721270 */
[----:B------:R-:W1:Y:S01]  /*36b70*/  LDCU UR7, c[0x0][0x39c] ;  /* 0x00007380ff0777ac */ /* 0x000e620008000800 */
[----:B------:R-:W-:Y:S02]  /*36b80*/  IADD3 R10, P6, PT, R0, R2, RZ ;  /* 0x00000002000a7210 */ /* 0x000fe40007fde0ff */
[----:B------:R-:W-:Y:S02]  /*36b90*/  PRMT R16, R6, 0x7771, RZ ;  /* 0x0000777106107816 */ /* 0x000fe400000000ff */
[----:B------:R-:W-:-:S07]  /*36ba0*/  LEA.HI.X.SX32 R11, R0, R3, 0x1, P6 ;  /* 0x00000003000b7211 */ /* 0x000fce00030f0eff */
[----:B------:R0:W-:Y:S01]  /*36bb0*/  @P1 STG.E.U8 desc[UR22][R10.64], R16 ;  /* 0x000000100a001986 */ /* 0x0001e2000c101116 */
[----:B---3--:R-:W-:Y:S01]  /*36bc0*/  ISETP.LT.AND P2, PT, R19, UR4, !P0 ;  /* 0x0000000413007c0c */ /* 0x008fe2000c741270 */
[----:B------:R-:W2:Y:S02]  /*36bd0*/  LDCU UR4, c[0x0][0x39c] ;  /* 0x00007380ff0477ac */ /* 0x000ea40008000800 */
[----:B------:R-:W3:Y:S01]  /*36be0*/  LDL.LU R19, [R1+0xd18] ;  /* 0x000d180001137983 */ /* 0x000ee20000300800 */
[----:B----4-:R-:W-:Y:S01]  /*36bf0*/  ISETP.LT.AND P3, PT, R18, UR5, !P0 ;  /* 0x0000000512007c0c */ /* 0x010fe2000c761270 */
[----:B0-----:R-:W-:Y:S02]  /*36c00*/  IMAD R5, R8, 0x2, R0 ;  /* 0x0000000208057824 */ /* 0x001fe400078e0200 */
[----:B------:R-:W4:Y:S01]  /*36c10*/  LDL.LU R18, [R1+0xb3c] ;  /* 0x000b3c0001127983 */ /* 0x000f220000300800 */
[----:B------:R-:W-:Y:S01]  /*36c20*/  ISETP.LT.AND P4, PT, R26, UR6, !P0 ;  /* 0x000000061a007c0c */ /* 0x000fe2000c781270 */
[----:B------:R-:W3:Y:S01]  /*36c30*/  LDCU UR5, c[0x0][0x39c] ;  /* 0x00007380ff0577ac */ /* 0x000ee20008000800 */
[----:B--2---:R-:W-:Y:S01]  /*36c40*/  ISETP.LT.AND P1, PT, R24, UR4, !P0 ;  /* 0x0000000418007c0c */ /* 0x004fe2000c721270 */
[----:B------:R-:W-:Y:S01]  /*36c50*/  IMAD R9, R8, 0x2, R5 ;  /* 0x0000000208097824 */ /* 0x000fe200078e0205 */
[----:B------:R-:W2:Y:S01]  /*36c60*/  LDL.LU R24, [R1+0xdd4] ;  /* 0x000dd40001187983 */ /* 0x000ea20000300800 */
[C---:B------:R-:W-:Y:S01]  /*36c70*/  IADD3 R4, P6, PT, R5.reuse, R2, RZ ;  /* 0x0000000205047210 */ /* 0x040fe20007fde0ff */
[----:B------:R-:W4:Y:S02]  /*36c80*/  LDCU UR4, c[0x0][0x39c] ;  /* 0x00007380ff0477ac */ /* 0x000f240008000800 */
[----:B------:R-:W2:Y:S01]  /*36c90*/  LDL.LU R17, [R1+0xc5c] ;  /* 0x000c5c0001117983 */ /* 0x000ea20000300800 */
[----:B------:R-:W-:Y:S01]  /*36ca0*/  PRMT R0, R6, 0x7772, RZ ;  /* 0x0000777206007816 */ /* 0x000fe200000000ff */
[----:B------:R-:W0:Y:S02]  /*36cb0*/  LDCU UR6, c[0x0][0x39c] ;  /* 0x00007380ff0677ac */ /* 0x000e240008000800 */
[----:B------:R-:W2:Y:S01]  /*36cc0*/  LDL.LU R16, [R1+0xcf8] ;  /* 0x000cf80001107983 */ /* 0x000ea20000300800 */
[----:B------:R-:W-:-:S02]  /*36cd0*/  LEA.HI.X.SX32 R5, R5, R3, 0x1, P6 ;  /* 0x0000000305057211 */ /* 0x000fc400030f0eff */
[CC--:B------:R-:W-:Y:S02]  /*36ce0*/  IADD3 R10, P6, PT, R9.reuse, R2.reuse, RZ ;  /* 0x00000002090a7210 */ /* 0x0c0fe40007fde0ff */
[----:B------:R-:W-:Y:S02]  /*36cf0*/  PRMT R6, R6, 0x7773, RZ ;  /* 0x0000777306067816 */ /* 0x000fe400000000ff */
[----:B------:R-:W-:Y:S01]  /*36d00*/  LEA.HI.X.SX32 R11, R9, R3, 0x1, P6 ;  /* 0x00000003090b7211 */ /* 0x000fe200030f0eff */
[C---:B------:R-:W-:Y:S01]  /*36d10*/  IMAD R9, R8.reuse, 0x2, R9 ;  /* 0x0000000208097824 */ /* 0x040fe200078e0209 */
[----:B------:R0:W-:Y:S04]  /*36d20*/  @P5 STG.E.U8 desc[UR22][R4.64], R0 ;  /* 0x0000000004005986 */ /* 0x0001e8000c101116 */
[----:B------:R1:W-:Y:S01]  /*36d30*/  @P4 STG.E.U8 desc[UR22][R10.64], R6 ;  /* 0x000000060a004986 */ /* 0x0003e2000c101116 */
[----:B0-----:R-:W-:Y:S01]  /*36d40*/  IMAD R5, R8, 0x2, R9 ;  /* 0x0000000208057824 */ /* 0x001fe200078e0209 */
[----:B-1----:R-:W-:-:S04]  /*36d50*/  IADD3 R10, P6, PT, R9, R2, RZ ;  /* 0x00000002090a7210 */ /* 0x002fc80007fde0ff */
[-C--:B------:R-:W-:Y:S02]  /*36d60*/  LEA.HI.X.SX32 R11, R9, R3.reuse, 0x1, P6 ;  /* 0x00000003090b7211 */ /* 0x080fe400030f0eff */
[-C--:B------:R-:W-:Y:S01]  /*36d70*/  IADD3 R4, P6, PT, R5, R2.reuse, RZ ;  /* 0x0000000205047210 */ /* 0x080fe20007fde0ff */
[----:B------:R-:W-:Y:S01]  /*36d80*/  IMAD R0, R8, 0x2, R5 ;  /* 0x0000000208007824 */ /* 0x000fe200078e0205 */
[----:B------:R-:W-:Y:S02]  /*36d90*/  PRMT R9, R7, 0x7770, RZ ;  /* 0x0000777007097816 */ /* 0x000fe400000000ff */
[----:B------:R-:W-:Y:S02]  /*36da0*/  LEA.HI.X.SX32 R5, R5, R3, 0x1, P6 ;  /* 0x0000000305057211 */ /* 0x000fe400030f0eff */
[----:B------:R-:W-:Y:S01]  /*36db0*/  PRMT R6, R7, 0x7771, RZ ;  /* 0x0000777107067816 */ /* 0x000fe200000000ff */
[----:B------:R0:W-:Y:S04]  /*36dc0*/  @P2 STG.E.U8 desc[UR22][R10.64], R9 ;  /* 0x000000090a002986 */ /* 0x0001e8000c101116 */
[----:B------:R1:W-:Y:S01]  /*36dd0*/  @P3 STG.E.U8 desc[UR22][R4.64], R6 ;  /* 0x0000000604003986 */ /* 0x0003e2000c101116 */
[----:B0-----:R-:W-:-:S04]  /*36de0*/  IADD3 R10, P6, PT, R0, R2, RZ ;  /* 0x00000002000a7210 */ /* 0x001fc80007fde0ff */
[----:B------:R-:W-:Y:S02]  /*36df0*/  LEA.HI.X.SX32 R11, R0, R3, 0x1, P6 ;  /* 0x00000003000b7211 */ /* 0x000fe400030f0eff */
[----:B-1----:R-:W-:-:S05]  /*36e00*/  PRMT R6, R7, 0x7772, RZ ;  /* 0x0000777207067816 */ /* 0x002fca00000000ff */
[----:B------:R0:W-:Y:S02]  /*36e10*/  @P1 STG.E.U8 desc[UR22][R10.64], R6 ;  /* 0x000000060a001986 */ /* 0x0001e4000c101116 */
[----:B0-----:R-:W-:Y:S02]  /*36e20*/  PRMT R10, R7, 0x7773, RZ ;  /* 0x00007773070a7816 */ /* 0x001fe400000000ff */
[----:B---3--:R-:W-:Y:S01]  /*36e30*/  ISETP.LT.AND P4, PT, R19, UR5, !P0 ;  /* 0x0000000513007c0c */ /* 0x008fe2000c781270 */
[----:B------:R-:W2:Y:S01]  /*36e40*/  LDCU UR5, c[0x0][0x39c] ;  /* 0x00007380ff0577ac */ /* 0x000ea20008000800 */
[----:B------:R-:W3:Y:S01]  /*36e50*/  LDL.LU R19, [R1+0xd14] ;  /* 0x000d140001137983 */ /* 0x000ee20000300800 */
[C---:B----4-:R-:W-:Y:S01]  /*36e60*/  ISETP.LT.AND P2, PT, R18.reuse, UR4, !P0 ;  /* 0x0000000412007c0c */ /* 0x050fe2000c741270 */
[----:B------:R-:W-:Y:S01]  /*36e70*/  IMAD R5, R18, R8, RZ ;  /* 0x0000000812057224 */ /* 0x000fe200078e02ff */
[----:B------:R-:W0:Y:S01]  /*36e80*/  LDCU UR4, c[0x0][0x39c] ;  /* 0x00007380ff0477ac */ /* 0x000e220008000800 */
[----:B------:R-:W4:Y:S03]  /*36e90*/  LDL.LU R18, [R1+0xd74] ;  /* 0x000d740001127983 */ /* 0x000f260000300800 */
[----:B------:R-:W-:-:S04]  /*36ea0*/  IADD3 R4, P6, PT, R5, R2, RZ ;  /* 0x0000000205047210 */ /* 0x000fc80007fde0ff */
[----:B------:R-:W-:-:S05]  /*36eb0*/  LEA.HI.X.SX32 R5, R5, R3, 0x1, P6 ;  /* 0x0000000305057211 */ /* 0x000fca00030f0eff */
[----:B------:R1:W-:Y:S01]  /*36ec0*/  @P2 STG.E.U8 desc[UR22][R4.64], R10 ;  /* 0x0000000a04002986 */ /* 0x0003e2000c101116 */
[----:B--2---:R-:W-:Y:S02]  /*36ed0*/  ISETP.LT.AND P1, PT, R17, UR5, !P0 ;  /* 0x0000000511007c0c */ /* 0x004fe4000c721270 */
[----:B------:R-:W-:Y:S01]  /*36ee0*/  ISETP.LT.AND P5, PT, R25, UR6, !P0 ;  /* 0x0000000619007c0c */ /* 0x000fe2000c7a1270 */
[----:B------:R-:W2:Y:S01]  /*36ef0*/  LDL.LU R17, [R1+0xc30] ;  /* 0x000c300001117983 */ /* 0x000ea20000300800 */
[----:B0-----:R-:W-:Y:S01]  /*36f00*/  ISETP.LT.AND P2, PT, R16, UR4, !P0 ;  /* 0x0000000410007c0c */ /* 0x001fe2000c741270 */
[----:B------:R-:W0:Y:S02]  /*36f10*/  LDCU UR6, c[0x0][0x39c] ;  /* 0x00007380ff0677ac */ /* 0x000e240008000800 */
[----:B------:R-:W2:Y:S01]  /*36f20*/  LDL.LU R16, [R1+0xc78] ;  /* 0x000c780001107983 */ /* 0x000ea20000300800 */
[C---:B------:R-:W-:Y:S01]  /*36f30*/  IMAD R9, R8.reuse, 0x4, R0 ;  /* 0x0000000408097824 */ /* 0x040fe200078e0200 */
[----:B------:R-:W4:Y:S02]  /*36f40*/  LDCU UR5, c[0x0][0x39c] ;  /* 0x00007380ff0577ac */ /* 0x000f240008000800 */
[----:B------:R-:W2:Y:S02]  /*36f50*/  LDL.LU R11, [R1+0xb34] ;  /* 0x000b3400010b7983 */ /* 0x000ea40000300800 */
[C---:B------:R-:W-:Y:S01]  /*36f60*/  IADD3 R6, P6, PT, R9.reuse, R2, RZ ;  /* 0x0000000209067210 */ /* 0x040fe20007fde0ff */
[----:B------:R-:W-:Y:S01]  /*36f70*/  IMAD R0, R8, 0x2, R9 ;  /* 0x0000000208007824 */ /* 0x000fe200078e0209 */
[----:B-1----:R-:W2:Y:S01]  /*36f80*/  LDL.LU R10, [R1+0xd48] ;  /* 0x000d4800010a7983 */ /* 0x002ea20000300800 */
[----:B------:R-:W1:Y:S01]  /*36f90*/  LDCU UR4, c[0x0][0x39c] ;  /* 0x00007380ff0477ac */ /* 0x000e620008000800 */
[----:B------:R-:W-:-:S02]  /*36fa0*/  LEA.HI.X.SX32 R7, R9, R3, 0x1, P6 ;  /* 0x0000000309077211 */ /* 0x000fc400030f0eff */
[----:B0-----:R-:W-:Y:S01]  /*36fb0*/  ISETP.LT.AND P3, PT, R24, UR6, !P0 ;  /* 0x0000000618007c0c */ /* 0x001fe2000c761270 */
[----:B------:R-:W3:Y:S01]  /*36fc0*/  LDCU UR6, c[0x0][0x39c] ;  /* 0x00007380ff0677ac */ /* 0x000ee20008000800 */
[----:B------:R-:W-:Y:S02]  /*36fd0*/  PRMT R9, R12, 0x7770, RZ ;  /* 0x000077700c097816 */ /* 0x000fe400000000ff */
[----:B------:R-:W-:-:S03]  /*36fe0*/  IADD3 R4, P6, PT, R0, R2, RZ ;  /* 0x0000000200047210 */ /* 0x000fc60007fde0ff */
[----:B------:R0:W-:Y:S01]  /*36ff0*/  @P5 STG.E.U8 desc[UR22][R6.64], R9 ;  /* 0x0000000906005986 */ /* 0x0001e2000c101116 */
[----:B------:R-:W-:Y:S01]  /*37000*/  LEA.HI.X.SX32 R5, R0, R3, 0x1, P6 ;  /* 0x0000000300057211 */ /* 0x000fe200030f0eff */
[----:B------:R-:W-:Y:S01]  /*37010*/  IMAD R0, R8, 0x2, R0 ;  /* 0x0000000208007824 */ /* 0x000fe200078e0200 */
[----:B0-----:R-:W-:-:S05]  /*37020*/  PRMT R6, R12, 0x7771, RZ ;  /* 0x000077710c067816 */ /* 0x001fca00000000ff */
[----:B------:R0:W-:Y:S01]  /*37030*/  @P4 STG.E.U8 desc[UR22][R4.64], R6 ;  /* 0x0000000604004986 */ /* 0x0001e2000c101116 */
[C---:B------:R-:W-:Y:S02]  /*37040*/  PRMT R9, R12.reuse, 0x7772, RZ ;  /* 0x000077720c097816 */ /* 0x040fe400000000ff */
[----:B------:R-:W-:Y:S02]  /*37050*/  PRMT R12, R12, 0x7773, RZ ;  /* 0x000077730c0c7816 */ /* 0x000fe400000000ff */
[----:B0-----:R-:W-:Y:S01]  /*37060*/  IADD3 R6, P5, PT, R0, R2, RZ ;  /* 0x0000000200067210 */ /* 0x001fe20007fbe0ff */
[----:B------:R-:W-:-:S03]  /*37070*/  IMAD R5, R8, 0x2, R0 ;  /* 0x0000000208057824 */ /* 0x000fc600078e0200 */
[----:B------:R-:W-:Y:S01]  /*37080*/  LEA.HI.X.SX32 R7, R0, R3, 0x1, P5 ;  /* 0x0000000300077211 */ /* 0x000fe200028f0eff */
[----:B------:R-:W-:Y:S01]  /*37090*/  IMAD R0, R8, 0x2, R5 ;  /* 0x0000000208007824 */ /* 0x000fe200078e0205 */
[----:B------:R-:W-:-:S03]  /*370a0*/  IADD3 R4, P5, PT, R5, R2, RZ ;  /* 0x0000000205047210 */ /* 0x000fc60007fbe0ff */
[----:B------:R0:W-:Y:S01]  /*370b0*/  @P3 STG.E.U8 desc[UR22][R6.64], R9 ;  /* 0x0000000906003986 */ /* 0x0001e2000c101116 */
[----:B------:R-:W-:-:S05]  /*370c0*/  LEA.HI.X.SX32 R5, R5, R3, 0x1, P5 ;  /* 0x0000000305057211 */ /* 0x000fca00028f0eff */
[----:B------:R1:W-:Y:S01]  /*370d0*/  @P1 STG.E.U8 desc[UR22][R4.64], R12 ;  /* 0x0000000c04001986 */ /* 0x0003e2000c101116 */
[----:B0-----:R-:W-:-:S04]  /*370e0*/  IADD3 R6, P5, PT, R0, R2, RZ ;  /* 0x0000000200067210 */ /* 0x001fc80007fbe0ff */
[----:B------:R-:W-:Y:S02]  /*370f0*/  LEA.HI.X.SX32 R7, R0, R3, 0x1, P5 ;  /* 0x0000000300077211 */ /* 0x000fe400028f0eff */
[----:B-1----:R-:W-:-:S05]  /*37100*/  PRMT R5, R13, 0x7770, RZ ;  /* 0x000077700d057816 */ /* 0x002fca00000000ff */
[----:B------:R0:W-:Y:S01]  /*37110*/  @P2 STG.E.U8 desc[UR22][R6.64], R5 ;  /* 0x0000000506002986 */ /* 0x0001e2000c101116 */
[----:B---3--:R-:W-:Y:S01]  /*37120*/  ISETP.LT.AND P6, PT, R19, UR6, !P0 ;  /* 0x0000000613007c0c */ /* 0x008fe2000c7c1270 */
[----:B------:R-:W2:Y:S02]  /*37130*/  LDCU UR6, c[0x0][0x39c] ;  /* 0x00007380ff0677ac */ /* 0x000ea40008000800 */
[----:B------:R-:W3:Y:S01]  /*37140*/  LDL.LU R19, [R1+0xda4] ;  /* 0x000da40001137983 */ /* 0x000ee20000300800 */
[----:B----4-:R-:W-:Y:S01]  /*37150*/  ISETP.LT.AND P4, PT, R18, UR5, !P0 ;  /* 0x0000000512007c0c */ /* 0x010fe2000c781270 */
[----:B------:R-:W1:Y:S02]  /*37160*/  LDCU UR5, c[0x0][0x39c] ;  /* 0x00007380ff0577ac */ /* 0x000e640008000800 */
[----:B------:R-:W4:Y:S01]  /*37170*/  LDL.LU R18, [R1+0xdc4] ;  /* 0x000dc40001127983 */ /* 0x000f220000300800 */
[----:B--2---:R-:W-:Y:S01]  /*37180*/  ISETP.LT.AND P3, PT, R17, UR6, !P0 ;  /* 0x0000000611007c0c */ /* 0x004fe2000c761270 */
[C---:B------:R-:W-:Y:S01]  /*37190*/  IMAD R9, R11.reuse, R8, RZ ;  /* 0x000000080b097224 */ /* 0x040fe200078e02ff */
[----:B------:R-:W-:Y:S01]  /*371a0*/  ISETP.LT.AND P1, PT, R16, UR7, !P0 ;  /* 0x0000000710007c0c */ /* 0x000fe2000c721270 */
[----:B------:R-:W2:Y:S01]  /*371b0*/  LDL.LU R17, [R1+0xc58] ;  /* 0x000c580001117983 */ /* 0x000ea20000300800 */
[----:B------:R-:W-:Y:S01]  /*371c0*/  ISETP.LT.AND P2, PT, R11, UR4, !P0 ;  /* 0x000000040b007c0c */ /* 0x000fe2000c741270 */
[----:B------:R-:W-:Y:S01]  /*371d0*/  IMAD R4, R8, 0x2, R0 ;  /* 0x0000000208047824 */ /* 0x000fe200078e0200 */
[----:B0-----:R-:W-:Y:S01]  /*371e0*/  PRMT R5, R13, 0x7771, RZ ;  /* 0x000077710d057816 */ /* 0x001fe200000000ff */
[----:B------:R-:W2:Y:S01]  /*371f0*/  LDL.LU R16, [R1+0xcf4] ;  /* 0x000cf40001107983 */ /* 0x000ea20000300800 */
[----:B------:R-:W4:Y:S03]  /*37200*/  LDCU UR4, c[0x0][0x39c] ;  /* 0x00007380ff0477ac */ /* 0x000f260008000800 */
[----:B------:R-:W2:Y:S01]  /*37210*/  LDL.LU R11, [R1+0xd10] ;  /* 0x000d1000010b7983 */ /* 0x000ea20000300800 */
[----:B------:R-:W-:Y:S01]  /*37220*/  IADD3 R6, P5, PT, R4, R2, RZ ;  /* 0x0000000204067210 */ /* 0x000fe20007fbe0ff */
[----:B------:R-:W-:Y:S01]  /*37230*/  IMAD R0, R8, 0x2, R4 ;  /* 0x0000000208007824 */ /* 0x000fe200078e0204 */
[----:B------:R-:W3:Y:S01]  /*37240*/  LDCU UR6, c[0x0][0x39c] ;  /* 0x00007380ff0677ac */ /* 0x000ee20008000800 */
[----:B------:R-:W2:Y:S01]  /*37250*/  LDL.LU R12, [R1+0xd70] ;  /* 0x000d7000010c7983 */ /* 0x000ea20000300800 */
[----:B------:R-:W-:-:S02]  /*37260*/  LEA.HI.X.SX32 R7, R4, R3, 0x1, P5 ;  /* 0x0000000304077211 */ /* 0x000fc400028f0eff */
[CC--:B------:R-:W-:Y:S01]  /*37270*/  IADD3 R4, P5, PT, R0.reuse, R2.reuse, RZ ;  /* 0x0000000200047210 */ /* 0x0c0fe20007fbe0ff */
[----:B------:R-:W0:Y:S02]  /*37280*/  LDCU UR7, c[0x0][0x39c] ;  /* 0x00007380ff0777ac */ /* 0x000e240008000800 */
[----:B------:R1:W-:Y:S02]  /*37290*/  @P6 STG.E.U8 desc[UR22][R6.64], R5 ;  /* 0x0000000506006986 */ /* 0x0003e4000c101116 */
[----:B-1----:R-:W-:Y:S02]  /*372a0*/  LEA.HI.X.SX32 R5, R0, R3, 0x1, P5 ;  /* 0x0000000300057211 */ /* 0x002fe400028f0eff */
[----:B------:R-:W-:Y:S01]  /*372b0*/  ISETP.LT.AND P5, PT, R10, UR5, !P0 ;  /* 0x000000050a007c0c */ /* 0x000fe2000c7a1270 */
[----:B------:R-:W-:Y:S01]  /*372c0*/  IMAD R0, R8, 0x4, R0 ;  /* 0x0000000408007824 */ /* 0x000fe200078e0200 */
[----:B------:R-:W-:Y:S01]  /*372d0*/  IADD3 R6, P6, PT, R9, R2, RZ ;  /* 0x0000000209067210 */ /* 0x000fe20007fde0ff */
[----:B------:R-:W2:Y:S01]  /*372e0*/  LDCU UR5, c[0x0][0x39c] ;  /* 0x00007380ff0577ac */ /* 0x000ea20008000800 */
[----:B------:R-:W-:-:S02]  /*372f0*/  PRMT R10, R13, 0x7772, RZ ;  /* 0x000077720d0a7816 */ /* 0x000fc400000000ff */
[----:B------:R-:W-:Y:S02]  /*37300*/  LEA.HI.X.SX32 R7, R9, R3, 0x1, P6 ;  /* 0x0000000309077211 */ /* 0x000fe400030f0eff */
[----:B------:R-:W-:Y:S01]  /*37310*/  PRMT R13, R13, 0x7773, RZ ;  /* 0x000077730d0d7816 */ /* 0x000fe200000000ff */
[----:B------:R1:W-:Y:S04]  /*37320*/  @P4 STG.E.U8 desc[UR22][R4.64], R10 ;  /* 0x0000000a04004986 */ /* 0x0003e8000c101116 */
[----:B------:R0:W-:Y:S01]  /*37330*/  @P2 STG.E.U8 desc[UR22][R6.64], R13 ;  /* 0x0000000d06002986 */ /* 0x0001e2000c101116 */
[----:B-1----:R-:W-:-:S04]  /*37340*/  IADD3 R4, P6, PT, R0, R2, RZ ;  /* 0x0000000200047210 */ /* 0x002fc80007fde0ff */
[----:B------:R-:W-:Y:S01]  /*37350*/  LEA.HI.X.SX32 R5, R0, R3, 0x1, P6 ;  /* 0x0000000300057211 */ /* 0x000fe200030f0eff */
[----:B------:R-:W-:Y:S01]  /*37360*/  IMAD R0, R8, 0x2, R0 ;  /* 0x0000000208007824 */ /* 0x000fe200078e0200 */
[----:B0-----:R-:W-:-:S05]  /*37370*/  PRMT R6, R14, 0x7770, RZ ;  /* 0x000077700e067816 */ /* 0x001fca00000000ff */
[----:B------:R0:W-:Y:S01]  /*37380*/  @P3 STG.E.U8 desc[UR22][R4.64], R6 ;  /* 0x0000000604003986 */ /* 0x0001e2000c101116 */
[----:B------:R-:W-:Y:S02]  /*37390*/  PRMT R10, R14, 0x7771, RZ ;  /* 0x000077710e0a7816 */ /* 0x000fe400000000ff */
[----:B0-----:R-:W-:Y:S01]  /*373a0*/  IADD3 R6, P6, PT, R0, R2, RZ ;  /* 0x0000000200067210 */ /* 0x001fe20007fde0ff */
[----:B------:R-:W-:-:S03]  /*373b0*/  IMAD R5, R8, 0x2, R0 ;  /* 0x0000000208057824 */ /* 0x000fc600078e0200 */
[-C--:B------:R-:W-:Y:S02]  /*373c0*/  LEA.HI.X.SX32 R7, R0, R3.reuse, 0x1, P6 ;  /* 0x0000000300077211 */ /* 0x080fe400030f0eff */
[CC--:B------:R-:W-:Y:S01]  /*373d0*/  IADD3 R4, P6, PT, R5.reuse, R2.reuse, RZ ;  /* 0x0000000205047210 */ /* 0x0c0fe20007fde0ff */
[----:B------:R-:W-:Y:S01]  /*373e0*/  IMAD R9, R8, 0x2, R5 ;  /* 0x0000000208097824 */ /* 0x000fe200078e0205 */
[----:B------:R-:W-:Y:S02]  /*373f0*/  PRMT R0, R14, 0x7772, RZ ;  /* 0x000077720e007816 */ /* 0x000fe400000000ff */
[----:B------:R-:W-:Y:S01]  /*37400*/  LEA.HI.X.SX32 R5, R5, R3, 0x1, P6 ;  /* 0x0000000305057211 */ /* 0x000fe200030f0eff */
[----:B------:R0:W-:Y:S04]  /*37410*/  @P1 STG.E.U8 desc[UR22][R6.64], R10 ;  /* 0x0000000a06001986 */ /* 0x0001e8000c101116 */
[----:B------:R1:W-:Y:S01]  /*37420*/  @P5 STG.E.U8 desc[UR22][R4.64], R0 ;  /* 0x0000000004005986 */ /* 0x0003e2000c101116 */
[----:B---3--:R-:W-:Y:S01]  /*37430*/  ISETP.LT.AND P4, PT, R19, UR6, !P0 ;  /* 0x0000000613007c0c */ /* 0x008fe2000c781270 */
[----:B------:R-:W3:Y:S01]  /*37440*/  LDCU UR6, c[0x0][0x39c] ;  /* 0x00007380ff0677ac */ /* 0x000ee20008000800 */
[----:B----4-:R-:W-:Y:S01]  /*37450*/  ISETP.LT.AND P2, PT, R18, UR4, !P0 ;  /* 0x0000000412007c0c */ /* 0x010fe2000c741270 */
[----:B------:R-:W4:Y:S01]  /*37460*/  LDCU UR4, c[0x0][0x39c] ;  /* 0x00007380ff0477ac */ /* 0x000f220008000800 */
[----:B--2---:R-:W-:Y:S01]  /*37470*/  ISETP.LT.AND P3, PT, R17, UR5, !P0 ;  /* 0x0000000511007c0c */ /* 0x004fe2000c761270 */
[----:B------:R-:W2:Y:S01]  /*37480*/  LDCU UR5, c[0x0][0x39c] ;  /* 0x00007380ff0577ac */ /* 0x000ea20008000800 */
[----:B------:R-:W2:Y:S01]  /*37490*/  LDL.LU R17, [R1+0xb20] ;  /* 0x000b200001117983 */ /* 0x000ea20000300800 */
[----:B----4-:R-:W-:Y:S01]  /*374a0*/  ISETP.LT.AND P1, PT, R16, UR4, !P0 ;  /* 0x0000000410007c0c */ /* 0x010fe2000c721270 */
[----:B------:R-:W4:Y:S02]  /*374b0*/  LDCU UR4, c[0x0][0x39c] ;  /* 0x00007380ff0477ac */ /* 0x000f240008000800 */
[----:B------:R-:W4:Y:S01]  /*374c0*/  LDL.LU R16, [R1+0xc74] ;  /* 0x000c740001107983 */ /* 0x000f220000300800 */
[----:B---3--:R-:W-:Y:S01]  /*374d0*/  ISETP.LT.AND P5, PT, R11, UR6, !P0 ;  /* 0x000000060b007c0c */ /* 0x008fe2000c7a1270 */
[----:B------:R-:W3:Y:S02]  /*374e0*/  LDCU UR6, c[0x0][0x39c] ;  /* 0x00007380ff0677ac */ /* 0x000ee40008000800 */
[----:B------:R-:W3:Y:S01]  /*374f0*/  LDL.LU R11, [R1+0xcac] ;  /* 0x000cac00010b7983 */ /* 0x000ee20000300800 */
[----:B0-----:R-:W-:-:S02]  /*37500*/  IADD3 R6, P6, PT, R9, R2, RZ ;  /* 0x0000000209067210 */ /* 0x001fc40007fde0ff */
[----:B------:R-:W-:Y:S01]  /*37510*/  PRMT R14, R14, 0x7773, RZ ;  /* 0x000077730e0e7816 */ /* 0x000fe200000000ff */
[----:B------:R-:W4:Y:S01]  /*37520*/  LDL.LU R13, [R1+0xd58] ;  /* 0x000d5800010d7983 */ /* 0x000f220000300800 */
[----:B------:R-:W-:Y:S01]  /*37530*/  LEA.HI.X.SX32 R7, R9, R3, 0x1, P6 ;  /* 0x0000000309077211 */ /* 0x000fe200030f0eff */
[----:B------:R-:W-:-:S04]  /*37540*/  IMAD R9, R8, 0x2, R9 ;  /* 0x0000000208097824 */ /* 0x000fc800078e0209 */
[----:B------:R0:W-:Y:S01]  /*37550*/  @P4 STG.E.U8 desc[UR22][R6.64], R14 ;  /* 0x0000000e06004986 */ /* 0x0001e2000c101116 */
[----:B--2---:R-:W-:Y:S01]  /*37560*/  ISETP.LT.AND P4, PT, R12, UR5, !P0 ;  /* 0x000000050c007c0c */ /* 0x004fe2000c781270 */
[C---:B-1----:R-:W-:Y:S01]  /*37570*/  IMAD R5, R8.reuse, 0x2, R9 ;  /* 0x0000000208057824 */ /* 0x042fe200078e0209 */
[----:B------:R-:W3:Y:S01]  /*37580*/  LDCU UR5, c[0x0][0x39c] ;  /* 0x00007380ff0577ac */ /* 0x000ee20008000800 */
[----:B------:R-:W2:Y:S01]  /*37590*/  LDL.LU R12, [R1+0xd6c] ;  /* 0x000d6c00010c7983 */ /* 0x000ea20000300800 */
[----:B------:R-:W-:Y:S01]  /*375a0*/  PRMT R10, R15, 0x7770, RZ ;  /* 0x000077700f0a7816 */ /* 0x000fe200000000ff */
[----:B------:R-:W-:Y:S01]  /*375b0*/  IMAD R0, R8, 0x2, R5 ;  /* 0x0000000208007824 */ /* 0x000fe200078e0205 */
[----:B0-----:R-:W-:-:S04]  /*375c0*/  IADD3 R6, P6, PT, R9, R2, RZ ;  /* 0x0000000209067210 */ /* 0x001fc80007fde0ff */
[-C--:B------:R-:W-:Y:S02]  /*375d0*/  LEA.HI.X.SX32 R7, R9, R3.reuse, 0x1, P6 ;  /* 0x0000000309077211 */ /* 0x080fe400030f0eff */
[----:B------:R-:W-:Y:S02]  /*375e0*/  IADD3 R4, P6, PT, R5, R2, RZ ;  /* 0x0000000205047210 */ /* 0x000fe40007fde0ff */
[----:B------:R-:W-:Y:S01]  /*375f0*/  PRMT R9, R15, 0x7771, RZ ;  /* 0x000077710f097816 */ /* 0x000fe200000000ff */
[----:B------:R0:W-:Y:S01]  /*37600*/  @P2 STG.E.U8 desc[UR22][R6.64], R10 ;  /* 0x0000000a06002986 */ /* 0x0001e2000c101116 */
[----:B------:R-:W-:-:S05]  /*37610*/  LEA.HI.X.SX32 R5, R5, R3, 0x1, P6 ;  /* 0x0000000305057211 */ /* 0x000fca00030f0eff */
[----:B------:R1:W-:Y:S01]  /*37620*/  @P3 STG.E.U8 desc[UR22][R4.64], R9 ;  /* 0x0000000904003986 */ /* 0x0003e2000c101116 */
[----:B0-----:R-:W-:-:S03]  /*37630*/  IADD3 R6, P6, PT, R0, R2, RZ ;  /* 0x0000000200067210 */ /* 0x001fc60007fde0ff */
[----:B------:R-:W2:Y:S01]  /*37640*/  LDL.LU R10, [R1+0xdc0] ;  /* 0x000dc000010a7983 */ /* 0x000ea20000300800 */
[----:B------:R-:W-:Y:S02]  /*37650*/  LEA.HI.X.SX32 R7, R0, R3, 0x1, P6 ;  /* 0x0000000300077211 */ /* 0x000fe400030f0eff */
[----:B-1----:R-:W-:-:S05]  /*37660*/  PRMT R9, R15, 0x7772, RZ ;  /* 0x000077720f097816 */ /* 0x002fca00000000ff */
[----:B------:R0:W-:Y:S01]  /*37670*/  @P1 STG.E.U8 desc[UR22][R6.64], R9 ;  /* 0x0000000906001986 */ /* 0x0001e2000c101116 */
[----:B---3--:R-:W-:Y:S01]  /*37680*/  ISETP.LT.AND P1, PT, R11, UR5, !P0 ;  /* 0x000000050b007c0c */ /* 0x008fe2000c721270 */
[C---:B------:R-:W-:Y:S02]  /*37690*/  IMAD R5, R17.reuse, R8, RZ ;  /* 0x0000000811057224 */ /* 0x040fe400078e02ff */
[----:B------:R-:W3:Y:S01]  /*376a0*/  LDL.LU R11, [R1+0xc90] ;  /* 0x000c9000010b7983 */ /* 0x000ee20000300800 */
[----:B----4-:R-:W-:Y:S01]  /*376b0*/  ISETP.LT.AND P2, PT, R17, UR4, !P0 ;  /* 0x0000000411007c0c */ /* 0x010fe2000c741270 */
[----:B------:R-:W1:Y:S01]  /*376c0*/  LDCU UR4, c[0x0][0x39c] ;  /* 0x00007380ff0477ac */ /* 0x000e620008000800 */
[----:B------:R-:W-:Y:S01]  /*376d0*/  ISETP.LT.AND P3, PT, R16, UR6, !P0 ;  /* 0x0000000610007c0c */ /* 0x000fe2000c761270 */
[----:B------:R-:W2:Y:S01]  /*376e0*/  LDCU UR6, c[0x0][0x39c] ;  /* 0x00007380ff0677ac */ /* 0x000ea20008000800 */
[-C--:B------:R-:W-:Y:S01]  /*376f0*/  IADD3 R4, P6, PT, R5, R2.reuse, RZ ;  /* 0x0000000205047210 */ /* 0x080fe20007fde0ff */
[C---:B0-----:R-:W-:Y:S01]  /*37700*/  IMAD R7, R8.reuse, 0x4, R0 ;  /* 0x0000000408077824 */ /* 0x041fe200078e0200 */
[----:B------:R-:W-:Y:S01]  /*37710*/  PRMT R15, R15, 0x7773, RZ ;  /* 0x000077730f0f7816 */ /* 0x000fe200000000ff */
[----:B------:R-:W0:Y:S01]  /*37720*/  LDCU UR5, c[0x0][0x39c] ;  /* 0x00007380ff0577ac */ /* 0x000e220008000800 */
[----:B------:R-:W-:Y:S01]  /*37730*/  LEA.HI.X.SX32 R5, R5, R3, 0x1, P6 ;  /* 0x0000000305057211 */ /* 0x000fe200030f0eff */
[----:B------:R-:W-:Y:S01]  /*37740*/  IMAD R0, R8, 0x2, R7 ;  /* 0x0000000208007824 */ /* 0x000fe200078e0207 */
[----:B------:R-:W-:-:S03]  /*37750*/  IADD3 R6, P6, PT, R7, R2, RZ ;  /* 0x0000000207067210 */ /* 0x000fc60007fde0ff */
[----:B------:R4:W-:Y:S01]  /*37760*/  @P2 STG.E.U8 desc[UR22][R4.64], R15 ;  /* 0x0000000f04002986 */ /* 0x0009e2000c101116 */
[----:B------:R-:W-:Y:S02]  /*37770*/  LEA.HI.X.SX32 R7, R7, R3, 0x1, P6 ;  /* 0x0000000307077211 */ /* 0x000fe400030f0eff */
[----:B------:R-:W-:Y:S02]  /*37780*/  PRMT R9, R20, 0x7770, RZ ;  /* 0x0000777014097816 */ /* 0x000fe400000000ff */
[----:B-1----:R-:W-:Y:S01]  /*37790*/  ISETP.LT.AND P2, PT, R13, UR4, !P0 ;  /* 0x000000040d007c0c */ /* 0x002fe2000c741270 */
[----:B------:R-:W1:Y:S01]  /*377a0*/  LDCU UR4, c[0x0][0x39c] ;  /* 0x00007380ff0477ac */ /* 0x000e620008000800 */
[----:B------:R-:W3:Y:S01]  /*377b0*/  LDL.LU R13, [R1+0xcdc] ;  /* 0x000cdc00010d7983 */ /* 0x000ee20000300800 */
[----:B----4-:R-:W-:-:S04]  /*377c0*/  IADD3 R4, P6, PT, R0, R2, RZ ;  /* 0x0000000200047210 */ /* 0x010fc80007fde0ff */
[----:B------:R-:W-:Y:S02]  /*377d0*/  LEA.HI.X.SX32 R5, R0, R3, 0x1, P6 ;  /* 0x0000000300057211 */ /* 0x000fe400030f0eff */
[----:B--2---:R-:W-:Y:S01]  /*377e0*/  ISETP.LT.AND P6, PT, R12, UR6, !P0 ;  /* 0x000000060c007c0c */ /* 0x004fe2000c7c1270 */
[----:B------:R-:W3:Y:S01]  /*377f0*/  LDCU UR6, c[0x0][0x39c] ;  /* 0x00007380ff0677ac */ /* 0x000ee20008000800 */
[----:B------:R-:W1:Y:S01]  /*37800*/  LDL.LU R12, [R1+0xb14] ;  /* 0x000b1400010c7983 */ /* 0x000e620000300800 */
[----:B------:R-:W-:-:S03]  /*37810*/  IMAD R0, R8, 0x2, R0 ;  /* 0x0000000208007824 */ /* 0x000fc600078e0200 */
[----:B------:R2:W-:Y:S02]  /*37820*/  @P5 STG.E.U8 desc[UR22][R6.64], R9 ;  /* 0x0000000906005986 */ /* 0x0005e4000c101116 */
[----:B--2---:R-:W-:-:S05]  /*37830*/  PRMT R6, R20, 0x7771, RZ ;  /* 0x0000777114067816 */ /* 0x004fca00000000ff */
[----:B------:R2:W-:Y:S01]  /*37840*/  @P4 STG.E.U8 desc[UR22][R4.64], R6 ;  /* 0x0000000604004986 */ /* 0x0005e2000c101116 */
[----:B0-----:R-:W-:Y:S01]  /*37850*/  ISETP.LT.AND P4, PT, R10, UR5, !P0 ;  /* 0x000000050a007c0c */ /* 0x001fe2000c781270 */
[----:B------:R-:W0:Y:S01]  /*37860*/  LDCU UR5, c[0x0][0x39c] ;  /* 0x00007380ff0577ac */ /* 0x000e220008000800 */
[----:B------:R-:W-:Y:S01]  /*37870*/  PRMT R9, R20, 0x7772, RZ ;  /* 0x0000777214097816 */ /* 0x000fe200000000ff */
[----:B------:R-:W0:Y:S04]  /*37880*/  LDL.LU R10, [R1+0xd98] ;  /* 0x000d9800010a7983 */ /* 0x000e280000300800 */
[----:B------:R-:W4:Y:S01]  /*37890*/  LDL.LU R15, [R1+0xde4] ;  /* 0x000de400010f7983 */ /* 0x000f220000300800 */
[----:B--2---:R-:W-:-:S04]  /*378a0*/  IADD3 R6, P5, PT, R0, R2, RZ ;  /* 0x0000000200067210 */ /* 0x004fc80007fbe0ff */
[----:B------:R-:W-:-:S05]  /*378b0*/  LEA.HI.X.SX32 R7, R0, R3, 0x1, P5 ;  /* 0x0000000300077211 */ /* 0x000fca00028f0eff */
[----:B------:R2:W-:Y:S01]  /*378c0*/  @P3 STG.E.U8 desc[UR22][R6.64], R9 ;  /* 0x0000000906003986 */ /* 0x0005e2000c101116 */
[----:B---3--:R-:W-:Y:S01]  /*378d0*/  ISETP.LT.AND P3, PT, R11, UR6, !P0 ;  /* 0x000000060b007c0c */ /* 0x008fe2000c761270 */
[----:B------:R-:W-:Y:S02]  /*378e0*/  IMAD R5, R8, 0x2, R0 ;  /* 0x0000000208057824 */ /* 0x000fe400078e0200 */
[----:B------:R-:W3:Y:S01]  /*378f0*/  LDL.LU R11, [R1+0xc54] ;  /* 0x000c5400010b7983 */ /* 0x000ee20000300800 */
[----:B------:R-:W-:Y:S01]  /*37900*/  PRMT R20, R20, 0x7773, RZ ;  /* 0x0000777314147816 */ /* 0x000fe200000000ff */
[----:B------:R-:W4:Y:S01]  /*37910*/  LDCU UR6, c[0x0][0x39c] ;  /* 0x00007380ff0677ac */ /* 0x000f220008000800 */
[----:B------:R-:W-:Y:S01]  /*37920*/  IMAD R0, R8, 0x2, R5 ;  /* 0x0000000208007824 */ /* 0x000fe200078e0205 */
[C---:B------:R-:W-:Y:S01]  /*37930*/  IADD3 R4, P5, PT, R5.reuse, R2, RZ ;  /* 0x0000000205047210 */ /* 0x040fe20007fbe0ff */
[----:B------:R-:W4:Y:S03]  /*37940*/  LDL.LU R14, [R1+0xca8] ;  /* 0x000ca800010e7983 */ /* 0x000f260000300800 */
[----:B------:R-:W-:-:S02]  /*37950*/  LEA.HI.X.SX32 R5, R5, R3, 0x1, P5 ;  /* 0x0000000305057211 */ /* 0x000fc400028f0eff */
[----:B--2---:R-:W-:-:S03]  /*37960*/  IADD3 R6, P5, PT, R0, R2, RZ ;  /* 0x0000000200067210 */ /* 0x004fc60007fbe0ff */
[----:B------:R2:W-:Y:S01]  /*37970*/  @P1 STG.E.U8 desc[UR22][R4.64], R20 ;  /* 0x0000001404001986 */ /* 0x0005e2000c101116 */
[----:B------:R-:W-:Y:S02]  /*37980*/  LEA.HI.X.SX32 R7, R0, R3, 0x1, P5 ;  /* 0x0000000300077211 */ /* 0x000fe400028f0eff */
[----:B--2---:R-:W-:Y:S01]  /*37990*/  PRMT R5, R21, 0x7770, RZ ;  /* 0x0000777015057816 */ /* 0x004fe200000000ff */
[----:B------:R-:W-:Y:S01]  /*379a0*/  IMAD R4, R8, 0x2, R0 ;  /* 0x0000000208047824 */ /* 0x000fe200078e0200 */
[----:B------:R-:W-:Y:S01]  /*379b0*/  ISETP.LT.AND P1, PT, R13, UR7, !P0 ;  /* 0x000000070d007c0c */ /* 0x000fe2000c721270 */
[----:B------:R-:W2:Y:S01]  /*379c0*/  LDCU UR7, c[0x0][0x39c] ;  /* 0x00007380ff0777ac */ /* 0x000ea20008000800 */
[----:B------:R-:W2:Y:S04]  /*379d0*/  LDL.LU R13, [R1+0xd54] ;  /* 0x000d5400010d7983 */ /* 0x000ea80000300800 */
[----:B------:R0:W-:Y:S01]  /*379e0*/  @P2 STG.E.U8 desc[UR22][R6.64], R5 ;  /* 0x0000000506002986 */ /* 0x0001e2000c101116 */
[C---:B-1----:R-:W-:Y:S01]  /*379f0*/  ISETP.LT.AND P2, PT, R12.reuse, UR4, !P0 ;  /* 0x000000040c007c0c */ /* 0x042fe2000c741270 */
[----:B------:R-:W-:Y:S01]  /*37a00*/  IMAD R9, R12, R8, RZ ;  /* 0x000000080c097224 */ /* 0x000fe200078e02ff */
[----:B------:R-:W3:Y:S01]  /*37a10*/  LDCU UR4, c[0x0][0x39c] ;  /* 0x00007380ff0477ac */ /* 0x000ee20008000800 */
[----:B------:R-:W2:Y:S01]  /*37a20*/  LDL.LU R12, [R1+0xd68] ;  /* 0x000d6800010c7983 */ /* 0x000ea20000300800 */
[----:B------:R-:W-:Y:S01]  /*37a30*/  IMAD R0, R8, 0x2, R4 ;  /* 0x0000000208007824 */ /* 0x000fe200078e0204 */
[----:B0-----:R-:W-:-:S02]  /*37a40*/  IADD3 R6, P5, PT, R4, R2, RZ ;  /* 0x0000000204067210 */ /* 0x001fc40007fbe0ff */
[----:B------:R-:W-:Y:S02]  /*37a50*/  PRMT R5, R21, 0x7771, RZ ;  /* 0x0000777115057816 */ /* 0x000fe400000000ff */
[----:B------:R-:W-:Y:S02]  /*37a60*/  LEA.HI.X.SX32 R7, R4, R3, 0x1, P5 ;  /* 0x0000000304077211 */ /* 0x000fe400028f0eff */
[----:B------:R-:W-:-:S03]  /*37a70*/  IADD3 R4, P5, PT, R0, R2, RZ ;  /* 0x0000000200047210 */ /* 0x000fc60007fbe0ff */
[----:B------:R0:W-:Y:S02]  /*37a80*/  @P6 STG.E.U8 desc[UR22][R6.64], R5 ;  /* 0x0000000506006986 */ /* 0x0001e4000c101116 */
[C---:B0-----:R-:W-:Y:S02]  /*37a90*/  IADD3 R6, P6, PT, R9.reuse, R2, RZ ;  /* 0x0000000209067210 */ /* 0x041fe40007fde0ff */
[-C--:B------:R-:W-:Y:S02]  /*37aa0*/  LEA.HI.X.SX32 R5, R0, R3.reuse, 0x1, P5 ;  /* 0x0000000300057211 */ /* 0x080fe400028f0eff */
[----:B------:R-:W-:Y:S02]  /*37ab0*/  ISETP.LT.AND P5, PT, R10, UR5, !P0 ;  /* 0x000000050a007c0c */ /* 0x000fe4000c7a1270 */
[----:B------:R-:W-:Y:S01]  /*37ac0*/  LEA.HI.X.SX32 R7, R9, R3, 0x1, P6 ;  /* 0x0000000309077211 */ /* 0x000fe200030f0eff */
[----:B------:R-:W-:Y:S01]  /*37ad0*/  IMAD R0, R8, 0x4, R0 ;  /* 0x0000000408007824 */ /* 0x000fe200078e0200 */
[C---:B------:R-:W-:Y:S01]  /*37ae0*/  PRMT R10, R21.reuse, 0x7772, RZ ;  /* 0x00007772150a7816 */ /* 0x040fe200000000ff */
[----:B------:R-:W0:Y:S01]  /*37af0*/  LDCU UR5, c[0x0][0x39c] ;  /* 0x00007380ff0577ac */ /* 0x000e220008000800 */
[----:B------:R-:W-:-:S03]  /*37b00*/  PRMT R21, R21, 0x7773, RZ ;  /* 0x0000777315157816 */ /* 0x000fc600000000ff */
[----:B------:R1:W-:Y:S04]  /*37b10*/  @P4 STG.E.U8 desc[UR22][R4.64], R10 ;  /* 0x0000000a04004986 */ /* 0x0003e8000c101116 */
[----:B------:R0:W-:Y:S01]  /*37b20*/  @P2 STG.E.U8 desc[UR22][R6.64], R21 ;  /* 0x0000001506002986 */ /* 0x0001e2000c101116 */
[----:B---3--:R-:W-:Y:S01]  /*37b30*/  ISETP.LT.AND P2, PT, R11, UR4, !P0 ;  /* 0x000000040b007c0c */ /* 0x008fe2000c741270 */
[----:B------:R-:W3:Y:S02]  /*37b40*/  LDCU UR4, c[0x0][0x39c] ;  /* 0x00007380ff0477ac */ /* 0x000ee40008000800 */
[----:B------:R-:W3:Y:S01]  /*37b50*/  LDL.LU R11, [R1+0xc04] ;  /* 0x000c0400010b7983 */ /* 0x000ee20000300800 */
[----:B-1----:R-:W-:Y:S02]  /*37b60*/  IADD3 R4, P6, PT, R0, R2, RZ ;  /* 0x0000000200047210 */ /* 0x002fe40007fde0ff */
[----:B0-----:R-:W-:-:S02]  /*37b70*/  PRMT R6, R22, 0x7770, RZ ;  /* 0x0000777016067816 */ /* 0x001fc400000000ff */
[----:B------:R-:W-:Y:S01]  /*37b80*/  LEA.HI.X.SX32 R5, R0, R3, 0x1, P6 ;  /* 0x0000000300057211 */ /* 0x000fe200030f0eff */
[----:B------:R-:W-:Y:S01]  /*37b90*/  IMAD R0, R8, 0x2, R0 ;  /* 0x0000000208007824 */ /* 0x000fe200078e0200 */
[----:B----4-:R-:W-:Y:S01]  /*37ba0*/  ISETP.LT.AND P4, PT, R15, UR6, !P0 ;  /* 0x000000060f007c0c */ /* 0x010fe2000c781270 */
[----:B------:R-:W2:Y:S01]  /*37bb0*/  LDCU UR6, c[0x0][0x39c] ;  /* 0x00007380ff0677ac */ /* 0x000ea20008000800 */
[----:B------:R-:W-:Y:S01]  /*37bc0*/  PRMT R10, R22, 0x7771, RZ ;  /* 0x00007771160a7816 */ /* 0x000fe200000000ff */
[----:B------:R0:W-:Y:S04]  /*37bd0*/  @P3 STG.E.U8 desc[UR22][R4.64], R6 ;  /* 0x0000000604003986 */ /* 0x0001e8000c101116 */
[----:B------:R-:W4:Y:S01]  /*37be0*/  LDL.LU R15, [R1+0xb04] ;  /* 0x000b0400010f7983 */ /* 0x000f220000300800 */
[----:B0-----:R-:W-:Y:S01]  /*37bf0*/  IADD3 R6, P6, PT, R0, R2, RZ ;  /* 0x0000000200067210 */ /* 0x001fe20007fde0ff */
[----:B------:R-:W-:-:S03]  /*37c00*/  IMAD R5, R8, 0x2, R0 ;  /* 0x0000000208057824 */ /* 0x000fc600078e0200 */
[-C--:B------:R-:W-:Y:S02]  /*37c10*/  LEA.HI.X.SX32 R7, R0, R3.reuse, 0x1, P6 ;  /* 0x0000000300077211 */ /* 0x080fe400030f0eff */
[CC--:B------:R-:W-:Y:S01]  /*37c20*/  IADD3 R4, P6, PT, R5.reuse, R2.reuse, RZ ;  /* 0x0000000205047210 */ /* 0x0c0fe20007fde0ff */
[----:B------:R-:W-:Y:S01]  /*37c30*/  IMAD R9, R8, 0x2, R5 ;  /* 0x0000000208097824 */ /* 0x000fe200078e0205 */
[----:B------:R-:W-:Y:S02]  /*37c40*/  PRMT R0, R22, 0x7772, RZ ;  /* 0x0000777216007816 */ /* 0x000fe400000000ff */
[----:B------:R-:W-:Y:S01]  /*37c50*/  LEA.HI.X.SX32 R5, R5, R3, 0x1, P6 ;  /* 0x0000000305057211 */ /* 0x000fe200030f0eff */
[----:B------:R0:W-:Y:S01]  /*37c60*/  @P1 STG.E.U8 desc[UR22][R6.64], R10 ;  /* 0x0000000a06001986 */ /* 0x0001e2000c101116 */
[----:B------:R-:W-:Y:S01]  /*37c70*/  ISETP.LT.AND P3, PT, R14, UR5, !P0 ;  /* 0x000000050e007c0c */ /* 0x000fe2000c761270 */
[----:B------:R-:W1:Y:S02]  /*37c80*/  LDCU UR5, c[0x0][0x39c] ;  /* 0x00007380ff0577ac */ /* 0x000e640008000800 */
[----:B------:R1:W-:Y:S01]  /*37c90*/  @P5 STG.E.U8 desc[UR22][R4.64], R0 ;  /* 0x0000000004005986 */ /* 0x0003e2000c101116 */
[----:B--2---:R-:W-:Y:S01]  /*37ca0*/  ISETP.LT.AND P5, PT, R12, UR6, !P0 ;  /* 0x000000060c007c0c */ /* 0x004fe2000c7a1270 */
[----:B------:R-:W2:Y:S02]  /*37cb0*/  LDCU UR6, c[0x0][0x39c] ;  /* 0x00007380ff0677ac */ /* 0x000ea40008000800 */
[----:B------:R-:W2:Y:S04]  /*37cc0*/  LDL.LU R14, [R1+0xcd8] ;  /* 0x000cd800010e7983 */ /* 0x000ea80000300800 */
[----:B------:R-:W2:Y:S01]  /*37cd0*/  LDL.LU R12, [R1+0xd0c] ;  /* 0x000d0c00010c7983 */ /* 0x000ea20000300800 */
[----:B0-----:R-:W-:-:S02]  /*37ce0*/  IADD3 R6, P6, PT, R9, R2, RZ ;  /* 0x0000000209067210 */ /* 0x001fc40007fde0ff */
[----:B------:R-:W-:Y:S02]  /*37cf0*/  PRMT R22, R22, 0x7773, RZ ;  /* 0x0000777316167816 */ /* 0x000fe400000000ff */
[----:B------:R-:W-:Y:S02]  /*37d00*/  LEA.HI.X.SX32 R7, R9, R3, 0x1, P6 ;  /* 0x0000000309077211 */ /* 0x000fe400030f0eff */
[----:B---3--:R-:W-:Y:S01]  /*37d10*/  ISETP.LT.AND P1, PT, R13, UR4, !P0 ;  /* 0x000000040d007c0c */ /* 0x008fe2000c721270 */
[C---:B------:R-:W-:Y:S01]  /*37d20*/  IMAD R9, R8.reuse, 0x2, R9 ;  /* 0x0000000208097824 */ /* 0x040fe200078e0209 */
[----:B------:R-:W3:Y:S01]  /*37d30*/  LDL.LU R13, [R1+0xda0] ;  /* 0x000da000010d7983 */ /* 0x000ee20000300800 */
[----:B------:R-:W0:Y:S03]  /*37d40*/  LDCU UR4, c[0x0][0x39c] ;  /* 0x00007380ff0477ac */ /* 0x000e260008000800 */
[----:B------:R0:W-:Y:S01]  /*37d50*/  @P4 STG.E.U8 desc[UR22][R6.64], R22 ;  /* 0x0000001606004986 */ /* 0x0001e2000c101116 */
[----:B-1----:R-:W-:Y:S01]  /*37d60*/  ISETP.LT.AND P4, PT, R11, UR5, !P0 ;  /* 0x000000050b007c0c */ /* 0x002fe2000c781270 */
[----:B------:R-:W-:-:S02]  /*37d70*/  IMAD R5, R8, 0x2, R9 ;  /* 0x0000000208057824 */ /* 0x000fc400078e0209 */
[----:B------:R-:W3:Y:S01]  /*37d80*/  LDL.LU R11, [R1+0xdbc] ;  /* 0x000dbc00010b7983 */ /* 0x000ee20000300800 */
[-C--:B0-----:R-:W-:Y:S01]  /*37d90*/  IADD3 R6, P6, PT, R9, R2.reuse, RZ ;  /* 0x0000000209067210 */ /* 0x081fe20007fde0ff */
[----:B------:R-:W0:Y:S01]  /*37da0*/  LDCU UR5, c[0x0][0x39c] ;  /* 0x00007380ff0577ac */ /* 0x000e220008000800 */
[----:B------:R-:W-:Y:S02]  /*37db0*/  PRMT R10, R23, 0x7770, RZ ;  /* 0x00007770170a7816 */ /* 0x000fe400000000ff */
[-C--:B------:R-:W-:Y:S01]  /*37dc0*/  LEA.HI.X.SX32 R7, R9, R3.reuse, 0x1, P6 ;  /* 0x0000000309077211 */ /* 0x080fe200030f0eff */
[----:B------:R-:W-:Y:S01]  /*37dd0*/  IMAD R0, R8, 0x2, R5 ;  /* 0x0000000208007824 */ /* 0x000fe200078e0205 */
[----:B------:R-:W-:Y:S02]  /*37de0*/  IADD3 R4, P6, PT, R5, R2, RZ ;  /* 0x0000000205047210 */ /* 0x000fe40007fde0ff */
[----:B------:R-:W-:Y:S01]  /*37df0*/  PRMT R9, R23, 0x7771, RZ ;  /* 0x0000777117097816 */ /* 0x000fe200000000ff */
[----:B------:R1:W-:Y:S01]  /*37e00*/  @P2 STG.E.U8 desc[UR22][R6.64], R10 ;  /* 0x0000000a06002986 */ /* 0x0003e2000c101116 */
[----:B------:R-:W-:-:S05]  /*37e10*/  LEA.HI.X.SX32 R5, R5, R3, 0x1, P6 ;  /* 0x0000000305057211 */ /* 0x000fca00030f0eff */
[----:B------:R0:W-:Y:S01]  /*37e20*/  @P3 STG.E.U8 desc[UR22][R4.64], R9 ;  /* 0x0000000904003986 */ /* 0x0001e2000c101116 */
[----:B-1----:R-:W-:-:S03]  /*37e30*/  IADD3 R6, P6, PT, R0, R2, RZ ;  /* 0x0000000200067210 */ /* 0x002fc60007fde0ff */
[----:B------:R-:W3:Y:S01]  /*37e40*/  LDL.LU R10, [R1+0xc50] ;  /* 0x000c5000010a7983 */ /* 0x000ee20000300800 */
[-C--:B------:R-:W-:Y:S02]  /*37e50*/  LEA.HI.X.SX32 R7, R0, R3.reuse, 0x1, P6 ;  /* 0x0000000300077211 */ /* 0x080fe400030f0eff */
[----:B0-----:R-:W-:Y:S01]  /*37e60*/  PRMT R9, R23, 0x7772, RZ ;  /* 0x0000777217097816 */ /* 0x001fe200000000ff */
[C---:B----4-:R-:W-:Y:S01]  /*37e70*/  IMAD R5, R15.reuse, R8, RZ ;  /* 0x000000080f057224 */ /* 0x050fe200078e02ff */
[----:B------:R-:W-:Y:S01]  /*37e80*/  ISETP.LT.AND P2, PT, R15, UR4, !P0 ;  /* 0x000000040f007c0c */ /* 0x000fe2000c741270 */
[----:B------:R-:W3:Y:S02]  /*37e90*/  LDCU UR4, c[0x0][0x39c] ;  /* 0x00007380ff0477ac */ /* 0x000ee40008000800 */
[----:B------:R0:W-:Y:S01]  /*37ea0*/  @P1 STG.E.U8 desc[UR22][R6.64], R9 ;  /* 0x0000000906001986 */ /* 0x0001e2000c101116 */
[C---:B------:R-:W-:Y:S02]  /*37eb0*/  IADD3 R4, P6, PT, R5.reuse, R2, RZ ;  /* 0x0000000205047210 */ /* 0x040fe40007fde0ff */
[----:B--2---:R-:W-:Y:S01]  /*37ec0*/  ISETP.LT.AND P3, PT, R14, UR6, !P0 ;  /* 0x000000060e007c0c */ /* 0x004fe2000c761270 */
[----:B------:R-:W1:Y:S01]  /*37ed0*/  LDCU UR6, c[0x0][0x39c] ;  /* 0x00007380ff0677ac */ /* 0x000e620008000800 */
[----:B------:R-:W-:Y:S01]  /*37ee0*/  ISETP.LT.AND P1, PT, R12, UR5, !P0 ;  /* 0x000000050c007c0c */ /* 0x000fe2000c721270 */
[----:B------:R-:W2:Y:S01]  /*37ef0*/  LDCU UR5, c[0x0][0x39c] ;  /* 0x00007380ff0577ac */ /* 0x000ea20008000800 */
[----:B------:R-:W4:Y:S01]  /*37f00*/  LDL.LU R12, [R1+0xcf0] ;  /* 0x000cf000010c7983 */ /* 0x000f220000300800 */
[----:B0-----:R-:W-:Y:S01]  /*37f10*/  IMAD R7, R8, 0x4, R0 ;  /* 0x0000000408077824 */ /* 0x001fe200078e0200 */
[----:B------:R-:W-:-:S02]  /*37f20*/  LEA.HI.X.SX32 R5, R5, R3, 0x1, P6 ;  /* 0x0000000305057211 */ /* 0x000fc400030f0eff */
[----:B------:R-:W-:Y:S01]  /*37f30*/  PRMT R23, R23, 0x7773, RZ ;  /* 0x0000777317177816 */ /* 0x000fe200000000ff */
[----:B------:R-:W-:Y:S01]  /*37f40*/  IMAD R0, R8, 0x2, R7 ;  /* 0x0000000208007824 */ /* 0x000fe200078e0207 */
[----:B------:R-:W-:-:S03]  /*37f50*/  IADD3 R6, P6, PT, R7, R2, RZ ;  /* 0x0000000207067210 */ /* 0x000fc60007fde0ff */
[----:B------:R0:W-:Y:S01]  /*37f60*/  @P2 STG.E.U8 desc[UR22][R4.64], R23 ;  /* 0x0000001704002986 */ /* 0x0001e2000c101116 */
[----:B------:R-:W-:Y:S02]  /*37f70*/  LEA.HI.X.SX32 R7, R7, R3, 0x1, P6 ;  /* 0x0000000307077211 */ /* 0x000fe400030f0eff */
[----:B---3--:R-:W-:Y:S01]  /*37f80*/  ISETP.LT.AND P2, PT, R13, UR4, !P0 ;  /* 0x000000040d007c0c */ /* 0x008fe2000c741270 */
[----:B------:R-:W3:Y:S01]  /*37f90*/  LDCU UR4, c[0x0][0x39c] ;  /* 0x00007380ff0477ac */ /* 0x000ee20008000800 */
[----:B------:R-:W3:Y:S01]  /*37fa0*/  LDL.LU R13, [R1+0xd38] ;  /* 0x000d3800010d7983 */ /* 0x000ee20000300800 */
[----:B0-----:R-:W-:-:S04]  /*37fb0*/  IADD3 R4, P6, PT, R0, R2, RZ ;  /* 0x0000000200047210 */ /* 0x001fc80007fde0ff */
[----:B------:R-:W-:Y:S02]  /*37fc0*/  LEA.HI.X.SX32 R5, R0, R3, 0x1, P6 ;  /* 0x0000000300057211 */ /* 0x000fe400030f0eff */
[----:B-1----:R-:W-:Y:S01]  /*37fd0*/  ISETP.LT.AND P6, PT, R11, UR6, !P0 ;  /* 0x000000060b007c0c */ /* 0x002fe2000c7c1270 */
[----:B------:R-:W4:Y:S01]  /*37fe0*/  LDCU UR6, c[0x0][0x39c] ;  /* 0x00007380ff0677ac */ /* 0x000f220008000800 */
[----:B------:R-:W3:Y:S01]  /*37ff0*/  LDL.LU R11, [R1+0xaec] ;  /* 0x000aec00010b7983 */ /* 0x000ee20000300800 */
[----:B------:R-:W-:Y:S01]  /*38000*/  PRMT R9, R28, 0x7770, RZ ;  /* 0x000077701c097816 */ /* 0x000fe200000000ff */
[----:B------:R-:W-:-:S04]  /*38010*/  IMAD R0, R8, 0x2, R0 ;  /* 0x0000000208007824 */ /* 0x000fc800078e0200 */
[----:B------:R0:W-:Y:S02]  /*38020*/  @P5 STG.E.U8 desc[UR22][R6.64], R9 ;  /* 0x0000000906005986 */ /* 0x0001e4000c101116 */
[----:B0-----:R-:W-:-:S05]  /*38030*/  PRMT R6, R28, 0x7771, RZ ;  /* 0x000077711c067816 */ /* 0x001fca00000000ff */
[----:B------:R0:W-:Y:S01]  /*38040*/  @P4 STG.E.U8 desc[UR22][R4.64], R6 ;  /* 0x0000000604004986 */ /* 0x0001e2000c101116 */
[----:B--2---:R-:W-:Y:S01]  /*38050*/  ISETP.LT.AND P4, PT, R10, UR5, !P0 ;  /* 0x000000050a007c0c */ /* 0x004fe2000c781270 */
[----:B------:R-:W1:Y:S02]  /*38060*/  LDCU UR5, c[0x0][0x39c] ;  /* 0x00007380ff0577ac */ /* 0x000e640008000800 */
[----:B------:R-:W1:Y:S01]  /*38070*/  LDL.LU R10, [R1+0xdd8] ;  /* 0x000dd800010a7983 */ /* 0x000e620000300800 */
[----:B------:R-:W-:-:S03]  /*38080*/  PRMT R9, R28, 0x7772, RZ ;  /* 0x000077721c097816 */ /* 0x000fc600000000ff */
[----:B------:R-:W2:Y:S01]  /*38090*/  LDL.LU R15, [R1+0xc8c] ;  /* 0x000c8c00010f7983 */ /* 0x000ea20000300800 */
[----:B0-----:R-:W-:-:S04]  /*380a0*/  IADD3 R6, P5, PT, R0, R2, RZ ;  /* 0x0000000200067210 */ /* 0x001fc80007fbe0ff */
[----:B------:R-:W-:Y:S01]  /*380b0*/  LEA.HI.X.SX32 R7, R0, R3, 0x1, P5 ;  /* 0x0000000300077211 */ /* 0x000fe200028f0eff */
[----:B------:R-:W-:-:S04]  /*380c0*/  IMAD R5, R8, 0x2, R0 ;  /* 0x0000000208057824 */ /* 0x000fc800078e0200 */
[----:B------:R0:W-:Y:S01]  /*380d0*/  @P3 STG.E.U8 desc[UR22][R6.64], R9 ;  /* 0x0000000906003986 */ /* 0x0001e2000c101116 */
[----:B----4-:R-:W-:Y:S01]  /*380e0*/  ISETP.LT.AND P3, PT, R12, UR6, !P0 ;  /* 0x000000060c007c0c */ /* 0x010fe2000c761270 */
[----:B------:R-:W-:Y:S01]  /*380f0*/  IMAD R0, R8, 0x2, R5 ;  /* 0x0000000208007824 */ /* 0x000fe200078e0205 */
[CC--:B------:R-:W-:Y:S01]  /*38100*/  IADD3 R4, P5, PT, R5.reuse, R2.reuse, RZ ;  /* 0x0000000205047210 */ /* 0x0c0fe20007fbe0ff */
[----:B------:R-:W4:Y:S01]  /*38110*/  LDL.LU R12, [R1+0xca4] ;  /* 0x000ca400010c7983 */ /* 0x000f220000300800 */
[----:B------:R-:W-:Y:S01]  /*38120*/  PRMT R28, R28, 0x7773, RZ ;  /* 0x000077731c1c7816 */ /* 0x000fe200000000ff */
[----:B------:R-:W2:Y:S01]  /*38130*/  LDCU UR6, c[0x0][0x39c] ;  /* 0x00007380ff0677ac */ /* 0x000ea20008000800 */
[----:B------:R-:W-:Y:S01]  /*38140*/  LEA.HI.X.SX32 R5, R5, R3, 0x1, P5 ;  /* 0x0000000305057211 */ /* 0x000fe200028f0eff */
[----:B------:R-:W2:Y:S01]  /*38150*/  LDL.LU R14, [R1+0xd08] ;  /* 0x000d0800010e7983 */ /* 0x000ea20000300800 */
[----:B0-----:R-:W-:-:S03]  /*38160*/  IADD3 R6, P5, PT, R0, R2, RZ ;  /* 0x0000000200067210 */ /* 0x001fc60007fbe0ff */
[----:B------:R0:W-:Y:S01]  /*38170*/  @P1 STG.E.U8 desc[UR22][R4.64], R28 ;  /* 0x0000001c04001986 */ /* 0x0001e2000c101116 */
[----:B------:R-:W-:Y:S02]  /*38180*/  LEA.HI.X.SX32 R7, R0, R3, 0x1, P5 ;  /* 0x0000000300077211 */ /* 0x000fe400028f0eff */
[----:B---3--:R-:W-:Y:S01]  /*38190*/  ISETP.LT.AND P1, PT, R13, UR7, !P0 ;  /* 0x000000070d007c0c */ /* 0x008fe2000c721270 */
[----:B------:R-:W3:Y:S01]  /*381a0*/  LDCU UR7, c[0x0][0x39c] ;  /* 0x00007380ff0777ac */ /* 0x000ee20008000800 */
[----:B------:R-:W3:Y:S01]  /*381b0*/  LDL.LU R13, [R1+0xd9c] ;  /* 0x000d9c00010d7983 */ /* 0x000ee20000300800 */
[----:B0-----:R-:W-:-:S05]  /*381c0*/  PRMT R5, R29, 0x7770, RZ ;  /* 0x000077701d057816 */ /* 0x001fca00000000ff */
[----:B------:R0:W-:Y:S01]  /*381d0*/  @P2 STG.E.U8 desc[UR22][R6.64], R5 ;  /* 0x0000000506002986 */ /* 0x0001e2000c101116 */
[C---:B------:R-:W-:Y:S01]  /*381e0*/  ISETP.LT.AND P2, PT, R11.reuse, UR4, !P0 ;  /* 0x000000040b007c0c */ /* 0x040fe2000c741270 */
[----:B------:R-:W-:Y:S01]  /*381f0*/  IMAD R9, R11, R8, RZ ;  /* 0x000000080b097224 */ /* 0x000fe200078e02ff */
[----:B------:R-:W4:Y:S01]  /*38200*/  LDCU UR4, c[0x0][0x39c] ;  /* 0x00007380ff0477ac */ /* 0x000f220008000800 */
[----:B------:R-:W3:Y:S01]  /*38210*/  LDL.LU R11, [R1+0xdb8] ;  /* 0x000db800010b7983 */ /* 0x000ee20000300800 */
[----:B------:R-:W-:Y:S01]  /*38220*/  IMAD R4, R8, 0x2, R0 ;  /* 0x0000000208047824 */ /* 0x000fe200078e0200 */
[----:B0-----:R-:W-:-:S03]  /*38230*/  PRMT R5, R29, 0x7771, RZ ;  /* 0x000077711d057816 */ /* 0x001fc600000000ff */
[----:B------:R-:W-:Y:S01]  /*38240*/  IMAD R0, R8, 0x2, R4 ;  /* 0x0000000208007824 */ /* 0x000fe200078e0204 */
[----:B------:R-:W-:-:S04]  /*38250*/  IADD3 R6, P5, PT, R4, R2, RZ ;  /* 0x0000000204067210 */ /* 0x000fc80007fbe0ff */
[----:B------:R-:W-:Y:S02]  /*38260*/  LEA.HI.X.SX32 R7, R4, R3, 0x1, P5 ;  /* 0x0000000304077211 */ /* 0x000fe400028f0eff */
[----:B------:R-:W-:-:S03]  /*38270*/  IADD3 R4, P5, PT, R0, R2, RZ ;  /* 0x0000000200047210 */ /* 0x000fc60007fbe0ff */
[----:B------:R0:W-:Y:S02]  /*38280*/  @P6 STG.E.U8 desc[UR22][R6.64], R5 ;  /* 0x0000000506006986 */ /* 0x0001e4000c101116 */
[-C--:B0-----:R-:W-:Y:S02]  /*38290*/  LEA.HI.X.SX32 R5, R0, R3.reuse, 0x1, P5 ;  /* 0x0000000300057211 */ /* 0x081fe400028f0eff */
[----:B------:R-:W-:Y:S02]  /*382a0*/  IADD3 R6, P6, PT, R9, R2, RZ ;  /* 0x0000000209067210 */ /* 0x000fe40007fde0ff */
[----:B-1----:R-:W-:Y:S01]  /*382b0*/  ISETP.LT.AND P5, PT, R10, UR5, !P0 ;  /* 0x000000050a007c0c */ /* 0x002fe2000c7a1270 */
[----:B------:R-:W-:Y:S01]  /*382c0*/  IMAD R0, R8, 0x4, R0 ;  /* 0x0000000408007824 */ /* 0x000fe200078e0200 */
[----:B------:R-:W-:Y:S01]  /*382d0*/  PRMT R10, R29, 0x7772, RZ ;  /* 0x000077721d0a7816 */ /* 0x000fe200000000ff */
[----:B------:R-:W0:Y:S01]  /*382e0*/  LDCU UR5, c[0x0][0x39c] ;  /* 0x00007380ff0577ac */ /* 0x000e220008000800 */
[----:B------:R-:W-:-:S02]  /*382f0*/  LEA.HI.X.SX32 R7, R9, R3, 0x1, P6 ;  /* 0x0000000309077211 */ /* 0x000fc400030f0eff */
[----:B------:R-:W-:Y:S01]  /*38300*/  PRMT R29, R29, 0x7773, RZ ;  /* 0x000077731d1d7816 */ /* 0x000fe200000000ff */
[----:B------:R1:W-:Y:S04]  /*38310*/  @P4 STG.E.U8 desc[UR22][R4.64], R10 ;  /* 0x0000000a04004986 */ /* 0x0003e8000c101116 */
[----:B------:R0:W-:Y:S01]  /*38320*/  @P2 STG.E.U8 desc[UR22][R6.64], R29 ;  /* 0x0000001d06002986 */ /* 0x0001e2000c101116 */
[----:B----4-:R-:W-:Y:S01]  /*38330*/  ISETP.LT.AND P2, PT, R12, UR4, !P0 ;  /* 0x000000040c007c0c */ /* 0x010fe2000c741270 */
[----:B------:R-:W3:Y:S02]  /*38340*/  LDCU UR4, c[0x0][0x39c] ;  /* 0x00007380ff0477ac */ /* 0x000ee40008000800 */
[----:B------:R-:W4:Y:S01]  /*38350*/  LDL.LU R12, [R1+0xc4c] ;  /* 0x000c4c00010c7983 */ /* 0x000f220000300800 */
[----:B-1----:R-:W-:-:S02]  /*38360*/  IADD3 R4, P6, PT, R0, R2, RZ ;  /* 0x0000000200047210 */ /* 0x002fc40007fde0ff */
[----:B--2---:R-:W-:Y:S01]  /*38370*/  ISETP.LT.AND P4, PT, R15, UR6, !P0 ;  /* 0x000000060f007c0c */ /* 0x004fe2000c781270 */
[----:B------:R-:W1:Y:S01]  /*38380*/  LDCU UR6, c[0x0][0x39c] ;  /* 0x00007380ff0677ac */ /* 0x000e620008000800 */
[----:B------:R-:W-:Y:S01]  /*38390*/  LEA.HI.X.SX32 R5, R0, R3, 0x1, P6 ;  /* 0x0000000300057211 */ /* 0x000fe200030f0eff */
[----:B------:R-:W-:Y:S01]  /*383a0*/  IMAD R0, R8, 0x2, R0 ;  /* 0x0000000208007824 */ /* 0x000fe200078e0200 */
[C---:B0-----:R-:W-:Y:S01]  /*383b0*/  PRMT R6, R30.reuse, 0x7770, RZ ;  /* 0x000077701e067816 */ /* 0x041fe200000000ff */
[----:B------:R-:W2:Y:S04]  /*383c0*/  LDL.LU R15, [R1+0xa5c] ;  /* 0x000a5c00010f7983 */ /* 0x000ea80000300800 */
[----:B------:R0:W-:Y:S01]  /*383d0*/  @P3 STG.E.U8 desc[UR22][R4.64], R6 ;  /* 0x0000000604003986 */ /* 0x0001e2000c101116 */
[----:B------:R-:W-:-:S02]  /*383e0*/  PRMT R10, R30, 0x7771, RZ ;  /* 0x000077711e0a7816 */ /* 0x000fc400000000ff */
        /* <DEDUP_REMOVED lines=9> */
[----:B------:R-:W4:Y:S02]  /*38480*/  LDCU UR5, c[0x0][0x39c] ;  /* 0x00007380ff0577ac */ /* 0x000f240008000800 */
[----:B------:R0:W-:Y:S04]  /*38490*/  @P5 STG.E.U8 desc[UR22][R4.64], R0 ;  /* 0x0000000004005986 */ /* 0x0001e8000c101116 */
[----:B------:R-:W2:Y:S01]  /*384a0*/  LDL.LU R14, [R1+0xaa0] ;  /* 0x000aa000010e7983 */ /* 0x000ea20000300800 */
[----:B---3--:R-:W-:Y:S01]  /*384b0*/  ISETP.LT.AND P1, PT, R13, UR4, !P0 ;  /* 0x000000040d007c0c */ /* 0x008fe2000c721270 */
[----:B------:R-:W2:Y:S01]  /*384c0*/  LDCU UR4, c[0x0][0x39c] ;  /* 0x00007380ff0477ac */ /* 0x000ea20008000800 */
[----:B-1----:R-:W-:Y:S01]  /*384d0*/  ISETP.LT.AND P5, PT, R11, UR6, !P0 ;  /* 0x000000060b007c0c */ /* 0x002fe2000c7a1270 */
[----:B------:R-:W1:Y:S01]  /*384e0*/  LDCU UR6, c[0x0][0x39c] ;  /* 0x00007380ff0677ac */ /* 0x000e620008000800 */
[----:B------:R-:W3:Y:S04]  /*384f0*/  LDL.LU R11, [R1+0xaa4] ;  /* 0x000aa400010b7983 */ /* 0x000ee80000300800 */
[----:B------:R-:W3:Y:S01]  /*38500*/  LDL.LU R13, [R1+0xde0] ;  /* 0x000de000010d7983 */ /* 0x000ee20000300800 */
[----:B0-----:R-:W-:-:S02]  /*38510*/  IADD3 R6, P6, PT, R9, R2, RZ ;  /* 0x0000000209067210 */ /* 0x001fc40007fde0ff */
[----:B------:R-:W-:Y:S02]  /*38520*/  PRMT R30, R30, 0x7773, RZ ;  /* 0x000077731e1e7816 */ /* 0x000fe400000000ff */
[----:B------:R-:W-:Y:S01]  /*38530*/  LEA.HI.X.SX32 R7, R9, R3, 0x1, P6 ;  /* 0x0000000309077211 */ /* 0x000fe200030f0eff */
[----:B------:R-:W-:-:S04]  /*38540*/  IMAD R9, R8, 0x2, R9 ;  /* 0x0000000208097824 */ /* 0x000fc800078e0209 */
[----:B------:R0:W-:Y:S01]  /*38550*/  @P4 STG.E.U8 desc[UR22][R6.64], R30 ;  /* 0x0000001e06004986 */ /* 0x0001e2000c101116 */
[----:B------:R-:W-:Y:S01]  /*38560*/  IMAD R5, R8, 0x2, R9 ;  /* 0x0000000208057824 */ /* 0x000fe200078e0209 */
[----:B------:R-:W-:-:S03]  /*38570*/  PRMT R10, R31, 0x7770, RZ ;  /* 0x000077701f0a7816 */ /* 0x000fc600000000ff */
[----:B------:R-:W-:Y:S01]  /*38580*/  IMAD R0, R8, 0x2, R5 ;  /* 0x0000000208007824 */ /* 0x000fe200078e0205 */
[----:B0-----:R-:W-:-:S04]  /*38590*/  IADD3 R6, P6, PT, R9, R2, RZ ;  /* 0x0000000209067210 */ /* 0x001fc80007fde0ff */
[-C--:B------:R-:W-:Y:S02]  /*385a0*/  LEA.HI.X.SX32 R7, R9, R3.reuse, 0x1, P6 ;  /* 0x0000000309077211 */ /* 0x080fe400030f0eff */
[----:B------:R-:W-:Y:S02]  /*385b0*/  IADD3 R4, P6, PT, R5, R2, RZ ;  /* 0x0000000205047210 */ /* 0x000fe40007fde0ff */
[----:B------:R-:W-:Y:S01]  /*385c0*/  PRMT R9, R31, 0x7771, RZ ;  /* 0x000077711f097816 */ /* 0x000fe200000000ff */
[----:B------:R0:W-:Y:S01]  /*385d0*/  @P2 STG.E.U8 desc[UR22][R6.64], R10 ;  /* 0x0000000a06002986 */ /* 0x0001e2000c101116 */
[----:B----4-:R-:W-:Y:S01]  /*385e0*/  ISETP.LT.AND P4, PT, R12, UR5, !P0 ;  /* 0x000000050c007c0c */ /* 0x010fe2000c781270 */
[----:B------:R-:W3:Y:S02]  /*385f0*/  LDCU UR5, c[0x0][0x39c] ;  /* 0x00007380ff0577ac */ /* 0x000ee40008000800 */
[----:B------:R-:W4:Y:S01]  /*38600*/  LDL.LU R12, [R1+0xddc] ;  /* 0x000ddc00010c7983 */ /* 0x000f220000300800 */
[----:B------:R-:W-:-:S02]  /*38610*/  LEA.HI.X.SX32 R5, R5, R3, 0x1, P6 ;  /* 0x0000000305057211 */ /* 0x000fc400030f0eff */
[C---:B0-----:R-:W-:Y:S01]  /*38620*/  IADD3 R6, P6, PT, R0.reuse, R2, RZ ;  /* 0x0000000200067210 */ /* 0x041fe20007fde0ff */
[----:B------:R-:W4:Y:S01]  /*38630*/  LDL.LU R10, [R1+0xab0] ;  /* 0x000ab000010a7983 */ /* 0x000f220000300800 */
[C---:B--2---:R-:W-:Y:S01]  /*38640*/  ISETP.LT.AND P2, PT, R15.reuse, UR4, !P0 ;  /* 0x000000040f007c0c */ /* 0x044fe2000c741270 */
[----:B------:R-:W0:Y:S02]  /*38650*/  LDCU UR4, c[0x0][0x39c] ;  /* 0x00007380ff0477ac */ /* 0x000e240008000800 */
[----:B------:R2:W-:Y:S01]  /*38660*/  @P3 STG.E.U8 desc[UR22][R4.64], R9 ;  /* 0x0000000904003986 */ /* 0x0005e2000c101116 */
[----:B------:R-:W-:Y:S01]  /*38670*/  LEA.HI.X.SX32 R7, R0, R3, 0x1, P6 ;  /* 0x0000000300077211 */ /* 0x000fe200030f0eff */
[----:B--2---:R-:W-:Y:S01]  /*38680*/  IMAD R5, R15, R8, RZ ;  /* 0x000000080f057224 */ /* 0x004fe200078e02ff */
[----:B------:R-:W-:-:S04]  /*38690*/  PRMT R9, R31, 0x7772, RZ ;  /* 0x000077721f097816 */ /* 0x000fc800000000ff */
[----:B------:R-:W-:Y:S01]  /*386a0*/  IADD3 R4, P6, PT, R5, R2, RZ ;  /* 0x0000000205047210 */ /* 0x000fe20007fde0ff */
[----:B------:R2:W-:Y:S01]  /*386b0*/  @P1 STG.E.U8 desc[UR22][R6.64], R9 ;  /* 0x0000000906001986 */ /* 0x0005e2000c101116 */
[----:B------:R-:W-:Y:S02]  /*386c0*/  PRMT R31, R31, 0x7773, RZ ;  /* 0x000077731f1f7816 */ /* 0x000fe400000000ff */
[----:B------:R-:W-:-:S05]  /*386d0*/  LEA.HI.X.SX32 R5, R5, R3, 0x1, P6 ;  /* 0x0000000305057211 */ /* 0x000fca00030f0eff */
[----:B------:R0:W-:Y:S01]  /*386e0*/  @P2 STG.E.U8 desc[UR22][R4.64], R31 ;  /* 0x0000001f04002986 */ /* 0x0001e2000c101116 */
[----:B-1----:R-:W-:Y:S01]  /*386f0*/  ISETP.LT.AND P3, PT, R14, UR6, !P0 ;  /* 0x000000060e007c0c */ /* 0x002fe2000c761270 */
[----:B------:R-:W4:Y:S01]  /*38700*/  LDCU UR6, c[0x0][0x39c] ;  /* 0x00007380ff0677ac */ /* 0x000f220008000800 */
[----:B---3--:R-:W-:Y:S01]  /*38710*/  ISETP.LT.AND P1, PT, R11, UR5, !P0 ;  /* 0x000000050b007c0c */ /* 0x008fe2000c721270 */
[----:B------:R-:W-:Y:S01]  /*38720*/  IMAD R0, R8, 0x4, R0 ;  /* 0x0000000408007824 */ /* 0x000fe200078e0200 */
[----:B------:R-:W3:Y:S01]  /*38730*/  LDL.LU R11, [R1+0xdf0] ;  /* 0x000df000010b7983 */ /* 0x000ee20000300800 */
[----:B------:R-:W1:Y:S01]  /*38740*/  LDCU UR5, c[0x0][0x39c] ;  /* 0x00007380ff0577ac */ /* 0x000e620008000800 */
[----:B0-----:R-:W-:Y:S02]  /*38750*/  ISETP.LT.AND P2, PT, R13, UR4, !P0 ;  /* 0x000000040d007c0c */ /* 0x001fe4000c741270 */
[----:B------:R-:W3:Y:S01]  /*38760*/  LDL.LU R13, [R1+0xdf8] ;  /* 0x000df800010d7983 */ /* 0x000ee20000300800 */
[----:B--2---:R-:W-:Y:S01]  /*38770*/  IADD3 R6, P6, PT, R0, R2, RZ ;  /* 0x0000000200067210 */ /* 0x004fe20007fde0ff */
[----:B------:R-:W-:Y:S01]  /*38780*/  IMAD R9, R8, 0x2, R0 ;  /* 0x0000000208097824 */ /* 0x000fe200078e0200 */
[----:B------:R-:W0:Y:S01]  /*38790*/  LDCU UR4, c[0x0][0x39c] ;  /* 0x00007380ff0477ac */ /* 0x000e220008000800 */
[----:B------:R-:W0:Y:S04]  /*387a0*/  LDL.LU R15, [R1+0xa58] ;  /* 0x000a5800010f7983 */ /* 0x000e280000300800 */
[----:B------:R-:W2:Y:S01]  /*387b0*/  LDL.LU R14, [R1+0xaa8] ;  /* 0x000aa800010e7983 */ /* 0x000ea20000300800 */
[----:B------:R-:W-:-:S02]  /*387c0*/  LEA.HI.X.SX32 R7, R0, R3, 0x1, P6 ;  /* 0x0000000300077211 */ /* 0x000fc400030f0eff */
[----:B------:R-:W-:Y:S02]  /*387d0*/  PRMT R0, R36, 0x7770, RZ ;  /* 0x0000777024007816 */ /* 0x000fe400000000ff */
[----:B------:R-:W-:-:S03]  /*387e0*/  IADD3 R4, P6, PT, R9, R2, RZ ;  /* 0x0000000209047210 */ /* 0x000fc60007fde0ff */
[----:B------:R1:W-:Y:S01]  /*387f0*/  @P5 STG.E.U8 desc[UR22][R6.64], R0 ;  /* 0x0000000006005986 */ /* 0x0003e2000c101116 */
[----:B------:R-:W-:Y:S01]  /*38800*/  LEA.HI.X.SX32 R5, R9, R3, 0x1, P6 ;  /* 0x0000000309057211 */ /* 0x000fe200030f0eff */
[----:B------:R-:W-:Y:S01]  /*38810*/  IMAD R9, R8, 0x2, R9 ;  /* 0x0000000208097824 */ /* 0x000fe200078e0209 */
[----:B-1----:R-:W-:-:S04]  /*38820*/  PRMT R0, R36, 0x7771, RZ ;  /* 0x0000777124007816 */ /* 0x002fc800000000ff */
[C---:B------:R-:W-:Y:S01]  /*38830*/  IADD3 R6, P5, PT, R9.reuse, R2, RZ ;  /* 0x0000000209067210 */ /* 0x040fe20007fbe0ff */
[----:B------:R1:W-:Y:S01]  /*38840*/  @P4 STG.E.U8 desc[UR22][R4.64], R0 ;  /* 0x0000000004004986 */ /* 0x0003e2000c101116 */
[----:B----4-:R-:W-:Y:S01]  /*38850*/  ISETP.LT.AND P6, PT, R12, UR6, !P0 ;  /* 0x000000060c007c0c */ /* 0x010fe2000c7c1270 */
[----:B------:R-:W3:Y:S02]  /*38860*/  LDCU UR6, c[0x0][0x39c] ;  /* 0x00007380ff0677ac */ /* 0x000ee40008000800 */
[----:B------:R-:W4:Y:S01]  /*38870*/  LDL.LU R12, [R1+0xaac] ;  /* 0x000aac00010c7983 */ /* 0x000f220000300800 */
[----:B-1----:R-:W-:Y:S01]  /*38880*/  IMAD R0, R8, 0x2, R9 ;  /* 0x0000000208007824 */ /* 0x002fe200078e0209 */
[----:B------:R-:W-:Y:S01]  /*38890*/  ISETP.LT.AND P4, PT, R10, UR5, !P0 ;  /* 0x000000050a007c0c */ /* 0x000fe2000c781270 */
[----:B------:R-:W2:Y:S01]  /*388a0*/  LDCU UR5, c[0x0][0x39c] ;  /* 0x00007380ff0577ac */ /* 0x000ea20008000800 */
[----:B------:R-:W-:Y:S01]  /*388b0*/  LEA.HI.X.SX32 R7, R9, R3, 0x1, P5 ;  /* 0x0000000309077211 */ /* 0x000fe200028f0eff */
[----:B------:R-:W-:Y:S01]  /*388c0*/  IMAD R9, R8, 0x2, R0 ;  /* 0x0000000208097824 */ /* 0x000fe200078e0200 */
[----:B------:R-:W-:-:S02]  /*388d0*/  PRMT R10, R36, 0x7772, RZ ;  /* 0x00007772240a7816 */ /* 0x000fc400000000ff */
[----:B------:R-:W-:-:S03]  /*388e0*/  IADD3 R4, P5, PT, R0, R2, RZ ;  /* 0x0000000200047210 */ /* 0x000fc60007fbe0ff */
[----:B------:R1:W-:Y:S01]  /*388f0*/  @P3 STG.E.U8 desc[UR22][R6.64], R10 ;  /* 0x0000000a06003986 */ /* 0x0003e2000c101116 */
[----:B------:R-:W-:Y:S02]  /*38900*/  LEA.HI.X.SX32 R5, R0, R3, 0x1, P5 ;  /* 0x0000000300057211 */ /* 0x000fe400028f0eff */
[----:B------:R-:W-:Y:S02]  /*38910*/  PRMT R36, R36, 0x7773, RZ ;  /* 0x0000777324247816 */ /* 0x000fe400000000ff */
[----:B------:R-:W-:Y:S02]  /*38920*/  PRMT R0, R37, 0x7770, RZ ;  /* 0x0000777025007816 */ /* 0x000fe400000000ff */
[----:B-1----:R-:W-:-:S04]  /*38930*/  IADD3 R6, P5, PT, R9, R2, RZ ;  /* 0x0000000209067210 */ /* 0x002fc80007fbe0ff */
[----:B------:R-:W-:Y:S01]  /*38940*/  LEA.HI.X.SX32 R7, R9, R3, 0x1, P5 ;  /* 0x0000000309077211 */ /* 0x000fe200028f0eff */
[C---:B------:R-:W-:Y:S01]  /*38950*/  IMAD R9, R8.reuse, 0x2, R9 ;  /* 0x0000000208097824 */ /* 0x040fe200078e0209 */
[----:B------:R1:W-:Y:S04]  /*38960*/  @P1 STG.E.U8 desc[UR22][R4.64], R36 ;  /* 0x0000002404001986 */ /* 0x0003e8000c101116 */
[----:B------:R1:W-:Y:S02]  /*38970*/  @P2 STG.E.U8 desc[UR22][R6.64], R0 ;  /* 0x0000000006002986 */ /* 0x0003e4000c101116 */
[----:B-1----:R-:W-:Y:S01]  /*38980*/  IADD3 R4, P5, PT, R9, R2, RZ ;  /* 0x0000000209047210 */ /* 0x002fe20007fbe0ff */
[----:B------:R-:W-:-:S03]  /*38990*/  IMAD R0, R8, 0x2, R9 ;  /* 0x0000000208007824 */ /* 0x000fc600078e0209 */
[----:B------:R-:W-:Y:S02]  /*389a0*/  LEA.HI.X.SX32 R5, R9, R3, 0x1, P5 ;  /* 0x0000000309057211 */ /* 0x000fe400028f0eff */
[----:B------:R-:W-:Y:S02]  /*389b0*/  PRMT R7, R37, 0x7771, RZ ;  /* 0x0000777125077816 */ /* 0x000fe400000000ff */
[----:B------:R-:W-:-:S03]  /*389c0*/  IADD3 R6, P5, PT, R0, R2, RZ ;  /* 0x0000000200067210 */ /* 0x000fc60007fbe0ff */
[----:B------:R1:W-:Y:S02]  /*389d0*/  @P6 STG.E.U8 desc[UR22][R4.64], R7 ;  /* 0x0000000704006986 */ /* 0x0003e4000c101116 */
[-C--:B-1----:R-:W-:Y:S02]  /*389e0*/  LEA.HI.X.SX32 R7, R0, R3.reuse, 0x1, P5 ;  /* 0x0000000300077211 */ /* 0x082fe400028f0eff */
[----:B---3--:R-:W-:Y:S01]  /*389f0*/  ISETP.LT.AND P3, PT, R11, UR6, !P0 ;  /* 0x000000060b007c0c */ /* 0x008fe2000c761270 */
[----:B------:R-:W4:Y:S01]  /*38a00*/  LDCU UR6, c[0x0][0x39c] ;  /* 0x00007380ff0677ac */ /* 0x000f220008000800 */
[----:B------:R-:W3:Y:S01]  /*38a10*/  LDL.LU R11, [R1+0xdd0] ;  /* 0x000dd000010b7983 */ /* 0x000ee20000300800 */
[----:B------:R-:W-:Y:S02]  /*38a20*/  ISETP.LT.AND P1, PT, R13, UR7, !P0 ;  /* 0x000000070d007c0c */ /* 0x000fe4000c721270 */
[----:B------:R-:W-:Y:S01]  /*38a30*/  PRMT R10, R37, 0x7772, RZ ;  /* 0x00007772250a7816 */ /* 0x000fe200000000ff */
[----:B------:R-:W3:Y:S01]  /*38a40*/  LDL.LU R13, [R1+0xde8] ;  /* 0x000de800010d7983 */ /* 0x000ee20000300800 */
[C---:B0-----:R-:W-:Y:S01]  /*38a50*/  ISETP.LT.AND P2, PT, R15.reuse, UR4, !P0 ;  /* 0x000000040f007c0c */ /* 0x041fe2000c741270 */
[----:B------:R-:W-:Y:S01]  /*38a60*/  IMAD R9, R15, R8, RZ ;  /* 0x000000080f097224 */ /* 0x000fe200078e02ff */
[----:B------:R-:W3:Y:S01]  /*38a70*/  LDCU UR4, c[0x0][0x39c] ;  /* 0x00007380ff0477ac */ /* 0x000ee20008000800 */
[----:B------:R-:W3:Y:S01]  /*38a80*/  LDL.LU R16, [R1+0xa9c] ;  /* 0x000a9c0001107983 */ /* 0x000ee20000300800 */
[----:B--2---:R-:W-:Y:S01]  /*38a90*/  ISETP.LT.AND P5, PT, R14, UR5, !P0 ;  /* 0x000000050e007c0c */ /* 0x004fe2000c7a1270 */
[----:B------:R-:W-:Y:S01]  /*38aa0*/  IMAD R0, R8, 0x4, R0 ;  /* 0x0000000408007824 */ /* 0x000fe200078e0200 */
[----:B------:R-:W-:Y:S01]  /*38ab0*/  PRMT R17, R38, 0x7770, RZ ;  /* 0x0000777026117816 */ /* 0x000fe200000000ff */
[----:B------:R-:W2:Y:S01]  /*38ac0*/  LDL.LU R14, [R1+0xdf4] ;  /* 0x000df400010e7983 */ /* 0x000ea20000300800 */
[----:B------:R-:W0:Y:S03]  /*38ad0*/  LDCU UR7, c[0x0][0x39c] ;  /* 0x00007380ff0777ac */ /* 0x000e260008000800 */
[----:B------:R1:W-:Y:S01]  /*38ae0*/  @P4 STG.E.U8 desc[UR22][R6.64], R10 ;  /* 0x0000000a06004986 */ /* 0x0003e2000c101116 */
[C---:B------:R-:W-:Y:S01]  /*38af0*/  IADD3 R4, P6, PT, R9.reuse, R2, RZ ;  /* 0x0000000209047210 */ /* 0x040fe20007fde0ff */
[----:B------:R-:W0:Y:S03]  /*38b00*/  LDCU UR5, c[0x0][0x39c] ;  /* 0x00007380ff0577ac */ /* 0x000e260008000800 */
[----:B------:R-:W-:Y:S01]  /*38b10*/  LEA.HI.X.SX32 R5, R9, R3, 0x1, P6 ;  /* 0x0000000309057211 */ /* 0x000fe200030f0eff */
[----:B------:R-:W-:Y:S01]  /*38b20*/  IMAD R9, R8, 0x2, R0 ;  /* 0x0000000208097824 */ /* 0x000fe200078e0200 */
[----:B------:R-:W-:-:S02]  /*38b30*/  PRMT R37, R37, 0x7773, RZ ;  /* 0x0000777325257816 */ /* 0x000fc400000000ff */
[----:B-1----:R-:W-:Y:S02]  /*38b40*/  IADD3 R6, P6, PT, R0, R2, RZ ;  /* 0x0000000200067210 */ /* 0x002fe40007fde0ff */
[----:B----4-:R-:W-:Y:S01]  /*38b50*/  ISETP.LT.AND P4, PT, R12, UR6, !P0 ;  /* 0x000000060c007c0c */ /* 0x010fe2000c781270 */
[----:B------:R-:W2:Y:S01]  /*38b60*/  LDCU UR6, c[0x0][0x39c] ;  /* 0x00007380ff0677ac */ /* 0x000ea20008000800 */
[----:B------:R-:W4:Y:S01]  /*38b70*/  LDL.LU R12, [R1+0xdfc] ;  /* 0x000dfc00010c7983 */ /* 0x000f220000300800 */
[----:B------:R-:W-:-:S03]  /*38b80*/  LEA.HI.X.SX32 R7, R0, R3, 0x1, P6 ;  /* 0x0000000300077211 */ /* 0x000fc600030f0eff */
[----:B------:R-:W4:Y:S04]  /*38b90*/  LDL.LU R0, [R1+0xa54] ;  /* 0x000a540001007983 */ /* 0x000f280000300800 */
[----:B------:R-:W4:Y:S04]  /*38ba0*/  LDL.LU R18, [R1+0xa98] ;  /* 0x000a980001127983 */ /* 0x000f280000300800 */
[----:B------:R-:W4:Y:S04]  /*38bb0*/  LDL.LU R10, [R1+0xa94] ;  /* 0x000a9400010a7983 */ /* 0x000f280000300800 */
[----:B------:R-:W-:Y:S04]  /*38bc0*/  @P2 STG.E.U8 desc[UR22][R4.64], R37 ;  /* 0x0000002504002986 */ /* 0x000fe8000c101116 */
[----:B------:R1:W-:Y:S01]  /*38bd0*/  @P3 STG.E.U8 desc[UR22][R6.64], R17 ;  /* 0x0000001106003986 */ /* 0x0003e2000c101116 */
[----:B------:R-:W-:-:S02]  /*38be0*/  PRMT R15, R38, 0x7771, RZ ;  /* 0x00007771260f7816 */ /* 0x000fc400000000ff */
[----:B-1----:R-:W-:-:S04]  /*38bf0*/  IADD3 R6, P6, PT, R9, R2, RZ ;  /* 0x0000000209067210 */ /* 0x002fc80007fde0ff */
[----:B------:R-:W-:-:S05]  /*38c00*/  LEA.HI.X.SX32 R7, R9, R3, 0x1, P6 ;  /* 0x0000000309077211 */ /* 0x000fca00030f0eff */
[----:B------:R1:W-:Y:S01]  /*38c10*/  @P1 STG.E.U8 desc[UR22][R6.64], R15 ;  /* 0x0000000f06001986 */ /* 0x0003e2000c101116 */
[----:B---3--:R-:W-:Y:S01]  /*38c20*/  ISETP.LT.AND P2, PT, R11, UR4, !P0 ;  /* 0x000000040b007c0c */ /* 0x008fe2000c741270 */
[----:B------:R-:W-:Y:S01]  /*38c30*/  IMAD R11, R8, 0x2, R9 ;  /* 0x00000002080b7824 */ /* 0x000fe200078e0209 */
[----:B------:R-:W3:Y:S04]  /*38c40*/  LDCU UR4, c[0x0][0x39c] ;  /* 0x00007380ff0477ac */ /* 0x000ee80008000800 */
[----:B------:R-:W-:Y:S02]  /*38c50*/  IADD3 R4, P6, PT, R11, R2, RZ ;  /* 0x000000020b047210 */ /* 0x000fe40007fde0ff */
[----:B0-----:R-:W-:Y:S01]  /*38c60*/  ISETP.LT.AND P3, PT, R13, UR5, !P0 ;  /* 0x000000050d007c0c */ /* 0x001fe2000c761270 */
[----:B------:R-:W4:Y:S01]  /*38c70*/  LDCU UR5, c[0x0][0x39c] ;  /* 0x00007380ff0577ac */ /* 0x000f220008000800 */
[----:B------:R-:W-:-:S02]  /*38c80*/  PRMT R13, R38, 0x7772, RZ ;  /* 0x00007772260d7816 */ /* 0x000fc400000000ff */
[----:B------:R-:W-:-:S05]  /*38c90*/  LEA.HI.X.SX32 R5, R11, R3, 0x1, P6 ;  /* 0x000000030b057211 */ /* 0x000fca00030f0eff */
[----:B------:R-:W-:Y:S01]  /*38ca0*/  @P5 STG.E.U8 desc[UR22][R4.64], R13 ;  /* 0x0000000d04005986 */ /* 0x000fe2000c101116 */
[----:B--2---:R-:W-:Y:S01]  /*38cb0*/  ISETP.LT.AND P5, PT, R14, UR6, !P0 ;  /* 0x000000060e007c0c */ /* 0x004fe2000c7a1270 */
[----:B------:R-:W-:Y:S01]  /*38cc0*/  IMAD R9, R8, 0x2, R11 ;  /* 0x0000000208097824 */ /* 0x000fe200078e020b */
[----:B------:R-:W-:Y:S01]  /*38cd0*/  PRMT R17, R38, 0x7773, RZ ;  /* 0x0000777326117816 */ /* 0x000fe200000000ff */
[----:B------:R-:W2:Y:S01]  /*38ce0*/  LDL.LU R14, [R1+0xe00] ;  /* 0x000e0000010e7983 */ /* 0x000ea20000300800 */
[----:B---3--:R-:W-:Y:S01]  /*38cf0*/  ISETP.LT.AND P1, PT, R16, UR4, !P0 ;  /* 0x0000000410007c0c */ /* 0x008fe2000c721270 */
[----:B------:R-:W0:Y:S01]  /*38d00*/  LDCU UR4, c[0x0][0x39c] ;  /* 0x00007380ff0477ac */ /* 0x000e220008000800 */
[----:B-1----:R-:W-:Y:S01]  /*38d10*/  IADD3 R6, P6, PT, R9, R2, RZ ;  /* 0x0000000209067210 */ /* 0x002fe20007fde0ff */
[----:B------:R-:W3:Y:S01]  /*38d20*/  LDL.LU R16, [R1+0xd50] ;  /* 0x000d500001107983 */ /* 0x000ee20000300800 */
[----:B------:R-:W-:Y:S01]  /*38d30*/  PRMT R15, R39, 0x7770, RZ ;  /* 0x00007770270f7816 */ /* 0x000fe200000000ff */
[----:B------:R-:W1:Y:S01]  /*38d40*/  LDCU UR6, c[0x0][0x39c] ;  /* 0x00007380ff0677ac */ /* 0x000e620008000800 */
[----:B------:R-:W-:Y:S01]  /*38d50*/  LEA.HI.X.SX32 R7, R9, R3, 0x1, P6 ;  /* 0x0000000309077211 */ /* 0x000fe200030f0eff */
[----:B------:R-:W-:-:S04]  /*38d60*/  IMAD R9, R8, 0x2, R9 ;  /* 0x0000000208097824 */ /* 0x000fc800078e0209 */
[----:B------:R0:W-:Y:S01]  /*38d70*/  @P4 STG.E.U8 desc[UR22][R6.64], R17 ;  /* 0x0000001106004986 */ /* 0x0001e2000c101116 */
[----:B------:R-:W-:Y:S01]  /*38d80*/  IMAD R11, R8, 0x2, R9 ;  /* 0x00000002080b7824 */ /* 0x000fe200078e0209 */
[CC--:B0-----:R-:W-:Y:S02]  /*38d90*/  IADD3 R6, P6, PT, R9.reuse, R2.reuse, RZ ;  /* 0x0000000209067210 */ /* 0x0c1fe40007fde0ff */
[----:B----4-:R-:W-:Y:S01]  /*38da0*/  ISETP.LT.AND P4, PT, R12, UR5, !P0 ;  /* 0x000000050c007c0c */ /* 0x010fe2000c781270 */
[----:B------:R-:W0:Y:S01]  /*38db0*/  LDCU UR5, c[0x0][0x39c] ;  /* 0x00007380ff0577ac */ /* 0x000e220008000800 */
[-C--:B------:R-:W-:Y:S01]  /*38dc0*/  LEA.HI.X.SX32 R7, R9, R3.reuse, 0x1, P6 ;  /* 0x0000000309077211 */ /* 0x080fe200030f0eff */
[----:B------:R-:W-:Y:S01]  /*38dd0*/  IMAD R9, R8, 0x2, R11 ;  /* 0x0000000208097824 */ /* 0x000fe200078e020b */
[C---:B------:R-:W-:Y:S01]  /*38de0*/  IADD3 R4, P6, PT, R11.reuse, R2, RZ ;  /* 0x000000020b047210 */ /* 0x040fe20007fde0ff */
[----:B------:R-:W4:Y:S03]  /*38df0*/  LDL.LU R12, [R1+0xa90] ;  /* 0x000a9000010c7983 */ /* 0x000f260000300800 */
[----:B------:R-:W-:Y:S01]  /*38e00*/  LEA.HI.X.SX32 R5, R11, R3, 0x1, P6 ;  /* 0x000000030b057211 */ /* 0x000fe200030f0eff */
[----:B------:R0:W-:Y:S01]  /*38e10*/  @P2 STG.E.U8 desc[UR22][R6.64], R15 ;  /* 0x0000000f06002986 */ /* 0x0001e2000c101116 */
[----:B------:R-:W-:-:S02]  /*38e20*/  PRMT R11, R39, 0x7771, RZ ;  /* 0x00007771270b7816 */ /* 0x000fc400000000ff */
[----:B------:R-:W-:Y:S02]  /*38e30*/  PRMT R13, R39, 0x7772, RZ ;  /* 0x00007772270d7816 */ /* 0x000fe400000000ff */
[----:B0-----:R-:W-:-:S04]  /*38e40*/  IADD3 R6, P6, PT, R9, R2, RZ ;  /* 0x0000000209067210 */ /* 0x001fc80007fde0ff */
[-C--:B------:R-:W-:Y:S01]  /*38e50*/  LEA.HI.X.SX32 R7, R9, R3.reuse, 0x1, P6 ;  /* 0x0000000309077211 */ /* 0x080fe200030f0eff */
[----:B------:R0:W-:Y:S01]  /*38e60*/  @P3 STG.E.U8 desc[UR22][R4.64], R11 ;  /* 0x0000000b04003986 */ /* 0x0001e2000c101116 */
[----:B------:R-:W-:Y:S01]  /*38e70*/  ISETP.LT.AND P2, PT, R0, UR4, !P0 ;  /* 0x0000000400007c0c */ /* 0x000fe2000c741270 */
[----:B------:R-:W2:Y:S02]  /*38e80*/  LDCU UR4, c[0x0][0x39c] ;  /* 0x00007380ff0477ac */ /* 0x000ea40008000800 */
[----:B------:R2:W-:Y:S01]  /*38e90*/  @P1 STG.E.U8 desc[UR22][R6.64], R13 ;  /* 0x0000000d06001986 */ /* 0x0005e2000c101116 */
[----:B------:R-:W-:Y:S01]  /*38ea0*/  ISETP.LT.AND P1, PT, R10, UR5, !P0 ;  /* 0x000000050a007c0c */ /* 0x000fe2000c721270 */
[----:B------:R-:W-:Y:S01]  /*38eb0*/  IMAD R0, R0, R8, RZ ;  /* 0x0000000800007224 */ /* 0x000fe200078e02ff */
[----:B------:R-:W-:Y:S01]  /*38ec0*/  PRMT R39, R39, 0x7773, RZ ;  /* 0x0000777327277816 */ /* 0x000fe200000000ff */
[----:B------:R-:W4:Y:S01]  /*38ed0*/  LDL.LU R10, [R1+0xdec] ;  /* 0x000dec00010a7983 */ /* 0x000f220000300800 */
[----:B-1----:R-:W-:Y:S01]  /*38ee0*/  ISETP.LT.AND P3, PT, R18, UR6, !P0 ;  /* 0x0000000612007c0c */ /* 0x002fe2000c761270 */
[----:B------:R-:W3:Y:S01]  /*38ef0*/  LDCU UR6, c[0x0][0x39c] ;  /* 0x00007380ff0677ac */ /* 0x000ee20008000800 */
[----:B0-----:R-:W-:Y:S01]  /*38f00*/  IADD3 R4, P6, PT, R0, R2, RZ ;  /* 0x0000000200047210 */ /* 0x001fe20007fde0ff */
[----:B------:R-:W-:Y:S01]  /*38f10*/  IMAD R9, R8, 0x4, R9 ;  /* 0x0000000408097824 */ /* 0x000fe200078e0209 */
[----:B------:R-:W4:Y:S02]  /*38f20*/  LDCU UR5, c[0x0][0x39c] ;  /* 0x00007380ff0577ac */ /* 0x000f240008000800 */
[----:B------:R-:W-:-:S05]  /*38f30*/  LEA.HI.X.SX32 R5, R0, R3, 0x1, P6 ;  /* 0x0000000300057211 */ /* 0x000fca00030f0eff */
[----:B------:R0:W-:Y:S01]  /*38f40*/  @P2 STG.E.U8 desc[UR22][R4.64], R39 ;  /* 0x0000002704002986 */ /* 0x0001e2000c101116 */
[----:B--2---:R-:W-:Y:S01]  /*38f50*/  ISETP.LT.AND P2, PT, R14, UR4, !P0 ;  /* 0x000000040e007c0c */ /* 0x004fe2000c741270 */
[----:B------:R-:W-:Y:S02]  /*38f60*/  IMAD R11, R8, 0x2, R9 ;  /* 0x00000002080b7824 */ /* 0x000fe400078e0209 */
[----:B------:R-:W2:Y:S01]  /*38f70*/  LDL.LU R14, [R1+0xbec] ;  /* 0x000bec00010e7983 */ /* 0x000ea20000300800 */
[CC--:B------:R-:W-:Y:S01]  /*38f80*/  IADD3 R6, P6, PT, R9.reuse, R2.reuse, RZ ;  /* 0x0000000209067210 */ /* 0x0c0fe20007fde0ff */
[----:B------:R-:W1:Y:S01]  /*38f90*/  LDCU UR4, c[0x0][0x39c] ;  /* 0x00007380ff0477ac */ /* 0x000e620008000800 */
[----:B------:R-:W-:Y:S01]  /*38fa0*/  PRMT R17, R48, 0x7770, RZ ;  /* 0x0000777030117816 */ /* 0x000fe200000000ff */
[----:B------:R-:W1:Y:S01]  /*38fb0*/  LDL.LU R0, [R1+0xa50] ;  /* 0x000a500001007983 */ /* 0x000e620000300800 */
[----:B------:R-:W-:Y:S02]  /*38fc0*/  LEA.HI.X.SX32 R7, R9, R3, 0x1, P6 ;  /* 0x0000000309077211 */ /* 0x000fe400030f0eff */
[----:B0-----:R-:W-:-:S04]  /*38fd0*/  IADD3 R4, P6, PT, R11, R2, RZ ;  /* 0x000000020b047210 */ /* 0x001fc80007fde0ff */
[----:B------:R-:W-:Y:S02]  /*38fe0*/  LEA.HI.X.SX32 R5, R11, R3, 0x1, P6 ;  /* 0x000000030b057211 */ /* 0x000fe400030f0eff */
[----:B---3--:R-:W-:Y:S01]  /*38ff0*/  ISETP.LT.AND P6, PT, R16, UR6, !P0 ;  /* 0x0000000610007c0c */ /* 0x008fe2000c7c1270 */
[----:B------:R-:W0:Y:S01]  /*39000*/  LDCU UR6, c[0x0][0x39c] ;  /* 0x00007380ff0677ac */ /* 0x000e220008000800 */
[----:B------:R-:W-:Y:S01]  /*39010*/  PRMT R15, R48, 0x7771, RZ ;  /* 0x00007771300f7816 */ /* 0x000fe200000000ff */
[----:B------:R-:W-:Y:S01]  /*39020*/  IMAD R11, R8, 0x2, R11 ;  /* 0x00000002080b7824 */ /* 0x000fe200078e020b */
[----:B------:R3:W-:Y:S04]  /*39030*/  @P5 STG.E.U8 desc[UR22][R6.64], R17 ;  /* 0x0000001106005986 */ /* 0x0007e8000c101116 */
[----:B------:R0:W-:Y:S01]  /*39040*/  @P4 STG.E.U8 desc[UR22][R4.64], R15 ;  /* 0x0000000f04004986 */ /* 0x0001e2000c101116 */
[----:B---3--:R-:W-:-:S02]  /*39050*/  PRMT R17, R48, 0x7772, RZ ;  /* 0x0000777230117816 */ /* 0x008fc400000000ff */
[----:B0-----:R-:W-:-:S04]  /*39060*/  IADD3 R4, P5, PT, R11, R2, RZ ;  /* 0x000000020b047210 */ /* 0x001fc80007fbe0ff */
[----:B------:R-:W-:Y:S02]  /*39070*/  LEA.HI.X.SX32 R5, R11, R3, 0x1, P5 ;  /* 0x000000030b057211 */ /* 0x000fe400028f0eff */
[----:B----4-:R-:W-:Y:S01]  /*39080*/  ISETP.LT.AND P4, PT, R12, UR5, !P0 ;  /* 0x000000050c007c0c */ /* 0x010fe2000c781270 */
[----:B------:R-:W-:Y:S01]  /*39090*/  IMAD R9, R8, 0x2, R11 ;  /* 0x0000000208097824 */ /* 0x000fe200078e020b */
[----:B------:R-:W3:Y:S01]  /*390a0*/  LDL.LU R12, [R1+0xa8c] ;  /* 0x000a8c00010c7983 */ /* 0x000ee20000300800 */
[----:B------:R-:W-:Y:S01]  /*390b0*/  PRMT R13, R48, 0x7773, RZ ;  /* 0x00007773300d7816 */ /* 0x000fe200000000ff */
[----:B------:R-:W3:Y:S02]  /*390c0*/  LDCU UR5, c[0x0][0x39c] ;  /* 0x00007380ff0577ac */ /* 0x000ee40008000800 */
[----:B------:R0:W-:Y:S01]  /*390d0*/  @P3 STG.E.U8 desc[UR22][R4.64], R17 ;  /* 0x0000001104003986 */ /* 0x0001e2000c101116 */
[----:B------:R-:W-:-:S03]  /*390e0*/  IADD3 R6, P5, PT, R9, R2, RZ ;  /* 0x0000000209067210 */ /* 0x000fc60007fbe0ff */
[----:B0-----:R-:W4:Y:S01]  /*390f0*/  LDL.LU R17, [R1+0xa88] ;  /* 0x000a880001117983 */ /* 0x001f220000300800 */
[----:B------:R-:W-:Y:S01]  /*39100*/  ISETP.LT.AND P3, PT, R10, UR6, !P0 ;  /* 0x000000060a007c0c */ /* 0x000fe2000c761270 */
[----:B------:R-:W-:Y:S01]  /*39110*/  IMAD R11, R8, 0x2, R9 ;  /* 0x00000002080b7824 */ /* 0x000fe200078e0209 */
[----:B------:R-:W-:Y:S01]  /*39120*/  LEA.HI.X.SX32 R7, R9, R3, 0x1, P5 ;  /* 0x0000000309077211 */ /* 0x000fe200028f0eff */
[----:B------:R-:W4:Y:S01]  /*39130*/  LDL.LU R10, [R1+0xc28] ;  /* 0x000c2800010a7983 */ /* 0x000f220000300800 */
[----:B------:R-:W-:Y:S01]  /*39140*/  PRMT R15, R49, 0x7770, RZ ;  /* 0x00007770310f7816 */ /* 0x000fe200000000ff */
[----:B------:R-:W0:Y:S02]  /*39150*/  LDCU UR6, c[0x0][0x39c] ;  /* 0x00007380ff0677ac */ /* 0x000e240008000800 */
[----:B------:R0:W-:Y:S04]  /*39160*/  @P1 STG.E.U8 desc[UR22][R6.64], R13 ;  /* 0x0000000d06001986 */ /* 0x0001e8000c101116 */
[----:B------:R-:W4:Y:S01]  /*39170*/  LDL.LU R16, [R1+0xc48] ;  /* 0x000c480001107983 */ /* 0x000f220000300800 */
[----:B--2---:R-:W-:Y:S01]  /*39180*/  ISETP.LT.AND P1, PT, R14, UR7, !P0 ;  /* 0x000000070e007c0c */ /* 0x004fe2000c721270 */
[----:B------:R-:W2:Y:S02]  /*39190*/  LDCU UR7, c[0x0][0x39c] ;  /* 0x00007380ff0777ac */ /* 0x000ea40008000800 */
[----:B------:R-:W2:Y:S01]  /*391a0*/  LDL.LU R14, [R1+0xa84] ;  /* 0x000a8400010e7983 */ /* 0x000ea20000300800 */
[----:B------:R-:W-:-:S04]  /*391b0*/  IADD3 R4, P5, PT, R11, R2, RZ ;  /* 0x000000020b047210 */ /* 0x000fc80007fbe0ff */
[----:B------:R-:W-:Y:S01]  /*391c0*/  LEA.HI.X.SX32 R5, R11, R3, 0x1, P5 ;  /* 0x000000030b057211 */ /* 0x000fe200028f0eff */
[----:B------:R-:W-:-:S04]  /*391d0*/  IMAD R11, R8, 0x2, R11 ;  /* 0x00000002080b7824 */ /* 0x000fc800078e020b */
[----:B------:R0:W-:Y:S01]  /*391e0*/  @P2 STG.E.U8 desc[UR22][R4.64], R15 ;  /* 0x0000000f04002986 */ /* 0x0001e2000c101116 */
[----:B-1----:R-:W-:Y:S01]  /*391f0*/  ISETP.LT.AND P2, PT, R0, UR4, !P0 ;  /* 0x0000000400007c0c */ /* 0x002fe2000c741270 */
[----:B------:R-:W4:Y:S01]  /*39200*/  LDCU UR4, c[0x0][0x39c] ;  /* 0x00007380ff0477ac */ /* 0x000f220008000800 */
[----:B------:R-:W-:Y:S01]  /*39210*/  IMAD R9, R8, 0x2, R11 ;  /* 0x0000000208097824 */ /* 0x000fe200078e020b */
[----:B0-----:R-:W-:Y:S01]  /*39220*/  PRMT R13, R49, 0x7771, RZ ;  /* 0x00007771310d7816 */ /* 0x001fe200000000ff */
[----:B------:R-:W-:Y:S01]  /*39230*/  IMAD R0, R0, R8, RZ ;  /* 0x0000000800007224 */ /* 0x000fe200078e02ff */
[----:B------:R-:W-:-:S04]  /*39240*/  IADD3 R4, P5, PT, R11, R2, RZ ;  /* 0x000000020b047210 */ /* 0x000fc80007fbe0ff */
[----:B------:R-:W-:Y:S02]  /*39250*/  LEA.HI.X.SX32 R5, R11, R3, 0x1, P5 ;  /* 0x000000030b057211 */ /* 0x000fe400028f0eff */
[----:B------:R-:W-:-:S03]  /*39260*/  IADD3 R6, P5, PT, R9, R2, RZ ;  /* 0x0000000209067210 */ /* 0x000fc60007fbe0ff */
[----:B------:R0:W-:Y:S01]  /*39270*/  @P6 STG.E.U8 desc[UR22][R4.64], R13 ;  /* 0x0000000d04006986 */ /* 0x0001e2000c101116 */
[----:B------:R-:W-:Y:S01]  /*39280*/  LEA.HI.X.SX32 R7, R9, R3, 0x1, P5 ;  /* 0x0000000309077211 */ /* 0x000fe200028f0eff */
[----:B------:R-:W-:Y:S01]  /*39290*/  IMAD R9, R8, 0x4, R9 ;  /* 0x0000000408097824 */ /* 0x000fe200078e0209 */
[C---:B------:R-:W-:Y:S02]  /*392a0*/  PRMT R11, R49.reuse, 0x7772, RZ ;  /* 0x00007772310b7816 */ /* 0x040fe400000000ff */
[----:B------:R-:W-:Y:S02]  /*392b0*/  PRMT R49, R49, 0x7773, RZ ;  /* 0x0000777331317816 */ /* 0x000fe400000000ff */
[----:B0-----:R-:W-:-:S04]  /*392c0*/  IADD3 R4, P6, PT, R0, R2, RZ ;  /* 0x0000000200047210 */ /* 0x001fc80007fde0ff */
[----:B------:R-:W-:Y:S01]  /*392d0*/  LEA.HI.X.SX32 R5, R0, R3, 0x1, P6 ;  /* 0x0000000300057211 */ /* 0x000fe200030f0eff */
[----:B------:R0:W-:Y:S01]  /*392e0*/  @P4 STG.E.U8 desc[UR22][R6.64], R11 ;  /* 0x0000000b06004986 */ /* 0x0001e2000c101116 */
[----:B---3--:R-:W-:Y:S01]  /*392f0*/  ISETP.LT.AND P5, PT, R12, UR5, !P0 ;  /* 0x000000050c007c0c */ /* 0x008fe2000c7a1270 */
[----:B------:R-:W1:Y:S02]  /*39300*/  LDCU UR5, c[0x0][0x39c] ;  /* 0x00007380ff0577ac */ /* 0x000e640008000800 */
[----:B------:R-:W-:Y:S01]  /*39310*/  @P2 STG.E.U8 desc[UR22][R4.64], R49 ;  /* 0x0000003104002986 */ /* 0x000fe2000c101116 */
[----:B------:R-:W-:-:S03]  /*39320*/  PRMT R13, R50, 0x7770, RZ ;  /* 0x00007770320d7816 */ /* 0x000fc600000000ff */
[----:B------:R-:W3:Y:S01]  /*39330*/  LDL.LU R12, [R1+0xbe8] ;  /* 0x000be800010c7983 */ /* 0x000ee20000300800 */
[----:B----4-:R-:W-:Y:S01]  /*39340*/  ISETP.LT.AND P2, PT, R10, UR4, !P0 ;  /* 0x000000040a007c0c */ /* 0x010fe2000c741270 */
[----:B------:R-:W2:Y:S01]  /*39350*/  LDCU UR4, c[0x0][0x39c] ;  /* 0x00007380ff0477ac */ /* 0x000ea20008000800 */
[CC--:B0-----:R-:W-:Y:S01]  /*39360*/  IADD3 R6, P6, PT, R9.reuse, R2.reuse, RZ ;  /* 0x0000000209067210 */ /* 0x0c1fe20007fde0ff */
[----:B------:R-:W4:Y:S03]  /*39370*/  LDL.LU R10, [R1+0xbe0] ;  /* 0x000be000010a7983 */ /* 0x000f260000300800 */
[----:B------:R-:W-:Y:S01]  /*39380*/  LEA.HI.X.SX32 R7, R9, R3, 0x1, P6 ;  /* 0x0000000309077211 */ /* 0x000fe200030f0eff */
[----:B------:R-:W-:Y:S01]  /*39390*/  IMAD R9, R8, 0x2, R9 ;  /* 0x0000000208097824 */ /* 0x000fe200078e0209 */
[----:B------:R-:W-:Y:S01]  /*393a0*/  ISETP.LT.AND P4, PT, R17, UR6, !P0 ;  /* 0x0000000611007c0c */ /* 0x000fe2000c781270 */
[----:B------:R-:W4:Y:S04]  /*393b0*/  LDL.LU R0, [R1+0xa4c] ;  /* 0x000a4c0001007983 */ /* 0x000f280000300800 */
[----:B------:R0:W-:Y:S01]  /*393c0*/  @P3 STG.E.U8 desc[UR22][R6.64], R13 ;  /* 0x0000000d06003986 */ /* 0x0001e2000c101116 */
[----:B------:R-:W-:Y:S01]  /*393d0*/  PRMT R17, R50, 0x7771, RZ ;  /* 0x0000777132117816 */ /* 0x000fe200000000ff */
[----:B------:R-:W-:Y:S01]  /*393e0*/  IMAD R11, R8, 0x2, R9 ;  /* 0x00000002080b7824 */ /* 0x000fe200078e0209 */
[----:B------:R-:W3:Y:S01]  /*393f0*/  LDCU UR6, c[0x0][0x39c] ;  /* 0x00007380ff0677ac */ /* 0x000ee20008000800 */
[----:B0-----:R-:W-:-:S04]  /*39400*/  IADD3 R6, P6, PT, R9, R2, RZ ;  /* 0x0000000209067210 */ /* 0x001fc80007fde0ff */
[----:B------:R-:W-:-:S05]  /*39410*/  LEA.HI.X.SX32 R7, R9, R3, 0x1, P6 ;  /* 0x0000000309077211 */ /* 0x000fca00030f0eff */
[----:B------:R0:W-:Y:S04]  /*39420*/  @P1 STG.E.U8 desc[UR22][R6.64], R17 ;  /* 0x0000001106001986 */ /* 0x0001e8000c101116 */
[----:B0-----:R-:W4:Y:S01]  /*39430*/  LDL.LU R17, [R1+0xa80] ;  /* 0x000a800001117983 */ /* 0x001f220000300800 */
[----:B--2---:R-:W-:Y:S02]  /*39440*/  ISETP.LT.AND P1, PT, R14, UR4, !P0 ;  /* 0x000000040e007c0c */ /* 0x004fe4000c721270 */
[----:B-1----:R-:W-:Y:S01]  /*39450*/  ISETP.LT.AND P3, PT, R16, UR5, !P0 ;  /* 0x0000000510007c0c */ /* 0x002fe2000c761270 */
[----:B------:R-:W2:Y:S01]  /*39460*/  LDL.LU R14, [R1+0xa7c] ;  /* 0x000a7c00010e7983 */ /* 0x000ea20000300800 */
[----:B------:R-:W4:Y:S01]  /*39470*/  LDCU UR5, c[0x0][0x39c] ;  /* 0x00007380ff0577ac */ /* 0x000f220008000800 */
[C---:B------:R-:W-:Y:S01]  /*39480*/  IADD3 R4, P6, PT, R11.reuse, R2, RZ ;  /* 0x000000020b047210 */ /* 0x040fe20007fde0ff */
[----:B------:R-:W-:Y:S01]  /*39490*/  IMAD R9, R8, 0x2, R11 ;  /* 0x0000000208097824 */ /* 0x000fe200078e020b */
[----:B------:R-:W-:Y:S01]  /*394a0*/  PRMT R15, R50, 0x7772, RZ ;  /* 0x00007772320f7816 */ /* 0x000fe200000000ff */
[----:B------:R-:W0:Y:S01]  /*394b0*/  LDCU UR4, c[0x0][0x39c] ;  /* 0x00007380ff0477ac */ /* 0x000e220008000800 */
[----:B------:R-:W-:-:S02]  /*394c0*/  LEA.HI.X.SX32 R5, R11, R3, 0x1, P6 ;  /* 0x000000030b057211 */ /* 0x000fc400030f0eff */
[C---:B------:R-:W-:Y:S02]  /*394d0*/  IADD3 R6, P6, PT, R9.reuse, R2, RZ ;  /* 0x0000000209067210 */ /* 0x040fe40007fde0ff */
[----:B------:R-:W-:Y:S02]  /*394e0*/  PRMT R13, R50, 0x7773, RZ ;  /* 0x00007773320d7816 */ /* 0x000fe400000000ff */
[----:B------:R-:W-:Y:S01]  /*394f0*/  LEA.HI.X.SX32 R7, R9, R3, 0x1, P6 ;  /* 0x0000000309077211 */ /* 0x000fe200030f0eff */
[C---:B------:R-:W-:Y:S01]  /*39500*/  IMAD R9, R8.reuse, 0x2, R9 ;  /* 0x0000000208097824 */ /* 0x040fe200078e0209 */
[----:B------:R1:W-:Y:S03]  /*39510*/  @P5 STG.E.U8 desc[UR22][R4.64], R15 ;  /* 0x0000000f04005986 */ /* 0x0003e6000c101116 */
[----:B------:R-:W-:Y:S01]  /*39520*/  IMAD R11, R8, 0x2, R9 ;  /* 0x00000002080b7824 */ /* 0x000fe200078e0209 */
[----:B------:R0:W-:Y:S01]  /*39530*/  @P4 STG.E.U8 desc[UR22][R6.64], R13 ;  /* 0x0000000d06004986 */ /* 0x0001e2000c101116 */
[----:B-1----:R-:W-:-:S02]  /*39540*/  PRMT R15, R51, 0x7770, RZ ;  /* 0x00007770330f7816 */ /* 0x002fc400000000ff */
[----:B0-----:R-:W-:-:S04]  /*39550*/  IADD3 R6, P6, PT, R9, R2, RZ ;  /* 0x0000000209067210 */ /* 0x001fc80007fde0ff */
[----:B------:R-:W-:Y:S01]  /*39560*/  LEA.HI.X.SX32 R7, R9, R3, 0x1, P6 ;  /* 0x0000000309077211 */ /* 0x000fe200030f0eff */
[----:B------:R-:W-:Y:S01]  /*39570*/  IMAD R9, R8, 0x2, R11 ;  /* 0x0000000208097824 */ /* 0x000fe200078e020b */
[----:B------:R-:W-:-:S03]  /*39580*/  IADD3 R4, P6, PT, R11, R2, RZ ;  /* 0x000000020b047210 */ /* 0x000fc60007fde0ff */
[----:B------:R0:W-:Y:S01]  /*39590*/  @P2 STG.E.U8 desc[UR22][R6.64], R15 ;  /* 0x0000000f06002986 */ /* 0x0001e2000c101116 */
[----:B------:R-:W-:Y:S02]  /*395a0*/  LEA.HI.X.SX32 R5, R11, R3, 0x1, P6 ;  /* 0x000000030b057211 */ /* 0x000fe400030f0eff */
[----:B---3--:R-:W-:Y:S01]  /*395b0*/  ISETP.LT.AND P5, PT, R12, UR6, !P0 ;  /* 0x000000060c007c0c */ /* 0x008fe2000c7a1270 */
[----:B------:R-:W1:Y:S01]  /*395c0*/  LDCU UR6, c[0x0][0x39c] ;  /* 0x00007380ff0677ac */ /* 0x000e620008000800 */
[----:B------:R-:W3:Y:S01]  /*395d0*/  LDL.LU R12, [R1+0xbd4] ;  /* 0x000bd400010c7983 */ /* 0x000ee20000300800 */
[----:B----4-:R-:W-:-:S03]  /*395e0*/  ISETP.LT.AND P4, PT, R10, UR5, !P0 ;  /* 0x000000050a007c0c */ /* 0x010fc6000c781270 */
[----:B------:R-:W4:Y:S01]  /*395f0*/  LDL.LU R16, [R1+0xbd0] ;  /* 0x000bd00001107983 */ /* 0x000f220000300800 */
[----:B------:R-:W2:Y:S01]  /*39600*/  LDCU UR5, c[0x0][0x39c] ;  /* 0x00007380ff0577ac */ /* 0x000ea20008000800 */
[----:B0-----:R-:W-:Y:S02]  /*39610*/  IADD3 R6, P6, PT, R9, R2, RZ ;  /* 0x0000000209067210 */ /* 0x001fe40007fde0ff */
[----:B------:R-:W-:Y:S01]  /*39620*/  PRMT R11, R51, 0x7771, RZ ;  /* 0x00007771330b7816 */ /* 0x000fe200000000ff */
[----:B------:R-:W4:Y:S01]  /*39630*/  LDL.LU R10, [R1+0xa78] ;  /* 0x000a7800010a7983 */ /* 0x000f220000300800 */
[----:B------:R-:W-:Y:S02]  /*39640*/  LEA.HI.X.SX32 R7, R9, R3, 0x1, P6 ;  /* 0x0000000309077211 */ /* 0x000fe400030f0eff */
[----:B------:R-:W-:Y:S01]  /*39650*/  PRMT R13, R51, 0x7772, RZ ;  /* 0x00007772330d7816 */ /* 0x000fe200000000ff */
[----:B------:R0:W-:Y:S04]  /*39660*/  @P3 STG.E.U8 desc[UR22][R4.64], R11 ;  /* 0x0000000b04003986 */ /* 0x0001e8000c101116 */
[----:B------:R0:W-:Y:S01]  /*39670*/  @P1 STG.E.U8 desc[UR22][R6.64], R13 ;  /* 0x0000000d06001986 */ /* 0x0001e2000c101116 */
[----:B--2---:R-:W-:-:S02]  /*39680*/  ISETP.LT.AND P1, PT, R14, UR5, !P0 ;  /* 0x000000050e007c0c */ /* 0x004fc4000c721270 */
[C---:B------:R-:W-:Y:S01]  /*39690*/  ISETP.LT.AND P2, PT, R0.reuse, UR4, !P0 ;  /* 0x0000000400007c0c */ /* 0x040fe2000c741270 */
[----:B------:R-:W2:Y:S01]  /*396a0*/  LDL.LU R14, [R1+0xbcc] ;  /* 0x000bcc00010e7983 */ /* 0x000ea20000300800 */
[----:B------:R-:W-:Y:S01]  /*396b0*/  IMAD R0, R0, R8, RZ ;  /* 0x0000000800007224 */ /* 0x000fe200078e02ff */
[----:B------:R-:W3:Y:S01]  /*396c0*/  LDCU UR4, c[0x0][0x39c] ;  /* 0x00007380ff0477ac */ /* 0x000ee20008000800 */
[----:B-1----:R-:W-:Y:S01]  /*396d0*/  ISETP.LT.AND P3, PT, R17, UR6, !P0 ;  /* 0x0000000611007c0c */ /* 0x002fe2000c761270 */
[----:B------:R-:W4:Y:S02]  /*396e0*/  LDCU UR6, c[0x0][0x39c] ;  /* 0x00007380ff0677ac */ /* 0x000f240008000800 */
[-C--:B0-----:R-:W-:Y:S01]  /*396f0*/  IADD3 R4, P6, PT, R0, R2.reuse, RZ ;  /* 0x0000000200047210 */ /* 0x081fe20007fde0ff */
[----:B------:R-:W-:Y:S01]  /*39700*/  IMAD R9, R8, 0x4, R9 ;  /* 0x0000000408097824 */ /* 0x000fe200078e0209 */
        /* <DEDUP_REMOVED lines=8> */
[----:B-1----:R-:W-:-:S04]  /*39790*/  IADD3 R4, P6, PT, R11, R2, RZ ;  /* 0x000000020b047210 */ /* 0x002fc80007fde0ff */
[----:B------:R-:W-:Y:S01]  /*397a0*/  LEA.HI.X.SX32 R5, R11, R3, 0x1, P6 ;  /* 0x000000030b057211 */ /* 0x000fe200030f0eff */
[----:B------:R-:W-:Y:S01]  /*397b0*/  IMAD R11, R8, 0x2, R11 ;  /* 0x00000002080b7824 */ /* 0x000fe200078e020b */
[----:B------:R-:W-:Y:S01]  /*397c0*/  PRMT R13, R64, 0x7771, RZ ;  /* 0x00007771400d7816 */ /* 0x000fe200000000ff */
[----:B------:R-:W-:Y:S04]  /*397d0*/  @P5 STG.E.U8 desc[UR22][R6.64], R15 ;  /* 0x0000000f06005986 */ /* 0x000fe8000c101116 */
[----:B------:R1:W-:Y:S01]  /*397e0*/  @P4 STG.E.U8 desc[UR22][R4.64], R13 ;  /* 0x0000000d04004986 */ /* 0x0003e2000c101116 */
[----:B---3--:R-:W-:Y:S02]  /*397f0*/  ISETP.LT.AND P2, PT, R12, UR4, !P0 ;  /* 0x000000040c007c0c */ /* 0x008fe4000c741270 */
[----:B----4-:R-:W-:Y:S01]  /*39800*/  ISETP.LT.AND P6, PT, R16, UR6, !P0 ;  /* 0x0000000610007c0c */ /* 0x010fe2000c7c1270 */
[----:B------:R-:W3:Y:S01]  /*39810*/  LDL.LU R12, [R1+0xbc4] ;  /* 0x000bc400010c7983 */ /* 0x000ee20000300800 */
[----:B------:R-:W2:Y:S03]  /*39820*/  LDCU UR6, c[0x0][0x39c] ;  /* 0x00007380ff0677ac */ /* 0x000ea60008000800 */
[----:B------:R-:W4:Y:S01]  /*39830*/  LDL.LU R0, [R1+0xa48] ;  /* 0x000a480001007983 */ /* 0x000f220000300800 */
[----:B-1----:R-:W-:-:S02]  /*39840*/  IADD3 R4, P4, PT, R11, R2, RZ ;  /* 0x000000020b047210 */ /* 0x002fc40007f9e0ff */
[----:B------:R-:W-:Y:S01]  /*39850*/  PRMT R17, R64, 0x7772, RZ ;  /* 0x0000777240117816 */ /* 0x000fe200000000ff */
[----:B------:R-:W-:Y:S01]  /*39860*/  IMAD R9, R8, 0x2, R11 ;  /* 0x0000000208097824 */ /* 0x000fe200078e020b */
[-C--:B------:R-:W-:Y:S01]  /*39870*/  LEA.HI.X.SX32 R5, R11, R3.reuse, 0x1, P4 ;  /* 0x000000030b057211 */ /* 0x080fe200020f0eff */
[----:B------:R-:W4:Y:S01]  /*39880*/  LDCU UR4, c[0x0][0x39c] ;  /* 0x00007380ff0477ac */ /* 0x000f220008000800 */
[----:B0-----:R-:W-:Y:S02]  /*39890*/  ISETP.LT.AND P5, PT, R10, UR5, !P0 ;  /* 0x000000050a007c0c */ /* 0x001fe4000c7a1270 */
[----:B------:R-:W3:Y:S01]  /*398a0*/  LDL.LU R10, [R1+0xa74] ;  /* 0x000a7400010a7983 */ /* 0x000ee20000300800 */
[----:B------:R-:W-:Y:S01]  /*398b0*/  IADD3 R6, P4, PT, R9, R2, RZ ;  /* 0x0000000209067210 */ /* 0x000fe20007f9e0ff */
[----:B------:R-:W-:Y:S01]  /*398c0*/  IMAD R11, R8, 0x2, R9 ;  /* 0x00000002080b7824 */ /* 0x000fe200078e0209 */
[----:B------:R-:W-:Y:S01]  /*398d0*/  PRMT R15, R64, 0x7773, RZ ;  /* 0x00007773400f7816 */ /* 0x000fe200000000ff */
[----:B------:R0:W-:Y:S01]  /*398e0*/  @P3 STG.E.U8 desc[UR22][R4.64], R17 ;  /* 0x0000001104003986 */ /* 0x0001e2000c101116 */
[----:B------:R-:W-:Y:S01]  /*398f0*/  PRMT R13, R65, 0x7770, RZ ;  /* 0x00007770410d7816 */ /* 0x000fe200000000ff */
[----:B------:R-:W1:Y:S02]  /*39900*/  LDCU UR5, c[0x0][0x39c] ;  /* 0x00007380ff0577ac */ /* 0x000e640008000800 */
[----:B------:R-:W3:Y:S01]  /*39910*/  LDL.LU R18, [R1+0xa6c] ;  /* 0x000a6c0001127983 */ /* 0x000ee20000300800 */
[----:B--2---:R-:W-:Y:S01]  /*39920*/  ISETP.LT.AND P3, PT, R14, UR6, !P0 ;  /* 0x000000060e007c0c */ /* 0x004fe2000c761270 */
[----:B------:R-:W2:Y:S02]  /*39930*/  LDCU UR6, c[0x0][0x39c] ;  /* 0x00007380ff0677ac */ /* 0x000ea40008000800 */
[----:B------:R-:W2:Y:S01]  /*39940*/  LDL.LU R14, [R1+0xbc8] ;  /* 0x000bc800010e7983 */ /* 0x000ea20000300800 */
[----:B------:R-:W-:-:S02]  /*39950*/  LEA.HI.X.SX32 R7, R9, R3, 0x1, P4 ;  /* 0x0000000309077211 */ /* 0x000fc400020f0eff */
[C---:B0-----:R-:W-:Y:S01]  /*39960*/  IADD3 R4, P4, PT, R11.reuse, R2, RZ ;  /* 0x000000020b047210 */ /* 0x041fe20007f9e0ff */
[----:B------:R-:W2:Y:S03]  /*39970*/  LDL.LU R17, [R1+0xbc0] ;  /* 0x000bc00001117983 */ /* 0x000ea60000300800 */
[----:B------:R-:W-:Y:S01]  /*39980*/  LEA.HI.X.SX32 R5, R11, R3, 0x1, P4 ;  /* 0x000000030b057211 */ /* 0x000fe200020f0eff */
[C---:B------:R-:W-:Y:S01]  /*39990*/  IMAD R11, R8.reuse, 0x2, R11 ;  /* 0x00000002080b7824 */ /* 0x040fe200078e020b */
[----:B------:R0:W-:Y:S04]  /*399a0*/  @P1 STG.E.U8 desc[UR22][R6.64], R15 ;  /* 0x0000000f06001986 */ /* 0x0001e8000c101116 */
[----:B------:R1:W-:Y:S01]  /*399b0*/  @P2 STG.E.U8 desc[UR22][R4.64], R13 ;  /* 0x0000000d04002986 */ /* 0x0003e2000c101116 */
[----:B------:R-:W-:-:S03]  /*399c0*/  IMAD R9, R8, 0x2, R11 ;  /* 0x0000000208097824 */ /* 0x000fc600078e020b */
[----:B------:R-:W2:Y:S01]  /*399d0*/  LDL.LU R16, [R1+0xa68] ;  /* 0x000a680001107983 */ /* 0x000ea20000300800 */
[----:B0-----:R-:W-:Y:S02]  /*399e0*/  PRMT R15, R65, 0x7771, RZ ;  /* 0x00007771410f7816 */ /* 0x001fe400000000ff */
[----:B-1----:R-:W-:-:S04]  /*399f0*/  IADD3 R4, P4, PT, R11, R2, RZ ;  /* 0x000000020b047210 */ /* 0x002fc80007f9e0ff */
[----:B------:R-:W-:Y:S02]  /*39a00*/  LEA.HI.X.SX32 R5, R11, R3, 0x1, P4 ;  /* 0x000000030b057211 */ /* 0x000fe400020f0eff */
[----:B------:R-:W-:-:S03]  /*39a10*/  IADD3 R6, P4, PT, R9, R2, RZ ;  /* 0x0000000209067210 */ /* 0x000fc60007f9e0ff */
[----:B------:R0:W-:Y:S01]  /*39a20*/  @P6 STG.E.U8 desc[UR22][R4.64], R15 ;  /* 0x0000000f04006986 */ /* 0x0001e2000c101116 */
[----:B------:R-:W-:Y:S02]  /*39a30*/  LEA.HI.X.SX32 R7, R9, R3, 0x1, P4 ;  /* 0x0000000309077211 */ /* 0x000fe400020f0eff */
[C---:B------:R-:W-:Y:S02]  /*39a40*/  PRMT R13, R65.reuse, 0x7772, RZ ;  /* 0x00007772410d7816 */ /* 0x040fe400000000ff */
[----:B------:R-:W-:-:S03]  /*39a50*/  PRMT R65, R65, 0x7773, RZ ;  /* 0x0000777341417816 */ /* 0x000fc600000000ff */
[----:B------:R1:W-:Y:S01]  /*39a60*/  @P5 STG.E.U8 desc[UR22][R6.64], R13 ;  /* 0x0000000d06005986 */ /* 0x0003e2000c101116 */
[C---:B----4-:R-:W-:Y:S01]  /*39a70*/  ISETP.LT.AND P2, PT, R0.reuse, UR4, !P0 ;  /* 0x0000000400007c0c */ /* 0x050fe2000c741270 */
[----:B------:R-:W2:Y:S01]  /*39a80*/  LDCU UR4, c[0x0][0x39c] ;  /* 0x00007380ff0477ac */ /* 0x000ea20008000800 */
[----:B------:R-:W-:-:S05]  /*39a90*/  IMAD R0, R0, R8, RZ ;  /* 0x0000000800007224 */ /* 0x000fca00078e02ff */
[----:B0-----:R-:W-:-:S04]  /*39aa0*/  IADD3 R4, P6, PT, R0, R2, RZ ;  /* 0x0000000200047210 */ /* 0x001fc80007fde0ff */
[----:B------:R-:W-:Y:S02]  /*39ab0*/  LEA.HI.X.SX32 R5, R0, R3, 0x1, P6 ;  /* 0x0000000300057211 */ /* 0x000fe400030f0eff */
[----:B---3--:R-:W-:Y:S01]  /*39ac0*/  ISETP.LT.AND P1, PT, R12, UR7, !P0 ;  /* 0x000000070c007c0c */ /* 0x008fe2000c721270 */
[----:B------:R-:W-:Y:S01]  /*39ad0*/  IMAD R9, R8, 0x4, R9 ;  /* 0x0000000408097824 */ /* 0x000fe200078e0209 */
[----:B------:R-:W3:Y:S01]  /*39ae0*/  LDL.LU R12, [R1+0xbbc] ;  /* 0x000bbc00010c7983 */ /* 0x000ee20000300800 */
[----:B------:R-:W-:Y:S01]  /*39af0*/  ISETP.LT.AND P4, PT, R10, UR5, !P0 ;  /* 0x000000050a007c0c */ /* 0x000fe2000c781270 */
[----:B------:R-:W0:Y:S02]  /*39b00*/  LDCU UR5, c[0x0][0x39c] ;  /* 0x00007380ff0577ac */ /* 0x000e240008000800 */
[----:B------:R4:W-:Y:S01]  /*39b10*/  @P2 STG.E.U8 desc[UR22][R4.64], R65 ;  /* 0x0000004104002986 */ /* 0x0009e2000c101116 */
[----:B------:R-:W-:Y:S01]  /*39b20*/  PRMT R15, R66, 0x7770, RZ ;  /* 0x00007770420f7816 */ /* 0x000fe200000000ff */
[----:B------:R-:W0:Y:S01]  /*39b30*/  LDCU UR7, c[0x0][0x39c] ;  /* 0x00007380ff0777ac */ /* 0x000e220008000800 */
[----:B--2---:R-:W-:Y:S01]  /*39b40*/  ISETP.LT.AND P2, PT, R14, UR4, !P0 ;  /* 0x000000040e007c0c */ /* 0x004fe2000c741270 */
[----:B------:R-:W2:Y:S01]  /*39b50*/  LDCU UR4, c[0x0][0x39c] ;  /* 0x00007380ff0477ac */ /* 0x000ea20008000800 */
[----:B------:R-:W3:Y:S01]  /*39b60*/  LDL.LU R14, [R1+0xbb8] ;  /* 0x000bb800010e7983 */ /* 0x000ee20000300800 */
[----:B------:R-:W-:-:S03]  /*39b70*/  IADD3 R10, P6, PT, R9, R2, RZ ;  /* 0x00000002090a7210 */ /* 0x000fc60007fde0ff */
[----:B------:R-:W3:Y:S01]  /*39b80*/  LDL.LU R0, [R1+0xa44] ;  /* 0x000a440001007983 */ /* 0x000ee20000300800 */
[----:B------:R-:W-:Y:S01]  /*39b90*/  LEA.HI.X.SX32 R11, R9, R3, 0x1, P6 ;  /* 0x00000003090b7211 */ /* 0x000fe200030f0eff */
[----:B------:R-:W-:Y:S01]  /*39ba0*/  IMAD R9, R8, 0x2, R9 ;  /* 0x0000000208097824 */ /* 0x000fe200078e0209 */
[----:B------:R-:W-:Y:S01]  /*39bb0*/  PRMT R19, R66, 0x7771, RZ ;  /* 0x0000777142137816 */ /* 0x000fe200000000ff */
[----:B------:R-:W3:Y:S03]  /*39bc0*/  LDL.LU R21, [R1+0xa64] ;  /* 0x000a640001157983 */ /* 0x000ee60000300800 */
[----:B-1----:R-:W-:-:S04]  /*39bd0*/  IADD3 R6, P6, PT, R9, R2, RZ ;  /* 0x0000000209067210 */ /* 0x002fc80007fde0ff */
[-C--:B------:R-:W-:Y:S01]  /*39be0*/  LEA.HI.X.SX32 R7, R9, R3.reuse, 0x1, P6 ;  /* 0x0000000309077211 */ /* 0x080fe200030f0eff */
[----:B------:R1:W-:Y:S01]  /*39bf0*/  @P3 STG.E.U8 desc[UR22][R10.64], R15 ;  /* 0x0000000f0a003986 */ /* 0x0003e2000c101116 */
[----:B------:R-:W-:Y:S01]  /*39c00*/  IMAD R13, R8, 0x2, R9 ;  /* 0x00000002080d7824 */ /* 0x000fe200078e0209 */
[----:B0-----:R-:W-:Y:S01]  /*39c10*/  ISETP.LT.AND P3, PT, R17, UR5, !P0 ;  /* 0x0000000511007c0c */ /* 0x001fe2000c761270 */
[----:B------:R-:W3:Y:S01]  /*39c20*/  LDCU UR5, c[0x0][0x39c] ;  /* 0x00007380ff0577ac */ /* 0x000ee20008000800 */
[----:B------:R0:W-:Y:S01]  /*39c30*/  @P1 STG.E.U8 desc[UR22][R6.64], R19 ;  /* 0x0000001306001986 */ /* 0x0001e2000c101116 */
[----:B--2---:R-:W-:Y:S01]  /*39c40*/  ISETP.LT.AND P1, PT, R16, UR4, !P0 ;  /* 0x0000000410007c0c */ /* 0x004fe2000c721270 */
[----:B------:R-:W-:Y:S01]  /*39c50*/  IMAD R9, R8, 0x2, R13 ;  /* 0x0000000208097824 */ /* 0x000fe200078e020d */
[CC--:B----4-:R-:W-:Y:S01]  /*39c60*/  IADD3 R4, P6, PT, R13.reuse, R2.reuse, RZ ;  /* 0x000000020d047210 */ /* 0x0d0fe20007fde0ff */
[----:B------:R-:W2:Y:S01]  /*39c70*/  LDL.LU R16, [R1+0xa60] ;  /* 0x000a600001107983 */ /* 0x000ea20000300800 */
[----:B------:R-:W-:Y:S01]  /*39c80*/  ISETP.LT.AND P5, PT, R18, UR6, !P0 ;  /* 0x0000000612007c0c */ /* 0x000fe2000c7a1270 */
[----:B------:R-:W4:Y:S01]  /*39c90*/  LDCU UR6, c[0x0][0x39c] ;  /* 0x00007380ff0677ac */ /* 0x000f220008000800 */
[-C--:B------:R-:W-:Y:S01]  /*39ca0*/  LEA.HI.X.SX32 R5, R13, R3.reuse, 0x1, P6 ;  /* 0x000000030d057211 */ /* 0x080fe200030f0eff */
[----:B------:R-:W2:Y:S01]  /*39cb0*/  LDL.LU R20, [R1+0xbb4] ;  /* 0x000bb40001147983 */ /* 0x000ea20000300800 */
[C---:B-1----:R-:W-:Y:S01]  /*39cc0*/  IADD3 R10, P6, PT, R9.reuse, R2, RZ ;  /* 0x00000002090a7210 */ /* 0x042fe20007fde0ff */
[----:B------:R-:W1:Y:S01]  /*39cd0*/  LDCU UR4, c[0x0][0x39c] ;  /* 0x00007380ff0477ac */ /* 0x000e620008000800 */
[----:B------:R-:W-:Y:S01]  /*39ce0*/  PRMT R17, R66, 0x7772, RZ ;  /* 0x0000777242117816 */ /* 0x000fe200000000ff */
[----:B------:R-:W2:Y:S01]  /*39cf0*/  LDL.LU R18, [R1+0xbb0] ;  /* 0x000bb00001127983 */ /* 0x000ea20000300800 */
[----:B------:R-:W-:-:S02]  /*39d00*/  LEA.HI.X.SX32 R11, R9, R3, 0x1, P6 ;  /* 0x00000003090b7211 */ /* 0x000fc400030f0eff */
[----:B------:R-:W-:Y:S01]  /*39d10*/  PRMT R15, R66, 0x7773, RZ ;  /* 0x00007773420f7816 */ /* 0x000fe200000000ff */
[----:B------:R0:W-:Y:S04]  /*39d20*/  @P4 STG.E.U8 desc[UR22][R4.64], R17 ;  /* 0x0000001104004986 */ /* 0x0001e8000c101116 */
[----:B------:R0:W-:Y:S01]  /*39d30*/  @P5 STG.E.U8 desc[UR22][R10.64], R15 ;  /* 0x0000000f0a005986 */ /* 0x0001e2000c101116 */
[----:B------:R-:W-:Y:S01]  /*39d40*/  IMAD R9, R8, 0x2, R9 ;  /* 0x0000000208097824 */ /* 0x000fe200078e0209 */
[----:B---3--:R-:W-:-:S03]  /*39d50*/  ISETP.LT.AND P5, PT, R14, UR5, !P0 ;  /* 0x000000050e007c0c */ /* 0x008fc6000c7a1270 */
[----:B0-----:R-:W-:Y:S01]  /*39d60*/  IMAD R7, R8, 0x2, R9 ;  /* 0x0000000208077824 */ /* 0x001fe200078e0209 */
[----:B------:R-:W3:Y:S01]  /*39d70*/  LDL.LU R14, [R1+0xa2c] ;  /* 0x000a2c00010e7983 */ /* 0x000ee20000300800 */
[----:B----4-:R-:W-:Y:S01]  /*39d80*/  ISETP.LT.AND P4, PT, R12, UR6, !P0 ;  /* 0x000000060c007c0c */ /* 0x010fe2000c781270 */
[----:B------:R-:W2:Y:S01]  /*39d90*/  LDCU UR5, c[0x0][0x39c] ;  /* 0x00007380ff0577ac */ /* 0x000ea20008000800 */
[-C--:B------:R-:W-:Y:S02]  /*39da0*/  IADD3 R12, P6, PT, R9, R2.reuse, RZ ;  /* 0x00000002090c7210 */ /* 0x080fe40007fde0ff */
[----:B------:R-:W-:Y:S01]  /*39db0*/  PRMT R19, R67, 0x7770, RZ ;  /* 0x0000777043137816 */ /* 0x000fe200000000ff */
[----:B------:R-:W0:Y:S01]  /*39dc0*/  LDCU UR6, c[0x0][0x39c] ;  /* 0x00007380ff0677ac */ /* 0x000e220008000800 */
[----:B------:R-:W-:Y:S01]  /*39dd0*/  LEA.HI.X.SX32 R13, R9, R3, 0x1, P6 ;  /* 0x00000003090d7211 */ /* 0x000fe200030f0eff */
[----:B------:R-:W-:Y:S01]  /*39de0*/  IMAD R9, R8, 0x2, R7 ;  /* 0x0000000208097824 */ /* 0x000fe200078e0207 */
[----:B------:R-:W-:-:S03]  /*39df0*/  IADD3 R4, P6, PT, R7, R2, RZ ;  /* 0x0000000207047210 */ /* 0x000fc60007fde0ff */
[----:B------:R4:W-:Y:S01]  /*39e00*/  @P2 STG.E.U8 desc[UR22][R12.64], R19 ;  /* 0x000000130c002986 */ /* 0x0009e2000c101116 */
[-C--:B------:R-:W-:Y:S02]  /*39e10*/  LEA.HI.X.SX32 R5, R7, R3.reuse, 0x1, P6 ;  /* 0x0000000307057211 */ /* 0x080fe400030f0eff */
[C---:B-1----:R-:W-:Y:S01]  /*39e20*/  ISETP.LT.AND P6, PT, R0.reuse, UR4, !P0 ;  /* 0x0000000400007c0c */ /* 0x042fe2000c7c1270 */
[----:B------:R-:W-:Y:S01]  /*39e30*/  IMAD R0, R0, R8, RZ ;  /* 0x0000000800007224 */ /* 0x000fe200078e02ff */
[CC--:B------:R-:W-:Y:S01]  /*39e40*/  IADD3 R6, P2, PT, R9.reuse, R2.reuse, RZ ;  /* 0x0000000209067210 */ /* 0x0c0fe20007f5e0ff */
[----:B------:R-:W1:Y:S03]  /*39e50*/  LDCU UR4, c[0x0][0x39c] ;  /* 0x00007380ff0477ac */ /* 0x000e660008000800 */
[----:B------:R-:W-:Y:S02]  /*39e60*/  LEA.HI.X.SX32 R7, R9, R3, 0x1, P2 ;  /* 0x0000000309077211 */ /* 0x000fe400010f0eff */
[----:B------:R-:W-:Y:S01]  /*39e70*/  IADD3 R10, P2, PT, R0, R2, RZ ;  /* 0x00000002000a7210 */ /* 0x000fe20007f5e0ff */
[----:B------:R-:W-:Y:S01]  /*39e80*/  IMAD R9, R8, 0x4, R9 ;  /* 0x0000000408097824 */ /* 0x000fe200078e0209 */
[----:B------:R-:W-:-:S02]  /*39e90*/  PRMT R17, R67, 0x7771, RZ ;  /* 0x0000777143117816 */ /* 0x000fc400000000ff */
[----:B------:R-:W-:Y:S02]  /*39ea0*/  LEA.HI.X.SX32 R11, R0, R3, 0x1, P2 ;  /* 0x00000003000b7211 */ /* 0x000fe400010f0eff */
[----:B--2---:R-:W-:Y:S01]  /*39eb0*/  ISETP.LT.AND P2, PT, R16, UR5, !P0 ;  /* 0x0000000510007c0c */ /* 0x004fe2000c741270 */
[----:B------:R-:W3:Y:S01]  /*39ec0*/  LDCU UR5, c[0x0][0x39c] ;  /* 0x00007380ff0577ac */ /* 0x000ee20008000800 */
[----:B------:R-:W2:Y:S01]  /*39ed0*/  LDL.LU R16, [R1+0xbac] ;  /* 0x000bac0001107983 */ /* 0x000ea20000300800 */
[C---:B------:R-:W-:Y:S01]  /*39ee0*/  PRMT R15, R67.reuse, 0x7772, RZ ;  /* 0x00007772430f7816 */ /* 0x040fe200000000ff */
[----:B----4-:R-:W-:Y:S01]  /*39ef0*/  IMAD R13, R8, 0x2, R9 ;  /* 0x00000002080d7824 */ /* 0x010fe200078e0209 */
[----:B------:R-:W-:Y:S01]  /*39f00*/  PRMT R67, R67, 0x7773, RZ ;  /* 0x0000777343437816 */ /* 0x000fe200000000ff */
[----:B------:R-:W4:Y:S04]  /*39f10*/  LDL.LU R12, [R1+0xba8] ;  /* 0x000ba800010c7983 */ /* 0x000f280000300800 */
[----:B------:R0:W-:Y:S04]  /*39f20*/  @P3 STG.E.U8 desc[UR22][R4.64], R17 ;  /* 0x0000001104003986 */ /* 0x0001e8000c101116 */
[----:B------:R1:W-:Y:S04]  /*39f30*/  @P1 STG.E.U8 desc[UR22][R6.64], R15 ;  /* 0x0000000f06001986 */ /* 0x0003e8000c101116 */
[----:B------:R-:W-:Y:S01]  /*39f40*/  @P6 STG.E.U8 desc[UR22][R10.64], R67 ;  /* 0x000000430a006986 */ /* 0x000fe2000c101116 */
[----:B0-----:R-:W-:-:S03]  /*39f50*/  IADD3 R4, P1, PT, R9, R2, RZ ;  /* 0x0000000209047210 */ /* 0x001fc60007f3e0ff */
[----:B------:R-:W4:Y:S01]  /*39f60*/  LDL.LU R0, [R1+0xa04] ;  /* 0x000a040001007983 */ /* 0x000f220000300800 */
[----:B-1----:R-:W-:Y:S02]  /*39f70*/  IADD3 R6, P6, PT, R13, R2, RZ ;  /* 0x000000020d067210 */ /* 0x002fe40007fde0ff */
[-C--:B------:R-:W-:Y:S02]  /*39f80*/  LEA.HI.X.SX32 R5, R9, R3.reuse, 0x1, P1 ;  /* 0x0000000309057211 */ /* 0x080fe400008f0eff */
[C---:B------:R-:W-:Y:S02]  /*39f90*/  PRMT R19, R68.reuse, 0x7770, RZ ;  /* 0x0000777044137816 */ /* 0x040fe400000000ff */
[----:B------:R-:W-:Y:S02]  /*39fa0*/  LEA.HI.X.SX32 R7, R13, R3, 0x1, P6 ;  /* 0x000000030d077211 */ /* 0x000fe400030f0eff */
[----:B------:R-:W-:Y:S01]  /*39fb0*/  PRMT R17, R68, 0x7771, RZ ;  /* 0x0000777144117816 */ /* 0x000fe200000000ff */
[----:B------:R0:W-:Y:S04]  /*39fc0*/  @P4 STG.E.U8 desc[UR22][R4.64], R19 ;  /* 0x0000001304004986 */ /* 0x0001e8000c101116 */
[----:B------:R1:W-:Y:S01]  /*39fd0*/  @P5 STG.E.U8 desc[UR22][R6.64], R17 ;  /* 0x0000001106005986 */ /* 0x0003e2000c101116 */
[----:B---3--:R-:W-:-:S02]  /*39fe0*/  ISETP.LT.AND P5, PT, R14, UR5, !P0 ;  /* 0x000000050e007c0c */ /* 0x008fc4000c7a1270 */
[----:B------:R-:W-:Y:S01]  /*39ff0*/  ISETP.LT.AND P3, PT, R21, UR6, !P0 ;  /* 0x0000000615007c0c */ /* 0x000fe2000c761270 */
[----:B------:R-:W3:Y:S01]  /*3a000*/  LDL.LU R14, [R1+0xa28] ;  /* 0x000a2800010e7983 */ /* 0x000ee20000300800 */
[----:B------:R-:W1:Y:S01]  /*3a010*/  LDCU UR6, c[0x0][0x39c] ;  /* 0x00007380ff0677ac */ /* 0x000e620008000800 */
[----:B------:R-:W-:Y:S01]  /*3a020*/  IMAD R13, R8, 0x2, R13 ;  /* 0x00000002080d7824 */ /* 0x000fe200078e020d */
[C---:B0-----:R-:W-:Y:S02]  /*3a030*/  PRMT R19, R68.reuse, 0x7772, RZ ;  /* 0x0000777244137816 */ /* 0x041fe400000000ff */
[----:B------:R-:W-:Y:S01]  /*3a040*/  PRMT R15, R68, 0x7773, RZ ;  /* 0x00007773440f7816 */ /* 0x000fe200000000ff */
[----:B------:R-:W3:Y:S01]  /*3a050*/  LDCU UR5, c[0x0][0x39c] ;  /* 0x00007380ff0577ac */ /* 0x000ee20008000800 */
[----:B------:R-:W-:Y:S01]  /*3a060*/  IADD3 R10, P6, PT, R13, R2, RZ ;  /* 0x000000020d0a7210 */ /* 0x000fe20007fde0ff */
[----:B------:R-:W-:-:S03]  /*3a070*/  IMAD R9, R8, 0x2, R13 ;  /* 0x0000000208097824 */ /* 0x000fc600078e020d */
[-C--:B------:R-:W-:Y:S02]  /*3a080*/  LEA.HI.X.SX32 R11, R13, R3.reuse, 0x1, P6 ;  /* 0x000000030d0b7211 */ /* 0x080fe400030f0eff */
[----:B-1----:R-:W-:Y:S01]  /*3a090*/  ISETP.LT.AND P4, PT, R18, UR6, !P0 ;  /* 0x0000000612007c0c */ /* 0x002fe2000c781270 */
[----:B------:R-:W4:Y:S01]  /*3a0a0*/  LDCU UR6, c[0x0][0x39c] ;  /* 0x00007380ff0677ac */ /* 0x000f220008000800 */
[CC--:B------:R-:W-:Y:S01]  /*3a0b0*/  IADD3 R4, P6, PT, R9.reuse, R2.reuse, RZ ;  /* 0x0000000209047210 */ /* 0x0c0fe20007fde0ff */
[----:B------:R-:W-:Y:S01]  /*3a0c0*/  IMAD R13, R8, 0x2, R9 ;  /* 0x00000002080d7824 */ /* 0x000fe200078e0209 */
[----:B------:R0:W-:Y:S02]  /*3a0d0*/  @P3 STG.E.U8 desc[UR22][R10.64], R19 ;  /* 0x000000130a003986 */ /* 0x0001e4000c101116 */
[----:B------:R-:W-:Y:S02]  /*3a0e0*/  LEA.HI.X.SX32 R5, R9, R3, 0x1, P6 ;  /* 0x0000000309057211 */ /* 0x000fe400030f0eff */
[----:B------:R-:W-:-:S02]  /*3a0f0*/  IADD3 R6, P6, PT, R13, R2, RZ ;  /* 0x000000020d067210 */ /* 0x000fc40007fde0ff */
[----:B--2---:R-:W-:Y:S01]  /*3a100*/  ISETP.LT.AND P3, PT, R16, UR7, !P0 ;  /* 0x0000000710007c0c */ /* 0x004fe2000c761270 */
[----:B0-----:R-:W2:Y:S01]  /*3a110*/  LDL.LU R19, [R1+0xa24] ;  /* 0x000a240001137983 */ /* 0x001ea20000300800 */
[----:B------:R-:W-:Y:S01]  /*3a120*/  LEA.HI.X.SX32 R7, R13, R3, 0x1, P6 ;  /* 0x000000030d077211 */ /* 0x000fe200030f0eff */
[----:B------:R-:W-:Y:S01]  /*3a130*/  IMAD R13, R8, 0x2, R13 ;  /* 0x00000002080d7824 */ /* 0x000fe200078e020d */
[----:B------:R-:W-:Y:S01]  /*3a140*/  ISETP.LT.AND P1, PT, R20, UR4, !P0 ;  /* 0x0000000414007c0c */ /* 0x000fe2000c721270 */
[----:B------:R-:W2:Y:S01]  /*3a150*/  LDL.LU R16, [R1+0xba4] ;  /* 0x000ba40001107983 */ /* 0x000ea20000300800 */
[----:B------:R-:W-:-:S03]  /*3a160*/  PRMT R17, R69, 0x7770, RZ ;  /* 0x0000777045117816 */ /* 0x000fc600000000ff */
[----:B------:R0:W-:Y:S01]  /*3a170*/  @P2 STG.E.U8 desc[UR22][R4.64], R15 ;  /* 0x0000000f04002986 */ /* 0x0001e2000c101116 */
[----:B----4-:R-:W-:Y:S01]  /*3a180*/  ISETP.LT.AND P2, PT, R12, UR6, !P0 ;  /* 0x000000060c007c0c */ /* 0x010fe2000c741270 */
[----:B------:R-:W-:Y:S01]  /*3a190*/  IMAD R9, R8, 0x2, R13 ;  /* 0x0000000208097824 */ /* 0x000fe200078e020d */
[CC--:B------:R-:W-:Y:S01]  /*3a1a0*/  IADD3 R10, P6, PT, R13.reuse, R2.reuse, RZ ;  /* 0x000000020d0a7210 */ /* 0x0c0fe20007fde0ff */
[----:B------:R-:W4:Y:S01]  /*3a1b0*/  LDL.LU R18, [R1+0xba0] ;  /* 0x000ba00001127983 */ /* 0x000f220000300800 */
[----:B------:R-:W1:Y:S03]  /*3a1c0*/  LDCU UR4, c[0x0][0x39c] ;  /* 0x00007380ff0477ac */ /* 0x000e660008000800 */
[----:B------:R-:W4:Y:S01]  /*3a1d0*/  LDL.LU R12, [R1+0xa20] ;  /* 0x000a2000010c7983 */ /* 0x000f220000300800 */
[----:B------:R-:W-:Y:S01]  /*3a1e0*/  LEA.HI.X.SX32 R11, R13, R3, 0x1, P6 ;  /* 0x000000030d0b7211 */ /* 0x000fe200030f0eff */
[----:B------:R-:W2:Y:S01]  /*3a1f0*/  LDCU UR6, c[0x0][0x39c] ;  /* 0x00007380ff0677ac */ /* 0x000ea20008000800 */
[----:B------:R-:W-:Y:S01]  /*3a200*/  PRMT R13, R69, 0x7771, RZ ;  /* 0x00007771450d7816 */ /* 0x000fe200000000ff */
[----:B------:R-:W-:Y:S01]  /*3a210*/  @P1 STG.E.U8 desc[UR22][R6.64], R17 ;  /* 0x0000001106001986 */ /* 0x000fe2000c101116 */
[----:B------:R-:W0:Y:S03]  /*3a220*/  LDCU UR7, c[0x0][0x39c] ;  /* 0x00007380ff0777ac */ /* 0x000e260008000800 */
[----:B------:R0:W-:Y:S01]  /*3a230*/  @P4 STG.E.U8 desc[UR22][R10.64], R13 ;  /* 0x0000000d0a004986 */ /* 0x0001e2000c101116 */
[----:B---3--:R-:W-:Y:S01]  /*3a240*/  ISETP.LT.AND P4, PT, R14, UR5, !P0 ;  /* 0x000000050e007c0c */ /* 0x008fe2000c781270 */
[----:B------:R-:W4:Y:S02]  /*3a250*/  LDCU UR5, c[0x0][0x39c] ;  /* 0x00007380ff0577ac */ /* 0x000f240008000800 */
[----:B------:R-:W3:Y:S01]  /*3a260*/  LDL.LU R14, [R1+0xb9c] ;  /* 0x000b9c00010e7983 */ /* 0x000ee20000300800 */
[----:B0-----:R-:W-:-:S02]  /*3a270*/  IADD3 R4, P6, PT, R9, R2, RZ ;  /* 0x0000000209047210 */ /* 0x001fc40007fde0ff */
[----:B------:R-:W-:Y:S02]  /*3a280*/  PRMT R15, R69, 0x7772, RZ ;  /* 0x00007772450f7816 */ /* 0x000fe400000000ff */
[-C--:B------:R-:W-:Y:S01]  /*3a290*/  LEA.HI.X.SX32 R5, R9, R3.reuse, 0x1, P6 ;  /* 0x0000000309057211 */ /* 0x080fe200030f0eff */
[----:B------:R-:W-:Y:S01]  /*3a2a0*/  IMAD R9, R8, 0x4, R9 ;  /* 0x0000000408097824 */ /* 0x000fe200078e0209 */
[C---:B-1----:R-:W-:Y:S01]  /*3a2b0*/  ISETP.LT.AND P1, PT, R0.reuse, UR4, !P0 ;  /* 0x0000000400007c0c */ /* 0x042fe2000c721270 */
[----:B------:R-:W-:Y:S01]  /*3a2c0*/  IMAD R0, R0, R8, RZ ;  /* 0x0000000800007224 */ /* 0x000fe200078e02ff */
[----:B------:R-:W-:Y:S01]  /*3a2d0*/  PRMT R69, R69, 0x7773, RZ ;  /* 0x0000777345457816 */ /* 0x000fe200000000ff */
[----:B------:R0:W-:Y:S01]  /*3a2e0*/  @P5 STG.E.U8 desc[UR22][R4.64], R15 ;  /* 0x0000000f04005986 */ /* 0x0001e2000c101116 */
[CC--:B------:R-:W-:Y:S01]  /*3a2f0*/  IADD3 R10, P5, PT, R9.reuse, R2.reuse, RZ ;  /* 0x00000002090a7210 */ /* 0x0c0fe20007fbe0ff */
[----:B------:R-:W-:Y:S01]  /*3a300*/  IMAD R13, R8, 0x2, R9 ;  /* 0x00000002080d7824 */ /* 0x000fe200078e0209 */
[----:B------:R-:W-:Y:S01]  /*3a310*/  IADD3 R6, P6, PT, R0, R2, RZ ;  /* 0x0000000200067210 */ /* 0x000fe20007fde0ff */
[----:B------:R-:W1:Y:S01]  /*3a320*/  LDCU UR4, c[0x0][0x39c] ;  /* 0x00007380ff0477ac */ /* 0x000e620008000800 */
[----:B------:R-:W-:-:S02]  /*3a330*/  LEA.HI.X.SX32 R11, R9, R3, 0x1, P5 ;  /* 0x00000003090b7211 */ /* 0x000fc400028f0eff */
[-C--:B------:R-:W-:Y:S02]  /*3a340*/  LEA.HI.X.SX32 R7, R0, R3.reuse, 0x1, P6 ;  /* 0x0000000300077211 */ /* 0x080fe400030f0eff */
[C---:B0-----:R-:W-:Y:S02]  /*3a350*/  IADD3 R4, P5, PT, R13.reuse, R2, RZ ;  /* 0x000000020d047210 */ /* 0x041fe40007fbe0ff */
[C---:B------:R-:W-:Y:S02]  /*3a360*/  PRMT R17, R70.reuse, 0x7771, RZ ;  /* 0x0000777146117816 */ /* 0x040fe400000000ff */
[----:B------:R-:W-:Y:S01]  /*3a370*/  LEA.HI.X.SX32 R5, R13, R3, 0x1, P5 ;  /* 0x000000030d057211 */ /* 0x000fe200028f0eff */
[----:B------:R0:W-:Y:S01]  /*3a380*/  @P1 STG.E.U8 desc[UR22][R6.64], R69 ;  /* 0x0000004506001986 */ /* 0x0001e2000c101116 */
[----:B--2---:R-:W-:Y:S01]  /*3a390*/  ISETP.LT.AND P6, PT, R19, UR6, !P0 ;  /* 0x0000000613007c0c */ /* 0x004fe2000c7c1270 */
[----:B------:R-:W3:Y:S01]  /*3a3a0*/  LDCU UR6, c[0x0][0x39c] ;  /* 0x00007380ff0677ac */ /* 0x000ee20008000800 */
[----:B------:R-:W-:-:S02]  /*3a3b0*/  PRMT R19, R70, 0x7770, RZ ;  /* 0x0000777046137816 */ /* 0x000fc400000000ff */
[----:B------:R-:W-:Y:S01]  /*3a3c0*/  ISETP.LT.AND P1, PT, R16, UR7, !P0 ;  /* 0x0000000710007c0c */ /* 0x000fe2000c721270 */
[----:B------:R-:W-:Y:S01]  /*3a3d0*/  IMAD R9, R8, 0x2, R13 ;  /* 0x0000000208097824 */ /* 0x000fe200078e020d */
[----:B------:R-:W2:Y:S01]  /*3a3e0*/  LDL.LU R16, [R1+0xb98] ;  /* 0x000b980001107983 */ /* 0x000ea20000300800 */
[----:B------:R-:W-:Y:S01]  /*3a3f0*/  PRMT R15, R70, 0x7772, RZ ;  /* 0x00007772460f7816 */ /* 0x000fe200000000ff */
[----:B------:R-:W1:Y:S02]  /*3a400*/  LDCU UR7, c[0x0][0x39c] ;  /* 0x00007380ff0777ac */ /* 0x000e640008000800 */
[----:B------:R-:W-:Y:S04]  /*3a410*/  @P3 STG.E.U8 desc[UR22][R10.64], R19 ;  /* 0x000000130a003986 */ /* 0x000fe8000c101116 */
[----:B------:R1:W-:Y:S01]  /*3a420*/  @P2 STG.E.U8 desc[UR22][R4.64], R17 ;  /* 0x0000001104002986 */ /* 0x0003e2000c101116 */
[----:B----4-:R-:W-:Y:S01]  /*3a430*/  ISETP.LT.AND P2, PT, R12, UR5, !P0 ;  /* 0x000000050c007c0c */ /* 0x010fe2000c741270 */
[----:B------:R-:W2:Y:S02]  /*3a440*/  LDCU UR5, c[0x0][0x39c] ;  /* 0x00007380ff0577ac */ /* 0x000ea40008000800 */
[----:B------:R-:W4:Y:S04]  /*3a450*/  LDL.LU R0, [R1+0xa00] ;  /* 0x000a000001007983 */ /* 0x000f280000300800 */
[----:B------:R-:W4:Y:S01]  /*3a460*/  LDL.LU R12, [R1+0xa1c] ;  /* 0x000a1c00010c7983 */ /* 0x000f220000300800 */
[----:B0-----:R-:W-:-:S04]  /*3a470*/  IADD3 R6, P5, PT, R9, R2, RZ ;  /* 0x0000000209067210 */ /* 0x001fc80007fbe0ff */
[-C--:B------:R-:W-:Y:S02]  /*3a480*/  LEA.HI.X.SX32 R7, R9, R3.reuse, 0x1, P5 ;  /* 0x0000000309077211 */ /* 0x080fe400028f0eff */
[----:B---3--:R-:W-:Y:S01]  /*3a490*/  ISETP.LT.AND P5, PT, R14, UR6, !P0 ;  /* 0x000000060e007c0c */ /* 0x008fe2000c7a1270 */
[C---:B------:R-:W-:Y:S01]  /*3a4a0*/  IMAD R9, R8.reuse, 0x2, R9 ;  /* 0x0000000208097824 */ /* 0x040fe200078e0209 */
[----:B------:R-:W3:Y:S01]  /*3a4b0*/  LDL.LU R14, [R1+0xa0c] ;  /* 0x000a0c00010e7983 */ /* 0x000ee20000300800 */
[----:B------:R-:W4:Y:S02]  /*3a4c0*/  LDCU UR6, c[0x0][0x39c] ;  /* 0x00007380ff0677ac */ /* 0x000f240008000800 */
[----:B-1----:R-:W-:Y:S01]  /*3a4d0*/  IMAD R5, R8, 0x2, R9 ;  /* 0x0000000208057824 */ /* 0x002fe200078e0209 */
[----:B------:R0:W-:Y:S01]  /*3a4e0*/  @P4 STG.E.U8 desc[UR22][R6.64], R15 ;  /* 0x0000000f06004986 */ /* 0x0001e2000c101116 */
[C---:B------:R-:W-:Y:S02]  /*3a4f0*/  IADD3 R10, P4, PT, R9.reuse, R2, RZ ;  /* 0x00000002090a7210 */ /* 0x040fe40007f9e0ff */
[----:B------:R-:W-:Y:S01]  /*3a500*/  PRMT R13, R70, 0x7773, RZ ;  /* 0x00007773460d7816 */ /* 0x000fe200000000ff */
[----:B------:R-:W3:Y:S01]  /*3a510*/  LDL.LU R19, [R1+0xb94] ;  /* 0x000b940001137983 */ /* 0x000ee20000300800 */
[----:B------:R-:W-:-:S02]  /*3a520*/  LEA.HI.X.SX32 R11, R9, R3, 0x1, P4 ;  /* 0x00000003090b7211 */ /* 0x000fc400020f0eff */
[-C--:B------:R-:W-:Y:S01]  /*3a530*/  IADD3 R4, P4, PT, R5, R2.reuse, RZ ;  /* 0x0000000205047210 */ /* 0x080fe20007f9e0ff */
[----:B------:R-:W-:Y:S01]  /*3a540*/  IMAD R9, R8, 0x2, R5 ;  /* 0x0000000208097824 */ /* 0x000fe200078e0205 */
[----:B------:R-:W-:Y:S02]  /*3a550*/  PRMT R17, R71, 0x7770, RZ ;  /* 0x0000777047117816 */ /* 0x000fe400000000ff */
[----:B------:R-:W-:Y:S01]  /*3a560*/  LEA.HI.X.SX32 R5, R5, R3, 0x1, P4 ;  /* 0x0000000305057211 */ /* 0x000fe200020f0eff */
[----:B------:R1:W-:Y:S01]  /*3a570*/  @P6 STG.E.U8 desc[UR22][R10.64], R13 ;  /* 0x0000000d0a006986 */ /* 0x0003e2000c101116 */
[----:B0-----:R-:W-:-:S03]  /*3a580*/  IADD3 R6, P6, PT, R9, R2, RZ ;  /* 0x0000000209067210 */ /* 0x001fc60007fde0ff */
[----:B------:R0:W-:Y:S01]  /*3a590*/  @P1 STG.E.U8 desc[UR22][R4.64], R17 ;  /* 0x0000001104001986 */ /* 0x0001e2000c101116 */
[-C--:B------:R-:W-:Y:S01]  /*3a5a0*/  LEA.HI.X.SX32 R7, R9, R3.reuse, 0x1, P6 ;  /* 0x0000000309077211 */ /* 0x080fe200030f0eff */
[----:B------:R-:W-:Y:S01]  /*3a5b0*/  IMAD R9, R8, 0x2, R9 ;  /* 0x0000000208097824 */ /* 0x000fe200078e0209 */
[----:B------:R-:W-:Y:S01]  /*3a5c0*/  ISETP.LT.AND P3, PT, R18, UR4, !P0 ;  /* 0x0000000412007c0c */ /* 0x000fe2000c761270 */
[----:B------:R-:W0:Y:S01]  /*3a5d0*/  LDCU UR4, c[0x0][0x39c] ;  /* 0x00007380ff0477ac */ /* 0x000e220008000800 */
[----:B------:R-:W-:Y:S02]  /*3a5e0*/  PRMT R15, R71, 0x7771, RZ ;  /* 0x00007771470f7816 */ /* 0x000fe400000000ff */
[C---:B-1----:R-:W-:Y:S02]  /*3a5f0*/  IADD3 R10, P6, PT, R9.reuse, R2, RZ ;  /* 0x00000002090a7210 */ /* 0x042fe40007fde0ff */
[----:B--2---:R-:W-:Y:S01]  /*3a600*/  ISETP.LT.AND P4, PT, R16, UR5, !P0 ;  /* 0x0000000510007c0c */ /* 0x004fe2000c781270 */
[----:B------:R-:W3:Y:S01]  /*3a610*/  LDCU UR5, c[0x0][0x39c] ;  /* 0x00007380ff0577ac */ /* 0x000ee20008000800 */
[----:B------:R-:W2:Y:S01]  /*3a620*/  LDL.LU R16, [R1+0xb90] ;  /* 0x000b900001107983 */ /* 0x000ea20000300800 */
[----:B------:R-:W-:-:S02]  /*3a630*/  LEA.HI.X.SX32 R11, R9, R3, 0x1, P6 ;  /* 0x00000003090b7211 */ /* 0x000fc400030f0eff */
[C---:B------:R-:W-:Y:S02]  /*3a640*/  PRMT R13, R71.reuse, 0x7772, RZ ;  /* 0x00007772470d7816 */ /* 0x040fe400000000ff */
[----:B----4-:R-:W-:Y:S01]  /*3a650*/  ISETP.LT.AND P1, PT, R12, UR6, !P0 ;  /* 0x000000060c007c0c */ /* 0x010fe2000c721270 */
[----:B------:R1:W-:Y:S01]  /*3a660*/  @P3 STG.E.U8 desc[UR22][R6.64], R15 ;  /* 0x0000000f06003986 */ /* 0x0003e2000c101116 */
[----:B------:R-:W-:Y:S01]  /*3a670*/  IMAD R9, R8, 0x4, R9 ;  /* 0x0000000408097824 */ /* 0x000fe200078e0209 */
[----:B------:R-:W-:Y:S01]  /*3a680*/  PRMT R71, R71, 0x7773, RZ ;  /* 0x0000777347477816 */ /* 0x000fe200000000ff */
[----:B------:R-:W4:Y:S01]  /*3a690*/  LDCU UR6, c[0x0][0x39c] ;  /* 0x00007380ff0677ac */ /* 0x000f220008000800 */
[----:B------:R-:W4:Y:S04]  /*3a6a0*/  LDL.LU R12, [R1+0xa18] ;  /* 0x000a1800010c7983 */ /* 0x000f280000300800 */
[----:B------:R0:W-:Y:S04]  /*3a6b0*/  @P2 STG.E.U8 desc[UR22][R10.64], R13 ;  /* 0x0000000d0a002986 */ /* 0x0001e8000c101116 */
[----:B------:R-:W4:Y:S01]  /*3a6c0*/  LDL.LU R18, [R1+0xb8c] ;  /* 0x000b8c0001127983 */ /* 0x000f220000300800 */
[----:B---3--:R-:W-:Y:S01]  /*3a6d0*/  ISETP.LT.AND P2, PT, R14, UR5, !P0 ;  /* 0x000000050e007c0c */ /* 0x008fe2000c741270 */
[----:B------:R-:W4:Y:S02]  /*3a6e0*/  LDCU UR5, c[0x0][0x39c] ;  /* 0x00007380ff0577ac */ /* 0x000f240008000800 */
[----:B------:R-:W3:Y:S01]  /*3a6f0*/  LDL.LU R14, [R1+0xb88] ;  /* 0x000b8800010e7983 */ /* 0x000ee20000300800 */
[C---:B0-----:R-:W-:Y:S01]  /*3a700*/  ISETP.LT.AND P3, PT, R0.reuse, UR4, !P0 ;  /* 0x0000000400007c0c */ /* 0x041fe2000c761270 */
[----:B------:R-:W-:Y:S01]  /*3a710*/  IMAD R0, R0, R8, RZ ;  /* 0x0000000800007224 */ /* 0x000fe200078e02ff */
[----:B------:R-:W2:Y:S04]  /*3a720*/  LDCU UR4, c[0x0][0x39c] ;  /* 0x00007380ff0477ac */ /* 0x000ea80008000800 */
[----:B------:R-:W-:-:S04]  /*3a730*/  IADD3 R4, P6, PT, R0, R2, RZ ;  /* 0x0000000200047210 */ /* 0x000fc80007fde0ff */
[-C--:B------:R-:W-:Y:S02]  /*3a740*/  LEA.HI.X.SX32 R5, R0, R3.reuse, 0x1, P6 ;  /* 0x0000000300057211 */ /* 0x080fe400030f0eff */
[C---:B-1----:R-:W-:Y:S01]  /*3a750*/  IADD3 R6, P6, PT, R9.reuse, R2, RZ ;  /* 0x0000000209067210 */ /* 0x042fe20007fde0ff */
[----:B------:R-:W3:Y:S03]  /*3a760*/  LDL.LU R0, [R1+0x9f8] ;  /* 0x0009f80001007983 */ /* 0x000ee60000300800 */
[----:B------:R-:W-:Y:S01]  /*3a770*/  LEA.HI.X.SX32 R7, R9, R3, 0x1, P6 ;  /* 0x0000000309077211 */ /* 0x000fe200030f0eff */
[----:B------:R-:W-:Y:S01]  /*3a780*/  IMAD R9, R8, 0x2, R9 ;  /* 0x0000000208097824 */ /* 0x000fe200078e0209 */
[----:B------:R0:W-:Y:S01]  /*3a790*/  @P3 STG.E.U8 desc[UR22][R4.64], R71 ;  /* 0x0000004704003986 */ /* 0x0001e2000c101116 */
[----:B------:R-:W-:-:S03]  /*3a7a0*/  PRMT R15, R80, 0x7770, RZ ;  /* 0x00007770500f7816 */ /* 0x000fc600000000ff */
[----:B------:R-:W-:Y:S02]  /*3a7b0*/  IADD3 R10, P6, PT, R9, R2, RZ ;  /* 0x00000002090a7210 */ /* 0x000fe40007fde0ff */
[----:B------:R-:W-:Y:S01]  /*3a7c0*/  ISETP.LT.AND P3, PT, R19, UR7, !P0 ;  /* 0x0000000713007c0c */ /* 0x000fe2000c761270 */
[----:B------:R-:W-:Y:S01]  /*3a7d0*/  IMAD R13, R8, 0x2, R9 ;  /* 0x00000002080d7824 */ /* 0x000fe200078e0209 */
[----:B------:R-:W-:Y:S01]  /*3a7e0*/  LEA.HI.X.SX32 R11, R9, R3, 0x1, P6 ;  /* 0x00000003090b7211 */ /* 0x000fe200030f0eff */
[----:B------:R1:W-:Y:S01]  /*3a7f0*/  @P5 STG.E.U8 desc[UR22][R6.64], R15 ;  /* 0x0000000f06005986 */ /* 0x0003e2000c101116 */
[----:B------:R-:W-:Y:S01]  /*3a800*/  PRMT R19, R80, 0x7771, RZ ;  /* 0x0000777150137816 */ /* 0x000fe200000000ff */
[----:B------:R-:W3:Y:S01]  /*3a810*/  LDCU UR7, c[0x0][0x39c] ;  /* 0x00007380ff0777ac */ /* 0x000ee20008000800 */
[----:B------:R-:W-:-:S03]  /*3a820*/  IMAD R9, R8, 0x2, R13 ;  /* 0x0000000208097824 */ /* 0x000fc600078e020d */
[----:B------:R4:W-:Y:S01]  /*3a830*/  @P4 STG.E.U8 desc[UR22][R10.64], R19 ;  /* 0x000000130a004986 */ /* 0x0009e2000c101116 */
[----:B0-----:R-:W-:-:S04]  /*3a840*/  IADD3 R4, P6, PT, R13, R2, RZ ;  /* 0x000000020d047210 */ /* 0x001fc80007fde0ff */
[-C--:B------:R-:W-:Y:S02]  /*3a850*/  LEA.HI.X.SX32 R5, R13, R3.reuse, 0x1, P6 ;  /* 0x000000030d057211 */ /* 0x080fe400030f0eff */
[CC--:B-1----:R-:W-:Y:S02]  /*3a860*/  IADD3 R6, P6, PT, R9.reuse, R2.reuse, RZ ;  /* 0x0000000209067210 */ /* 0x0c2fe40007fde0ff */
[----:B--2---:R-:W-:Y:S01]  /*3a870*/  ISETP.LT.AND P5, PT, R16, UR4, !P0 ;  /* 0x0000000410007c0c */ /* 0x004fe2000c7a1270 */
[----:B------:R-:W0:Y:S01]  /*3a880*/  LDCU UR4, c[0x0][0x39c] ;  /* 0x00007380ff0477ac */ /* 0x000e220008000800 */
[----:B------:R-:W-:Y:S02]  /*3a890*/  PRMT R17, R80, 0x7772, RZ ;  /* 0x0000777250117816 */ /* 0x000fe400000000ff */
[----:B----4-:R-:W-:Y:S02]  /*3a8a0*/  ISETP.LT.AND P4, PT, R12, UR5, !P0 ;  /* 0x000000050c007c0c */ /* 0x010fe4000c781270 */
[----:B------:R-:W-:Y:S01]  /*3a8b0*/  PRMT R15, R80, 0x7773, RZ ;  /* 0x00007773500f7816 */ /* 0x000fe200000000ff */
[----:B------:R-:W2:Y:S01]  /*3a8c0*/  LDL.LU R12, [R1+0xa14] ;  /* 0x000a1400010c7983 */ /* 0x000ea20000300800 */
[-C--:B------:R-:W-:Y:S01]  /*3a8d0*/  LEA.HI.X.SX32 R7, R9, R3.reuse, 0x1, P6 ;  /* 0x0000000309077211 */ /* 0x080fe200030f0eff */
[----:B------:R-:W2:Y:S02]  /*3a8e0*/  LDCU UR5, c[0x0][0x39c] ;  /* 0x00007380ff0577ac */ /* 0x000ea40008000800 */
[----:B------:R-:W4:Y:S04]  /*3a8f0*/  LDL.LU R16, [R1+0xa08] ;  /* 0x000a080001107983 */ /* 0x000f280000300800 */
[----:B------:R1:W-:Y:S04]  /*3a900*/  @P1 STG.E.U8 desc[UR22][R4.64], R17 ;  /* 0x0000001104001986 */ /* 0x0003e8000c101116 */
[----:B------:R0:W-:Y:S01]  /*3a910*/  @P2 STG.E.U8 desc[UR22][R6.64], R15 ;  /* 0x0000000f06002986 */ /* 0x0001e2000c101116 */
[----:B------:R-:W-:Y:S01]  /*3a920*/  ISETP.LT.AND P1, PT, R18, UR6, !P0 ;  /* 0x0000000612007c0c */ /* 0x000fe2000c721270 */
[----:B------:R-:W-:Y:S01]  /*3a930*/  IMAD R9, R8, 0x2, R9 ;  /* 0x0000000208097824 */ /* 0x000fe200078e0209 */
[----:B------:R-:W-:Y:S01]  /*3a940*/  PRMT R19, R81, 0x7770, RZ ;  /* 0x0000777051137816 */ /* 0x000fe200000000ff */
[----:B------:R-:W4:Y:S01]  /*3a950*/  LDCU UR6, c[0x0][0x39c] ;  /* 0x00007380ff0677ac */ /* 0x000f220008000800 */
[----:B---3--:R-:W-:Y:S01]  /*3a960*/  ISETP.LT.AND P2, PT, R14, UR7, !P0 ;  /* 0x000000070e007c0c */ /* 0x008fe2000c741270 */
[C---:B------:R-:W-:Y:S01]  /*3a970*/  IMAD R13, R8.reuse, 0x2, R9 ;  /* 0x00000002080d7824 */ /* 0x040fe200078e0209 */
[----:B------:R-:W3:Y:S01]  /*3a980*/  LDL.LU R14, [R1+0x9fc] ;  /* 0x0009fc00010e7983 */ /* 0x000ee20000300800 */
[CC--:B------:R-:W-:Y:S01]  /*3a990*/  IADD3 R10, P6, PT, R9.reuse, R2.reuse, RZ ;  /* 0x00000002090a7210 */ /* 0x0c0fe20007fde0ff */
[----:B------:R-:W2:Y:S02]  /*3a9a0*/  LDCU UR7, c[0x0][0x39c] ;  /* 0x00007380ff0777ac */ /* 0x000ea40008000800 */
[----:B------:R-:W3:Y:S04]  /*3a9b0*/  LDL.LU R21, [R1+0xb84] ;  /* 0x000b840001157983 */ /* 0x000ee80000300800 */
[----:B------:R-:W3:Y:S04]  /*3a9c0*/  LDL.LU R20, [R1+0xb80] ;  /* 0x000b800001147983 */ /* 0x000ee80000300800 */
[----:B------:R-:W3:Y:S01]  /*3a9d0*/  LDL.LU R18, [R1+0xa10] ;  /* 0x000a100001127983 */ /* 0x000ee20000300800 */
[----:B------:R-:W-:Y:S01]  /*3a9e0*/  LEA.HI.X.SX32 R11, R9, R3, 0x1, P6 ;  /* 0x00000003090b7211 */ /* 0x000fe200030f0eff */
[----:B------:R-:W-:Y:S01]  /*3a9f0*/  IMAD R9, R8, 0x2, R13 ;  /* 0x0000000208097824 */ /* 0x000fe200078e020d */
[----:B-1----:R-:W-:-:S02]  /*3aa00*/  IADD3 R4, P6, PT, R13, R2, RZ ;  /* 0x000000020d047210 */ /* 0x002fc40007fde0ff */
[----:B0-----:R-:W-:Y:S01]  /*3aa10*/  PRMT R15, R81, 0x7771, RZ ;  /* 0x00007771510f7816 */ /* 0x001fe200000000ff */
[----:B------:R-:W-:Y:S01]  /*3aa20*/  @P3 STG.E.U8 desc[UR22][R10.64], R19 ;  /* 0x000000130a003986 */ /* 0x000fe2000c101116 */
[-C--:B------:R-:W-:Y:S02]  /*3aa30*/  LEA.HI.X.SX32 R5, R13, R3.reuse, 0x1, P6 ;  /* 0x000000030d057211 */ /* 0x080fe400030f0eff */
[C---:B------:R-:W-:Y:S01]  /*3aa40*/  ISETP.LT.AND P3, PT, R0.reuse, UR4, !P0 ;  /* 0x0000000400007c0c */ /* 0x040fe2000c761270 */
[----:B------:R-:W-:Y:S01]  /*3aa50*/  IMAD R0, R0, R8, RZ ;  /* 0x0000000800007224 */ /* 0x000fe200078e02ff */
[----:B------:R-:W-:Y:S01]  /*3aa60*/  IADD3 R6, P6, PT, R9, R2, RZ ;  /* 0x0000000209067210 */ /* 0x000fe20007fde0ff */
[----:B------:R0:W-:Y:S01]  /*3aa70*/  @P5 STG.E.U8 desc[UR22][R4.64], R15 ;  /* 0x0000000f04005986 */ /* 0x0001e2000c101116 */
[----:B------:R-:W-:Y:S01]  /*3aa80*/  PRMT R17, R81, 0x7772, RZ ;  /* 0x0000777251117816 */ /* 0x000fe200000000ff */
[----:B------:R-:W1:Y:S01]  /*3aa90*/  LDCU UR4, c[0x0][0x39c] ;  /* 0x00007380ff0477ac */ /* 0x000e620008000800 */
[----:B------:R-:W-:Y:S01]  /*3aaa0*/  LEA.HI.X.SX32 R7, R9, R3, 0x1, P6 ;  /* 0x0000000309077211 */ /* 0x000fe200030f0eff */
[----:B------:R-:W-:Y:S01]  /*3aab0*/  IMAD R9, R8, 0x4, R9 ;  /* 0x0000000408097824 */ /* 0x000fe200078e0209 */
[----:B------:R-:W-:-:S03]  /*3aac0*/  PRMT R81, R81, 0x7773, RZ ;  /* 0x0000777351517816 */ /* 0x000fc600000000ff */
[----:B------:R1:W-:Y:S01]  /*3aad0*/  @P4 STG.E.U8 desc[UR22][R6.64], R17 ;  /* 0x0000001106004986 */ /* 0x0003e2000c101116 */
[----:B0-----:R-:W-:Y:S01]  /*3aae0*/  IMAD R5, R8, 0x2, R9 ;  /* 0x0000000208057824 */ /* 0x001fe200078e0209 */
[----:B------:R-:W-:-:S03]  /*3aaf0*/  PRMT R15, R82, 0x7770, RZ ;  /* 0x00007770520f7816 */ /* 0x000fc600000000ff */
[----:B-1----:R-:W-:Y:S01]  /*3ab00*/  IMAD R7, R8, 0x2, R5 ;  /* 0x0000000208077824 */ /* 0x002fe200078e0205 */
[----:B--2---:R-:W-:Y:S01]  /*3ab10*/  ISETP.LT.AND P5, PT, R12, UR5, !P0 ;  /* 0x000000050c007c0c */ /* 0x004fe2000c7a1270 */
[----:B------:R-:W0:Y:S01]  /*3ab20*/  LDCU UR5, c[0x0][0x39c] ;  /* 0x00007380ff0577ac */ /* 0x000e220008000800 */
[----:B------:R-:W-:-:S04]  /*3ab30*/  IADD3 R12, P6, PT, R0, R2, RZ ;  /* 0x00000002000c7210 */ /* 0x000fc80007fde0ff */
[-C--:B------:R-:W-:Y:S02]  /*3ab40*/  LEA.HI.X.SX32 R13, R0, R3.reuse, 0x1, P6 ;  /* 0x00000003000d7211 */ /* 0x080fe400030f0eff */
[CC--:B------:R-:W-:Y:S02]  /*3ab50*/  IADD3 R10, P6, PT, R9.reuse, R2.reuse, RZ ;  /* 0x00000002090a7210 */ /* 0x0c0fe40007fde0ff */
[----:B----4-:R-:W-:Y:S01]  /*3ab60*/  ISETP.LT.AND P4, PT, R16, UR6, !P0 ;  /* 0x0000000610007c0c */ /* 0x010fe2000c781270 */
[----:B------:R1:W-:Y:S01]  /*3ab70*/  @P3 STG.E.U8 desc[UR22][R12.64], R81 ;  /* 0x000000510c003986 */ /* 0x0003e2000c101116 */
[----:B------:R-:W2:Y:S01]  /*3ab80*/  LDCU UR6, c[0x0][0x39c] ;  /* 0x00007380ff0677ac */ /* 0x000ea20008000800 */
[----:B------:R-:W-:Y:S01]  /*3ab90*/  LEA.HI.X.SX32 R11, R9, R3, 0x1, P6 ;  /* 0x00000003090b7211 */ /* 0x000fe200030f0eff */
[----:B------:R-:W-:Y:S01]  /*3aba0*/  IMAD R9, R8, 0x2, R7 ;  /* 0x0000000208097824 */ /* 0x000fe200078e0207 */
[----:B------:R-:W-:Y:S02]  /*3abb0*/  IADD3 R4, P3, PT, R5, R2, RZ ;  /* 0x0000000205047210 */ /* 0x000fe40007f7e0ff */
[----:B------:R-:W-:-:S02]  /*3abc0*/  PRMT R19, R82, 0x7771, RZ ;  /* 0x0000777152137816 */ /* 0x000fc400000000ff */
[-C--:B------:R-:W-:Y:S02]  /*3abd0*/  LEA.HI.X.SX32 R5, R5, R3.reuse, 0x1, P3 ;  /* 0x0000000305057211 */ /* 0x080fe400018f0eff */
[CC--:B------:R-:W-:Y:S01]  /*3abe0*/  IADD3 R6, P3, PT, R7.reuse, R2.reuse, RZ ;  /* 0x0000000207067210 */ /* 0x0c0fe20007f7e0ff */
[C---:B-1----:R-:W-:Y:S01]  /*3abf0*/  IMAD R13, R8.reuse, 0x2, R9 ;  /* 0x00000002080d7824 */ /* 0x042fe200078e0209 */
[----:B------:R1:W-:Y:S02]  /*3ac00*/  @P1 STG.E.U8 desc[UR22][R10.64], R15 ;  /* 0x0000000f0a001986 */ /* 0x0003e4000c101116 */
[-C--:B------:R-:W-:Y:S02]  /*3ac10*/  LEA.HI.X.SX32 R7, R7, R3.reuse, 0x1, P3 ;  /* 0x0000000307077211 */ /* 0x080fe400018f0eff */
[----:B------:R4:W-:Y:S01]  /*3ac20*/  @P2 STG.E.U8 desc[UR22][R4.64], R19 ;  /* 0x0000001304002986 */ /* 0x0009e2000c101116 */
[-C--:B------:R-:W-:Y:S02]  /*3ac30*/  IADD3 R12, P3, PT, R13, R2.reuse, RZ ;  /* 0x000000020d0c7210 */ /* 0x080fe40007f7e0ff */
[----:B-1----:R-:W-:Y:S01]  /*3ac40*/  IADD3 R10, P6, PT, R9, R2, RZ ;  /* 0x00000002090a7210 */ /* 0x002fe20007fde0ff */
[----:B------:R-:W-:Y:S01]  /*3ac50*/  IMAD R15, R8, 0x2, R13 ;  /* 0x00000002080f7824 */ /* 0x000fe200078e020d */
[----:B------:R-:W-:-:S02]  /*3ac60*/  LEA.HI.X.SX32 R13, R13, R3, 0x1, P3 ;  /* 0x000000030d0d7211 */ /* 0x000fc400018f0eff */
[----:B------:R-:W-:Y:S02]  /*3ac70*/  LEA.HI.X.SX32 R11, R9, R3, 0x1, P6 ;  /* 0x00000003090b7211 */ /* 0x000fe400030f0eff */
[----:B------:R-:W-:Y:S02]  /*3ac80*/  PRMT R23, R82, 0x7772, RZ ;  /* 0x0000777252177816 */ /* 0x000fe400000000ff */
[C---:B----4-:R-:W-:Y:S02]  /*3ac90*/  PRMT R5, R83.reuse, 0x7773, RZ ;  /* 0x0000777353057816 */ /* 0x050fe400000000ff */
[C---:B------:R-:W-:Y:S02]  /*3aca0*/  PRMT R9, R83.reuse, 0x7772, RZ ;  /* 0x0000777253097816 */ /* 0x040fe400000000ff */
[C---:B------:R-:W-:Y:S02]  /*3acb0*/  PRMT R19, R83.reuse, 0x7771, RZ ;  /* 0x0000777153137816 */ /* 0x040fe400000000ff */
[----:B------:R-:W-:Y:S01]  /*3acc0*/  PRMT R83, R83, 0x7770, RZ ;  /* 0x0000777053537816 */ /* 0x000fe200000000ff */
[----:B------:R1:W-:Y:S01]  /*3acd0*/  @P5 STG.E.U8 desc[UR22][R6.64], R23 ;  /* 0x0000001706005986 */ /* 0x0003e2000c101116 */
[C---:B---3--:R-:W-:Y:S01]  /*3ace0*/  IMAD R0, R14.reuse, R8, RZ ;  /* 0x000000080e007224 */ /* 0x048fe200078e02ff */
[----:B------:R-:W-:-:S04]  /*3acf0*/  ISETP.LT.AND P1, PT, R14, UR7, !P0 ;  /* 0x000000070e007c0c */ /* 0x000fc8000c721270 */
[-C--:B------:R-:W-:Y:S01]  /*3ad00*/  IADD3 R16, P2, PT, R0, R2.reuse, RZ ;  /* 0x0000000200107210 */ /* 0x080fe20007f5e0ff */
[----:B------:R-:W-:Y:S01]  /*3ad10*/  IMAD R8, R8, 0x2, R15 ;  /* 0x0000000208087824 */ /* 0x000fe200078e020f */
[----:B------:R-:W-:Y:S02]  /*3ad20*/  ISETP.LT.AND P3, PT, R21, UR4, !P0 ;  /* 0x0000000415007c0c */ /* 0x000fe4000c761270 */
[----:B------:R-:W-:Y:S02]  /*3ad30*/  LEA.HI.X.SX32 R17, R0, R3, 0x1, P2 ;  /* 0x0000000300117211 */ /* 0x000fe400010f0eff */
[----:B------:R-:W-:Y:S02]  /*3ad40*/  IADD3 R14, P6, PT, R15, R2, RZ ;  /* 0x000000020f0e7210 */ /* 0x000fe40007fde0ff */
[----:B0-----:R-:W-:Y:S02]  /*3ad50*/  ISETP.LT.AND P2, PT, R20, UR5, !P0 ;  /* 0x0000000514007c0c */ /* 0x001fe4000c741270 */
[----:B--2---:R-:W-:-:S02]  /*3ad60*/  ISETP.LT.AND P0, PT, R18, UR6, !P0 ;  /* 0x0000000612007c0c */ /* 0x004fc4000c701270 */
[-C--:B------:R-:W-:Y:S02]  /*3ad70*/  LEA.HI.X.SX32 R15, R15, R3.reuse, 0x1, P6 ;  /* 0x000000030f0f7211 */ /* 0x080fe400030f0eff */
[----:B------:R-:W-:Y:S02]  /*3ad80*/  IADD3 R2, P6, PT, R8, R2, RZ ;  /* 0x0000000208027210 */ /* 0x000fe40007fde0ff */
[----:B------:R-:W-:Y:S02]  /*3ad90*/  PRMT R21, R82, 0x7773, RZ ;  /* 0x0000777352157816 */ /* 0x000fe400000000ff */
[----:B------:R-:W-:-:S03]  /*3ada0*/  LEA.HI.X.SX32 R3, R8, R3, 0x1, P6 ;  /* 0x0000000308037211 */ /* 0x000fc600030f0eff */
[----:B------:R1:W-:Y:S04]  /*3adb0*/  @P4 STG.E.U8 desc[UR22][R10.64], R21 ;  /* 0x000000150a004986 */ /* 0x0003e8000c101116 */
[----:B------:R1:W-:Y:S04]  /*3adc0*/  @P3 STG.E.U8 desc[UR22][R12.64], R83 ;  /* 0x000000530c003986 */ /* 0x0003e8000c101116 */
[----:B------:R1:W-:Y:S04]  /*3add0*/  @P2 STG.E.U8 desc[UR22][R14.64], R19 ;  /* 0x000000130e002986 */ /* 0x0003e8000c101116 */
[----:B------:R1:W-:Y:S04]  /*3ade0*/  @P0 STG.E.U8 desc[UR22][R2.64], R9 ;  /* 0x0000000902000986 */ /* 0x0003e8000c101116 */
[----:B------:R1:W-:Y:S01]  /*3adf0*/  @P1 STG.E.U8 desc[UR22][R16.64], R5 ;  /* 0x0000000510001986 */ /* 0x0003e2000c101116 */
[----:B------:R-:W-:Y:S06]  /*3ae00*/  BAR.SYNC.DEFER_BLOCKING 0x0 ;  /* 0x0000000000007b1d */ /* 0x000fec0000010000 */
[----:B------:R-:W-:Y:S05]  /*3ae10*/  BRA.U UP0, `(.L_x_13) ;  /* 0x0000000100a07547 */ /* 0x000fea000b800000 */
[----:B------:R-:W0:Y:S01]  /*3ae20*/  S2UR UR5, SR_CgaCtaId ;  /* 0x00000000000579c3 */ /* 0x000e220000008800 */
[----:B------:R-:W-:Y:S01]  /*3ae30*/  NOP ;  /* 0x0000000000007918 */ /* 0x000fe20000000000 */
[----:B------:R-:W-:Y:S01]  /*3ae40*/  UMOV UR4, 0x50 ;  /* 0x0000005000047882 */ /* 0x000fe20000000000 */
[----:B------:R-:W-:Y:S02]  /*3ae50*/  IMAD.U32 R0, RZ, RZ, UR10 ;  /* 0x0000000aff007e24 */ /* 0x000fe4000f8e00ff */
[----:B-1----:R-:W-:Y:S02]  /*3ae60*/  IMAD.MOV.U32 R3, RZ, RZ, 0xff ;  /* 0x000000ffff037424 */ /* 0x002fe400078e00ff */
[----:B------:R-:W-:Y:S01]  /*3ae70*/  IMAD.MOV.U32 R7, RZ, RZ, 0x1 ;  /* 0x00000001ff077424 */ /* 0x000fe200078e00ff */
[----:B------:R-:W-:-:S04]  /*3ae80*/  LOP3.LUT R0, R0, 0xffff, RZ, 0xc0, !PT ;  /* 0x0000ffff00007812 */ /* 0x000fc800078ec0ff */
[----:B------:R-:W-:-:S05]  /*3ae90*/  SHF.R.U32.HI R0, RZ, 0x5, R0 ;  /* 0x00000005ff007819 */ /* 0x000fca0000011600 */
[----:B------:R-:W-:Y:S01]  /*3aea0*/  VIADD R2, R0, 0x10 ;  /* 0x0000001000027836 */ /* 0x000fe20000000000 */
[----:B------:R-:W-:Y:S01]  /*3aeb0*/  SHF.L.U32 R0, R3, R0, RZ ;  /* 0x0000000003007219 */ /* 0x000fe200000006ff */
[----:B0-----:R-:W-:-:S03]  /*3aec0*/  ULEA UR6, UR5, UR4, 0x18 ;  /* 0x0000000405067291 */ /* 0x001fc6000f8ec0ff */
[----:B------:R-:W-:-:S04]  /*3aed0*/  SHF.L.U32 R3, R7, R2, RZ ;  /* 0x0000000207037219 */ /* 0x000fc800000006ff */
[----:B------:R-:W-:Y:S02]  /*3aee0*/  LOP3.LUT R0, R3, R0, RZ, 0xfc, !PT ;  /* 0x0000000003007212 */ /* 0x000fe400078efcff */
[----:B------:R-:W0:Y:S02]  /*3aef0*/  LDS R5, [UR6] ;  /* 0x00000006ff057984 */ /* 0x000e240008000800 */
[C---:B------:R-:W-:Y:S02]  /*3af00*/  LOP3.LUT R2, R0.reuse, 0xffff, RZ, 0xc0, !PT ;  /* 0x0000ffff00027812 */ /* 0x040fe400078ec0ff */
[----:B0-----:R-:W-:-:S04]  /*3af10*/  LOP3.LUT R3, R0, 0xffff, R5, 0x80, !PT ;  /* 0x0000ffff00037812 */ /* 0x001fc800078e8005 */
[----:B------:R-:W-:-:S13]  /*3af20*/  ISETP.NE.AND P0, PT, R3, R2, PT ;  /* 0x000000020300720c */ /* 0x000fda0003f05270 */
[----:B------:R-:W-:Y:S05]  /*3af30*/  @P0 BRA `(.L_x_14) ;  /* 0x0000000000500947 */ /* 0x000fea0003800000 */
[----:B------:R-:W-:Y:S02]  /*3af40*/  SHF.R.U32.HI R5, RZ, 0x10, R5 ;  /* 0x00000010ff057819 */ /* 0x000fe40000011605 */
[----:B------:R-:W-:-:S04]  /*3af50*/  SHF.R.U32.HI R2, RZ, 0x10, R0 ;  /* 0x00000010ff027819 */ /* 0x000fc80000011600 */
[----:B------:R-:W-:-:S04]  /*3af60*/  LOP3.LUT R5, R5, R2, RZ, 0xc0, !PT ;  /* 0x0000000205057212 */ /* 0x000fc800078ec0ff */
[----:B------:R-:W-:-:S13]  /*3af70*/  ISETP.NE.AND P0, PT, R5, R2, PT ;  /* 0x000000020500720c */ /* 0x000fda0003f05270 */
[----:B------:R-:W-:Y:S05]  /*3af80*/  @P0 BRA `(.L_x_15) ;  /* 0x0000000000300947 */ /* 0x000fea0003800000 */
[----:B------:R-:W-:Y:S01]  /*3af90*/  R2UR UR4, R0 ;  /* 0x00000000000472ca */ /* 0x000fe200000e0000 */
[----:B------:R-:W-:Y:S01]  /*3afa0*/  VOTEU.ANY UR5, UPT, PT ;  /* 0x0000000000057886 */ /* 0x000fe200038e0100 */
[----:B------:R-:W0:Y:S01]  /*3afb0*/  S2R R0, SR_LANEID ;  /* 0x0000000000007919 */ /* 0x000e220000000000 */
[----:B------:R-:W-:-:S10]  /*3afc0*/  UFLO.U32 UR5, UR5 ;  /* 0x00000005000572bd */ /* 0x000fd400080e0000 */
[----:B------:R-:W-:-:S06]  /*3afd0*/  ULOP3.LUT UR4, URZ, UR4, URZ, 0x33, !UPT ;  /* 0x00000004ff047292 */ /* 0x000fcc000f8e33ff */
[----:B------:R-:W-:-:S04]  /*3afe0*/  IMAD.U32 R2, RZ, RZ, UR4 ;  /* 0x00000004ff027e24 */ /* 0x000fc8000f8e00ff */
[----:B------:R-:W1:Y:S02]  /*3aff0*/  REDUX UR7, R2 ;  /* 0x00000000020773c4 */ /* 0x000e640000000000 */
[----:B------:R2:W-:Y:S01]  /*3b000*/  UTCATOMSWS.AND URZ, UR4 ;  /* 0x0000000400ff79e3 */ /* 0x0005e20008000000 */
[----:B0-----:R-:W-:Y:S01]  /*3b010*/  ISETP.EQ.U32.AND P0, PT, R0, UR5, PT ;  /* 0x0000000500007c0c */ /* 0x001fe2000bf02070 */
[----:B-1----:R-:W-:-:S12]  /*3b020*/  IMAD.U32 R0, RZ, RZ, UR7 ;  /* 0x00000007ff007e24 */ /* 0x002fd8000f8e00ff */
[----:B------:R2:W-:Y:S01]  /*3b030*/  @P0 ATOMS.AND RZ, [UR6], R0 ;  /* 0x00000000ffff098c */ /* 0x0005e2000a800006 */
[----:B------:R-:W-:Y:S05]  /*3b040*/  BRA `(.L_x_13) ;  /* 0x0000000000147947 */ /* 0x000fea0003800000 */
.L_x_15:
[----:B------:R-:W-:-:S07]  /*3b050*/  MOV R2, 0x3b070 ;  /* 0x0003b07000027802 */ /* 0x000fce0000000f00 */
[----:B------:R-:W-:Y:S05]  /*3b060*/  CALL.REL.NOINC `($__internal_0_$__cuda_sm10x_tcgen05_guardrail_trap_col_being_dealloced_not_returned_by_alloc) ;  /* 0x00000000002c7944 */ /* 0x000fea0003c00000 */
[----:B------:R-:W-:Y:S05]  /*3b070*/  BRA `(.L_x_13) ;  /* 0x0000000000087947 */ /* 0x000fea0003800000 */
.L_x_14:
[----:B------:R-:W-:-:S07]  /*3b080*/  MOV R2, 0x3b0a0 ;  /* 0x0003b0a000027802 */ /* 0x000fce0000000f00 */
[----:B------:R-:W-:Y:S05]  /*3b090*/  CALL.REL.NOINC `($__internal_2_$__cuda_sm10x_tcgen05_guardrail_trap_unallocated_columns_being_dealloced) ;  /* 0x0000000000387944 */ /* 0x000fea0003c00000 */
.L_x_13:
[----:B------:R-:W-:Y:S01]  /*3b0a0*/  NOP ;  /* 0x0000000000007918 */ /* 0x000fe20000000000 */
[----:B--2---:R-:W-:Y:S05]  /*3b0b0*/  EXIT ;  /* 0x000000000000794d */ /* 0x004fea0003800000 */
.L_x_8:
[----:B------:R-:W0:Y:S02]  /*3b0c0*/  SYNCS.PHASECHK.TRANS64.TRYWAIT P2, [UR8], R0 ;  /* 0x00000000ff0075a7 */ /* 0x000e240008041108 */
[----:B0-----:R-:W-:Y:S05]  /*3b0d0*/  @!P2 BRA `(.L_x_8) ;  /* 0xfffffffc00f8a947 */ /* 0x001fea000383ffff */
[----:B------:R-:W-:Y:S05]  /*3b0e0*/  BRA `(.L_x_16) ;  /* 0xfffffeb000307947 */ /* 0x000fea000383ffff */
.L_x_12:
[----:B------:R-:W0:Y:S02]  /*3b0f0*/  SYNCS.PHASECHK.TRANS64.TRYWAIT P3, [UR8], R2 ;  /* 0x00000002ff0075a7 */ /* 0x000e240008061108 */
[----:B0-----:R-:W-:Y:S05]  /*3b100*/  @!P3 BRA `(.L_x_12) ;  /* 0xfffffffc00f8b947 */ /* 0x001fea000383ffff */
[----:B------:R-:W-:Y:S05]  /*3b110*/  BRA `(.L_x_11) ;  /* 0xffffff4800247947 */ /* 0x000fea000383ffff */
        .weak           $__internal_0_$__cuda_sm10x_tcgen05_guardrail_trap_col_being_dealloced_not_returned_by_alloc
        .type           $__internal_0_$__cuda_sm10x_tcgen05_guardrail_trap_col_being_dealloced_not_returned_by_alloc,@function
        .size           $__internal_0_$__cuda_sm10x_tcgen05_guardrail_trap_col_being_dealloced_not_returned_by_alloc,($__internal_1_$__cuda_sm10x_tcgen05_guardrail_trap_phase_invalid_during_alloc - $__internal_0_$__cuda_sm10x_tcgen05_guardrail_trap_col_being_dealloced_not_returned_by_alloc)
$__internal_0_$__cuda_sm10x_tcgen05_guardrail_trap_col_being_dealloced_not_returned_by_alloc:
[----:B------:R-:W-:Y:S05]  /*3b120*/  BPT.TRAP 0x1 ;  /* 0x000000040000795c */ /* 0x000fea0000300000 */
[----:B------:R-:W-:-:S04]  /*3b130*/  IMAD.MOV.U32 R3, RZ, RZ, 0x0 ;  /* 0x00000000ff037424 */ /* 0x000fc800078e00ff */
[----:B------:R-:W-:Y:S05]  /*3b140*/  RET.REL.NODEC R2 `(matmul_kernel) ;  /* 0xfffffc4c02ac7950 */ /* 0x000fea0003c3ffff */
        .weak           $__internal_1_$__cuda_sm10x_tcgen05_guardrail_trap_phase_invalid_during_alloc
        .type           $__internal_1_$__cuda_sm10x_tcgen05_guardrail_trap_phase_invalid_during_alloc,@function
        .size           $__internal_1_$__cuda_sm10x_tcgen05_guardrail_trap_phase_invalid_during_alloc,($__internal_2_$__cuda_sm10x_tcgen05_guardrail_trap_unallocated_columns_being_dealloced - $__internal_1_$__cuda_sm10x_tcgen05_guardrail_trap_phase_invalid_during_alloc)
$__internal_1_$__cuda_sm10x_tcgen05_guardrail_trap_phase_invalid_during_alloc:
[----:B------:R-:W-:Y:S05]  /*3b150*/  BPT.TRAP 0x1 ;  /* 0x000000040000795c */ /* 0x000fea0000300000 */
[----:B------:R-:W-:-:S04]  /*3b160*/  IMAD.MOV.U32 R3, RZ, RZ, 0x0 ;  /* 0x00000000ff037424 */ /* 0x000fc800078e00ff */
[----:B------:R-:W-:Y:S05]  /*3b170*/  RET.REL.NODEC R2 `(matmul_kernel) ;  /* 0xfffffc4c02a07950 */ /* 0x000fea0003c3ffff */
        .weak           $__internal_2_$__cuda_sm10x_tcgen05_guardrail_trap_unallocated_columns_being_dealloced
        .type           $__internal_2_$__cuda_sm10x_tcgen05_guardrail_trap_unallocated_columns_being_dealloced,@function
        .size           $__internal_2_$__cuda_sm10x_tcgen05_guardrail_trap_unallocated_columns_being_dealloced,(.L_x_20 - $__internal_2_$__cuda_sm10x_tcgen05_guardrail_trap_unallocated_columns_being_dealloced)
$__internal_2_$__cuda_sm10x_tcgen05_guardrail_trap_unallocated_columns_being_dealloced:
[----:B------:R-:W-:Y:S05]  /*3b180*/  BPT.TRAP 0x1 ;  /* 0x000000040000795c */ /* 0x000fea0000300000 */
[----:B------:R-:W-:-:S04]  /*3b190*/  IMAD.MOV.U32 R3, RZ, RZ, 0x0 ;  /* 0x00000000ff037424 */ /* 0x000fc800078e00ff */
[----:B------:R-:W-:Y:S05]  /*3b1a0*/  RET.REL.NODEC R2 `(matmul_kernel) ;  /* 0xfffffc4c02947950 */ /* 0x000fea0003c3ffff */
.L_x_17:
[----:B------:R-:W-:-:S00]  /*3b1b0*/  BRA `(.L_x_17) ;  /* 0xfffffffc00fc7947 */ /* 0x000fc0000383ffff */
[----:B------:R-:W-:-:S00]  /*3b1c0*/  NOP ;  /* 0x0000000000007918 */ /* 0x000fc00000000000 */
        /* <DEDUP_REMOVED lines=11> */
.L_x_20:


//--------------------- .nv.shared.matmul_kernel  --------------------------
	.section	.nv.shared.matmul_kernel,"aw",@nobits
	.sectionflags	@""
	.align	16
	.zero		1024


//--------------------- .nv.shared.reserved.0     --------------------------
	.section	.nv.shared.reserved.0,"aw",@nobits
	.align	8
	.weak		__nv_reservedSMEM_offset_0_alias
	.size		__nv_reservedSMEM_offset_0_alias, 0, 64
	.other		__nv_reservedSMEM_offset_0_alias,@"STO_CUDA_RESERVED_SHARED STV_DEFAULT"
__nv_reservedSMEM_offset_0_alias:
	.zero		0
.nv.shared.reserved.0:
	.zero		64
	.weak		__nv_reservedSMEM_allocation_phase
	.type		__nv_reservedSMEM_allocation_phase,@object
	.size		__nv_reservedSMEM_allocation_phase,(.L_0 - __nv_reservedSMEM_allocation_phase)
__nv_reservedSMEM_allocation_phase:
	.zero		1
.L_0:
	.zero		7
	.weak		__nv_reservedSMEM_devtool_atexit_pc
	.type		__nv_reservedSMEM_devtool_atexit_pc,@object
	.size		__nv_reservedSMEM_devtool_atexit_pc,(__nv_reservedSMEM_allocation_mask - __nv_reservedSMEM_devtool_atexit_pc)
__nv_reservedSMEM_devtool_atexit_pc:
	.zero		8
	.weak		__nv_reservedSMEM_allocation_mask
	.type		__nv_reservedSMEM_allocation_mask,@object
	.size		__nv_reservedSMEM_allocation_mask,(.L_2 - __nv_reservedSMEM_allocation_mask)
__nv_reservedSMEM_allocation_mask:
	.zero		4
.L_2:


//--------------------- .nv.constant0.matmul_kernel --------------------------
	.section	.nv.constant0.matmul_kernel,"a",@progbits
	.sectionflags	@""
	.align	4
.nv.constant0.matmul_kernel:
	.zero		976


//--------------------- SYMBOLS --------------------------

	.type		.nv.reservedSmem.offset0,@object
	.size		.nv.reservedSmem.offset0,0x4
	.type		.nv.reservedSmem.cap,@object
	.size		.nv.reservedSmem.cap,0x4
